	.target	sm_100a

	.elftype	@"ET_EXEC"


//--------------------- .note.nv.tkinfo           --------------------------
	.section	.note.nv.tkinfo,"",@"SHT_NOTE"
	.sectionflags	@"SHF_NOTE_NV_TKINFO"
	.tkinfo
        /*0018*/ 	.word	0x00000081
        /*0030*/ 	.string	""
        /*0030*/ 	.string	"ptxas-blackwell"
        /*0030*/ 	.string	"Cuda compilation tools, release 12.9, V12.9.86"
        /*0030*/ 	.string	"Build cuda_12.9.r12.9/compiler.36037853_0"
        /*0030*/ 	.string	"-v  -suppress-debug-info  -lineinfo  -arch sm_100a "



//--------------------- .note.nv.cuver            --------------------------
	.section	.note.nv.cuver,"",@"SHT_NOTE"
	.sectionflags	@"SHF_NOTE_NV_CUVER"
        /*0018*/ 	.short	0x0001
        /*001a*/ 	.short	0x0064
        /*001c*/ 	.short	0x0001
        /*001e*/ 	.short	0x0000
        /*0020*/ 	.short	0x0001
        /*0022*/ 	.short	0x0000


//--------------------- .nv.info                  --------------------------
	.section	.nv.info,"",@"SHT_CUDA_INFO"
	.align	4


	//----- nvinfo : EIATTR_REGCOUNT
	.align		4
        /*0000*/ 	.byte	0x04, 0x2f
        /*0002*/ 	.short	(.L_4 - .L_3)
	.align		4
.L_3:
        /*0004*/ 	.word	index@(matmul_kernel)
        /*0008*/ 	.word	0x00000060


	//----- nvinfo : EIATTR_FRAME_SIZE
	.align		4
.L_4:
        /*000c*/ 	.byte	0x04, 0x11
        /*000e*/ 	.short	(.L_6 - .L_5)
	.align		4
.L_5:
        /*0010*/ 	.word	index@($__internal_2_$__cuda_sm10x_tcgen05_guardrail_trap_unallocated_columns_being_dealloced)
        /*0014*/ 	.word	0x00001c98


	//----- nvinfo : EIATTR_FRAME_SIZE
	.align		4
.L_6:
        /*0018*/ 	.byte	0x04, 0x11
        /*001a*/ 	.short	(.L_8 - .L_7)
	.align		4
.L_7:
        /*001c*/ 	.word	index@($__internal_1_$__cuda_sm10x_tcgen05_guardrail_trap_phase_invalid_during_alloc)
        /*0020*/ 	.word	0x00001c98


	//----- nvinfo : EIATTR_FRAME_SIZE
	.align		4
.L_8:
        /*0024*/ 	.byte	0x04, 0x11
        /*0026*/ 	.short	(.L_10 - .L_9)
	.align		4
.L_9:
        /*0028*/ 	.word	index@($__internal_0_$__cuda_sm10x_tcgen05_guardrail_trap_col_being_dealloced_not_returned_by_alloc)
        /*002c*/ 	.word	0x00001c98


	//----- nvinfo : EIATTR_FRAME_SIZE
	.align		4
.L_10:
        /*0030*/ 	.byte	0x04, 0x11
        /*0032*/ 	.short	(.L_12 - .L_11)
	.align		4
.L_11:
        /*0034*/ 	.word	index@(matmul_kernel)
        /*0038*/ 	.word	0x00001c98


	//----- nvinfo : EIATTR_MIN_STACK_SIZE
	.align		4
.L_12:
        /*003c*/ 	.byte	0x04, 0x12
        /*003e*/ 	.short	(.L_14 - .L_13)
	.align		4
.L_13:
        /*0040*/ 	.word	index@(matmul_kernel)
        /*0044*/ 	.word	0x00001c98
.L_14:


//--------------------- .nv.info.matmul_kernel    --------------------------
	.section	.nv.info.matmul_kernel,"",@"SHT_CUDA_INFO"
	.sectionflags	@""
	.align	4


	//----- nvinfo : EIATTR_CUDA_API_VERSION
	.align		4
        /*0000*/ 	.byte	0x04, 0x37
        /*0002*/ 	.short	(.L_16 - .L_15)
.L_15:
        /*0004*/ 	.word	0x00000081


	//----- nvinfo : EIATTR_KPARAM_INFO
	.align		4
.L_16:
        /*0008*/ 	.byte	0x04, 0x17
        /*000a*/ 	.short	(.L_18 - .L_17)
.L_17:
        /*000c*/ 	.word	0x00000000
        /*0010*/ 	.short	0x000d
        /*0012*/ 	.short	0x0048
        /*0014*/ 	.byte	0x00, 0xf4, 0x21, 0x00


	//----- nvinfo : EIATTR_KPARAM_INFO
	.align		4
.L_18:
        /*0018*/ 	.byte	0x04, 0x17
        /*001a*/ 	.short	(.L_20 - .L_19)
.L_19:
        /*001c*/ 	.word	0x00000000
        /*0020*/ 	.short	0x000c
        /*0022*/ 	.short	0x0040
        /*0024*/ 	.byte	0x00, 0xf4, 0x21, 0x00


	//----- nvinfo : EIATTR_KPARAM_INFO
	.align		4
.L_20:
        /*0028*/ 	.byte	0x04, 0x17
        /*002a*/ 	.short	(.L_22 - .L_21)
.L_21:
        /*002c*/ 	.word	0x00000000
        /*0030*/ 	.short	0x000b
        /*0032*/ 	.short	0x0038
        /*0034*/ 	.byte	0x00, 0xf0, 0x11, 0x00


	//----- nvinfo : EIATTR_KPARAM_INFO
	.align		4
.L_22:
        /*0038*/ 	.byte	0x04, 0x17
        /*003a*/ 	.short	(.L_24 - .L_23)
.L_23:
        /*003c*/ 	.word	0x00000000
        /*0040*/ 	.short	0x000a
        /*0042*/ 	.short	0x0034
        /*0044*/ 	.byte	0x00, 0xf0, 0x11, 0x00


	//----- nvinfo : EIATTR_KPARAM_INFO
	.align		4
.L_24:
        /*0048*/ 	.byte	0x04, 0x17
        /*004a*/ 	.short	(.L_26 - .L_25)
.L_25:
        /*004c*/ 	.word	0x00000000
        /*0050*/ 	.short	0x0009
        /*0052*/ 	.short	0x0030
        /*0054*/ 	.byte	0x00, 0xf0, 0x11, 0x00


	//----- nvinfo : EIATTR_KPARAM_INFO
	.align		4
.L_26:
        /*0058*/ 	.byte	0x04, 0x17
        /*005a*/ 	.short	(.L_28 - .L_27)
.L_27:
        /*005c*/ 	.word	0x00000000
        /*0060*/ 	.short	0x0008
        /*0062*/ 	.short	0x002c
        /*0064*/ 	.byte	0x00, 0xf0, 0x11, 0x00


	//----- nvinfo : EIATTR_KPARAM_INFO
	.align		4
.L_28:
        /*0068*/ 	.byte	0x04, 0x17
        /*006a*/ 	.short	(.L_30 - .L_29)
.L_29:
        /*006c*/ 	.word	0x00000000
        /*0070*/ 	.short	0x0007
        /*0072*/ 	.short	0x0028
        /*0074*/ 	.byte	0x00, 0xf0, 0x11, 0x00


	//----- nvinfo : EIATTR_KPARAM_INFO
	.align		4
.L_30:
        /*0078*/ 	.byte	0x04, 0x17
        /*007a*/ 	.short	(.L_32 - .L_31)
.L_31:
        /*007c*/ 	.word	0x00000000
        /*0080*/ 	.short	0x0006
        /*0082*/ 	.short	0x0024
        /*0084*/ 	.byte	0x00, 0xf0, 0x11, 0x00


	//----- nvinfo : EIATTR_KPARAM_INFO
	.align		4
.L_32:
        /*0088*/ 	.byte	0x04, 0x17
        /*008a*/ 	.short	(.L_34 - .L_33)
.L_33:
        /*008c*/ 	.word	0x00000000
        /*0090*/ 	.short	0x0005
        /*0092*/ 	.short	0x0020
        /*0094*/ 	.byte	0x00, 0xf0, 0x11, 0x00


	//----- nvinfo : EIATTR_KPARAM_INFO
	.align		4
.L_34:
        /*0098*/ 	.byte	0x04, 0x17
        /*009a*/ 	.short	(.L_36 - .L_35)
.L_35:
        /*009c*/ 	.word	0x00000000
        /*00a0*/ 	.short	0x0004
        /*00a2*/ 	.short	0x001c
        /*00a4*/ 	.byte	0x00, 0xf0, 0x11, 0x00


	//----- nvinfo : EIATTR_KPARAM_INFO
	.align		4
.L_36:
        /*00a8*/ 	.byte	0x04, 0x17
        /*00aa*/ 	.short	(.L_38 - .L_37)
.L_37:
        /*00ac*/ 	.word	0x00000000
        /*00b0*/ 	.short	0x0003
        /*00b2*/ 	.short	0x0018
        /*00b4*/ 	.byte	0x00, 0xf0, 0x11, 0x00


	//----- nvinfo : EIATTR_KPARAM_INFO
	.align		4
.L_38:
        /*00b8*/ 	.byte	0x04, 0x17
        /*00ba*/ 	.short	(.L_40 - .L_39)
.L_39:
        /*00bc*/ 	.word	0x00000000
        /*00c0*/ 	.short	0x0002
        /*00c2*/ 	.short	0x0010
        /*00c4*/ 	.byte	0x00, 0xf4, 0x21, 0x00


	//----- nvinfo : EIATTR_KPARAM_INFO
	.align		4
.L_40:
        /*00c8*/ 	.byte	0x04, 0x17
        /*00ca*/ 	.short	(.L_42 - .L_41)
.L_41:
        /*00cc*/ 	.word	0x00000000
        /*00d0*/ 	.short	0x0001
        /*00d2*/ 	.short	0x0008
        /*00d4*/ 	.byte	0x00, 0xf4, 0x21, 0x00


	//----- nvinfo : EIATTR_KPARAM_INFO
	.align		4
.L_42:
        /*00d8*/ 	.byte	0x04, 0x17
        /*00da*/ 	.short	(.L_44 - .L_43)
.L_43:
        /*00dc*/ 	.word	0x00000000
        /*00e0*/ 	.short	0x0000
        /*00e2*/ 	.short	0x0000
        /*00e4*/ 	.byte	0x00, 0xf4, 0x21, 0x00


	//----- nvinfo : EIATTR_AT_ENTRY_FRAGMENTS
	.align		4
.L_44:
        /*00e8*/ 	.byte	0x04, 0x4f
        /*00ea*/ 	.short	(.L_46 - .L_45)


	//   ....[0]....
.L_45:
        /*00ec*/ 	.word	0x00000004


	//----- nvinfo : EIATTR_RESERVED_SMEM_USED
	.align		4
.L_46:
        /*00f0*/ 	.byte	0x01, 0x41
	.zero		2


	//----- nvinfo : EIATTR_SPARSE_MMA_MASK
	.align		4
        /*00f4*/ 	.byte	0x03, 0x50
        /*00f6*/ 	.short	0x0000


	//----- nvinfo : EIATTR_TCGEN05_1CTA_USED
	.align		4
        /*00f8*/ 	.byte	0x01, 0x51
	.zero		2


	//----- nvinfo : EIATTR_MAXREG_COUNT
	.align		4
        /*00fc*/ 	.byte	0x03, 0x1b
        /*00fe*/ 	.short	0x00ff


	//----- nvinfo : EIATTR_NUM_BARRIERS
	.align		4
        /*0100*/ 	.byte	0x02, 0x4c
        /*0102*/ 	.byte	0x01
	.zero		1


	//----- nvinfo : EIATTR_ANNOTATIONS
	.align		4
        /*0104*/ 	.byte	0x04, 0x55
        /*0106*/ 	.short	(.L_48 - .L_47)


	//   ....[0]....
.L_47:
        /*0108*/ 	.word	0x00000001
        /*010c*/ 	.byte	0x30, 0x0e, 0x00, 0x00, 0x01, 0x00, 0x00, 0x00, 0xa0, 0x0e, 0x00, 0x00, 0x01, 0x00, 0x00, 0x00
        /* <DEDUP_REMOVED lines=3150> */
        /*c5fc*/ 	.byte	0xd0, 0xa2, 0x03, 0x00, 0x01, 0x00, 0x00, 0x00, 0xe0, 0xa2, 0x03, 0x00


	//----- nvinfo : EIATTR_INT_WARP_WIDE_INSTR_OFFSETS
	.align		4
.L_48:
        /*c608*/ 	.byte	0x04, 0x31
        /*c60a*/ 	.short	(.L_50 - .L_49)


	//   ....[0]....
.L_49:
        /*c60c*/ 	.word	0x00003dc0


	//   ....[1]....
        /*c610*/ 	.word	0x00003df0


	//   ....[2]....
        /*c614*/ 	.word	0x00008770


	//   ....[3]....
        /*c618*/ 	.word	0x0003a750


	//   ....[4]....
        /*c61c*/ 	.word	0x0003a7a0


	//----- nvinfo : EIATTR_COOP_GROUP_MASK_REGIDS
	.align		4
.L_50:
        /*c620*/ 	.byte	0x04, 0x29
        /*c622*/ 	.short	(.L_52 - .L_51)


	//   ....[0]....
.L_51:
        /*c624*/ 	.word	0xffffffff


	//   ....[1]....
        /*c628*/ 	.word	0xffffffff


	//   ....[2]....
        /*c62c*/ 	.word	0xffffffff


	//   ....[3]....
        /*c630*/ 	.word	0xffffffff


	//----- nvinfo : EIATTR_COOP_GROUP_INSTR_OFFSETS
	.align		4
.L_52:
        /*c634*/ 	.byte	0x04, 0x28
        /*c636*/ 	.short	(.L_54 - .L_53)


	//   ....[0]....
.L_53:
        /*c638*/ 	.word	0x00000070


	//   ....[1]....
        /*c63c*/ 	.word	0x00000330


	//   ....[2]....
        /*c640*/ 	.word	0x0003a5e0


	//   ....[3]....
        /*c644*/ 	.word	0x0003a850


	//----- nvinfo : EIATTR_VRC_CTA_INIT_COUNT
	.align		4
.L_54:
        /*c648*/ 	.byte	0x02, 0x4a
        /*c64a*/ 	.byte	0x80
	.zero		1


	//----- nvinfo : EIATTR_MBARRIER_INSTR_OFFSETS
	.align		4
        /*c64c*/ 	.byte	0x04, 0x39
        /*c64e*/ 	.short	(.L_56 - .L_55)


	//   ....[0]....
.L_55:
        /*c650*/ 	.word	0x000048d0
        /*c654*/ 	.word	0x000000ff
        /*c658*/ 	.word	0x00000000
        /*c65c*/ 	.short	0x0100
        /*c65e*/ 	.byte	0x08
	.zero		1


	//   ....[1]....
        /*c660*/ 	.word	0x000087b0
        /*c664*/ 	.word	0x000000ff
        /*c668*/ 	.word	0x00028008
        /*c66c*/ 	.short	0x0100
        /*c66e*/ 	.byte	0x05
	.zero		1


	//   ....[2]....
        /*c670*/ 	.word	0x00016530
        /*c674*/ 	.word	0x000000ff
        /*c678*/ 	.word	0x00000000
        /*c67c*/ 	.short	0x010a
        /*c67e*/ 	.byte	0x08
	.zero		1


	//   ....[3]....
        /*c680*/ 	.word	0x00027f80
        /*c684*/ 	.word	0x000000ff
        /*c688*/ 	.word	0x00000000
        /*c68c*/ 	.short	0x010a
        /*c68e*/ 	.byte	0x08
	.zero		1


	//   ....[4]....
        /*c690*/ 	.word	0x000284d0
        /*c694*/ 	.word	0x000000ff
        /*c698*/ 	.word	0x00028000
        /*c69c*/ 	.short	0x0108
        /*c69e*/ 	.byte	0x05
	.zero		1


	//   ....[5]....
        /*c6a0*/ 	.word	0x00028770
        /*c6a4*/ 	.word	0x000000ff
        /*c6a8*/ 	.word	0x00028008
        /*c6ac*/ 	.short	0x0108
        /*c6ae*/ 	.byte	0x05
	.zero		1


	//   ....[6]....
        /*c6b0*/ 	.word	0x0003a870
        /*c6b4*/ 	.word	0x000000ff
        /*c6b8*/ 	.word	0x00000000
        /*c6bc*/ 	.short	0x010a
        /*c6be*/ 	.byte	0x08
	.zero		1


	//   ....[7]....
        /*c6c0*/ 	.word	0x0003a8a0
        /*c6c4*/ 	.word	0x000000ff
        /*c6c8*/ 	.word	0x00000000
        /*c6cc*/ 	.short	0x010a
        /*c6ce*/ 	.byte	0x08
	.zero		1


	//----- nvinfo : EIATTR_NUM_MBARRIERS
	.align		4
.L_56:
        /*c6d0*/ 	.byte	0x03, 0x38
        /*c6d2*/ 	.short	0x0002


	//----- nvinfo : EIATTR_EXIT_INSTR_OFFSETS
	.align		4
        /*c6d4*/ 	.byte	0x04, 0x1c
        /*c6d6*/ 	.short	(.L_58 - .L_57)


	//   ....[0]....
.L_57:
        /*c6d8*/ 	.word	0x0003a860


	//----- nvinfo : EIATTR_REQNTID
	.align		4
.L_58:
        /*c6dc*/ 	.byte	0x04, 0x10
        /*c6de*/ 	.short	(.L_60 - .L_59)
.L_59:
        /*c6e0*/ 	.word	0x00000080
        /*c6e4*/ 	.word	0x00000001
        /*c6e8*/ 	.word	0x00000001


	//----- nvinfo : EIATTR_CRS_STACK_SIZE
	.align		4
.L_60:
        /*c6ec*/ 	.byte	0x04, 0x1e
        /*c6ee*/ 	.short	(.L_62 - .L_61)
.L_61:
        /*c6f0*/ 	.word	0x00000000


	//----- nvinfo : EIATTR_CBANK_PARAM_SIZE
	.align		4
.L_62:
        /*c6f4*/ 	.byte	0x03, 0x19
        /*c6f6*/ 	.short	0x0050


	//----- nvinfo : EIATTR_PARAM_CBANK
	.align		4
        /*c6f8*/ 	.byte	0x04, 0x0a
        /*c6fa*/ 	.short	(.L_64 - .L_63)
	.align		4
.L_63:
        /*c6fc*/ 	.word	index@(.nv.constant0.matmul_kernel)
        /*c700*/ 	.short	0x0380
        /*c702*/ 	.short	0x0050


	//----- nvinfo : EIATTR_SW_WAR
	.align		4
.L_64:
        /*c704*/ 	.byte	0x04, 0x36
        /*c706*/ 	.short	(.L_66 - .L_65)
.L_65:
        /*c708*/ 	.word	0x00000008
.L_66:


//--------------------- .nv.compat                --------------------------
	.section	.nv.compat,"",@"SHT_CUDA_COMPAT_INFO"
	.align	4
        /*0000*/ 	.byte	0x02, 0x02, 0x02, 0x00, 0x02, 0x05, 0x05, 0x00, 0x02, 0x03, 0x00, 0x00, 0x02, 0x06, 0x01, 0x00


//--------------------- .nv.callgraph             --------------------------
	.section	.nv.callgraph,"",@"SHT_CUDA_CALLGRAPH"
	.align	4
	.sectionentsize	8
	.align		4
        /*0000*/ 	.word	0x00000000
	.align		4
        /*0004*/ 	.word	0xffffffff
	.align		4
        /*0008*/ 	.word	0x00000000
	.align		4
        /*000c*/ 	.word	0xfffffffe
	.align		4
        /*0010*/ 	.word	0x00000000
	.align		4
        /*0014*/ 	.word	0xfffffffd
	.align		4
        /*0018*/ 	.word	0x00000000
	.align		4
        /*001c*/ 	.word	0xfffffffc


//--------------------- .text.matmul_kernel       --------------------------
	.section	.text.matmul_kernel,"ax",@progbits
	.align	128
        .global         matmul_kernel
        .type           matmul_kernel,@function
        .size           matmul_kernel,(.L_x_20 - matmul_kernel)
        .other          matmul_kernel,@"STO_CUDA_ENTRY STV_DEFAULT"
matmul_kernel:
.text.matmul_kernel:
[----:B------:R-:W0:Y:S01]  /*0000*/  LDC R1, c[0x0][0x37c] ;  /* 0x0000df00ff017b82 */ /* 0x000e220000000800 */
[----:B------:R-:W1:Y:S01]  /*0010*/  S2R R0, SR_TID.X ;  /* 0x0000000000007919 */ /* 0x000e620000002100 */
[----:B0-----:R-:W-:Y:S01]  /*0020*/  VIADD R1, R1, 0xffffe368 ;  /* 0xffffe36801017836 */ /* 0x001fe20000000000 */
[----:B-1----:R-:W-:-:S13]  /*0030*/  ISETP.GE.U32.AND P0, PT, R0, 0x20, PT ;  /* 0x000000200000780c */ /* 0x002fda0003f06070 */
[----:B------:R-:W-:Y:S02]  /*0040*/  VOTEU.ANY UP0, P0 ;  /* 0x0000000000ff7886 */ /* 0x000fe40000000100 */
[----:B------:R-:W-:Y:S05]  /*0050*/  BRA.U UP0, `(.L_x_0) ;  /* 0x0000000100b87547 */ /* 0x000fea000b800000 */
[----:B------:R-:W0:Y:S01]  /*0060*/  S2UR UR6, SR_CgaCtaId ;  /* 0x00000000000679c3 */ /* 0x000e220000008800 */
[----:B------:R-:W-:Y:S01]  /*0070*/  NOP ;  /* 0x0000000000007918 */ /* 0x000fe20000000000 */
[----:B------:R-:W-:Y:S02]  /*0080*/  UMOV UR4, 0x40 ;  /* 0x0000004000047882 */ /* 0x000fe40000000000 */
[----:B0-----:R-:W-:-:S09]  /*0090*/  ULEA UR4, UR6, UR4, 0x18 ;  /* 0x0000000406047291 */ /* 0x001fd2000f8ec0ff */
[----:B------:R-:W0:Y:S01]  /*00a0*/  LDS.U8 R0, [UR4] ;  /* 0x00000004ff007984 */ /* 0x000e220008000000 */
[----:B------:R-:W-:Y:S02]  /*00b0*/  UMOV UR4, 0x400 ;  /* 0x0000040000047882 */ /* 0x000fe40000000000 */
[----:B------:R-:W-:Y:S01]  /*00c0*/  ULEA UR4, UR6, UR4, 0x18 ;  /* 0x0000000406047291 */ /* 0x000fe2000f8ec0ff */
[----:B0-----:R-:W-:-:S13]  /*00d0*/  ISETP.NE.AND P0, PT, R0, RZ, PT ;  /* 0x000000ff0000720c */ /* 0x001fda0003f05270 */
[----:B------:R-:W-:Y:S05]  /*00e0*/  @P0 BRA `(.L_x_1) ;  /* 0x00000000007c0947 */ /* 0x000fea0003800000 */
[----:B------:R-:W-:-:S13]  /*00f0*/  ELECT P0, URZ, PT ;  /* 0x0000000000ff782f */ /* 0x000fda0003800000 */
[----:B------:R-:W-:Y:S05]  /*0100*/  @!P0 BRA `(.L_x_2) ;  /* 0x0000000000848947 */ /* 0x000fea0003800000 */
[----:B------:R-:W-:Y:S01]  /*0110*/  UMOV UR5, 0x10 ;  /* 0x0000001000057882 */ /* 0x000fe20000000000 */
[----:B------:R-:W-:Y:S02]  /*0120*/  IMAD.MOV.U32 R4, RZ, RZ, 0x1 ;  /* 0x00000001ff047424 */ /* 0x000fe400078e00ff */
[----:B------:R-:W-:Y:S02]  /*0130*/  IMAD.MOV.U32 R5, RZ, RZ, 0xffff ;  /* 0x0000ffffff057424 */ /* 0x000fe400078e00ff */
[----:B------:R-:W-:Y:S04]  /*0140*/  DEPBAR.LE SB0, 0x36 ;  /* 0x00008d800000791a */ /* 0x000fe80000000000 */
[----:B------:R-:W0:Y:S02]  /*0150*/  UTCATOMSWS.FIND_AND_SET.ALIGN UP1, UR5, UR5 ;  /* 0x00000005000575e3 */ /* 0x000e240008020800 */
[----:B0-----:R-:W-:-:S04]  /*0160*/  PLOP3.LUT P0, PT, PT, PT, UP1, 0x80, 0x8 ;  /* 0x000000000008781c */ /* 0x001fc80003f0f018 */
[----:B------:R-:W-:-:S04]  /*0170*/  SEL R0, RZ, 0xffffffff, !P0 ;  /* 0xffffffffff007807 */ /* 0x000fc80004000000 */
[----:B------:R-:W-:Y:S01]  /*0180*/  ISETP.NE.AND P0, PT, R0, RZ, PT ;  /* 0x000000ff0000720c */ /* 0x000fe20003f05270 */
[----:B------:R-:W-:-:S12]  /*0190*/  IMAD.U32 R0, RZ, RZ, UR5 ;  /* 0x00000005ff007e24 */ /* 0x000fd8000f8e00ff */
[----:B------:R-:W-:Y:S05]  /*01a0*/  @P0 BRA `(.L_x_3) ;  /* 0x0000000000240947 */ /* 0x000fea0003800000 */
.L_x_4:
[----:B------:R-:W-:Y:S05]  /*01b0*/  NANOSLEEP 0x64 ;  /* 0x000000640000795d */ /* 0x000fea0003800000 */
[----:B------:R-:W-:-:S05]  /*01c0*/  UMOV UR5, 0x10 ;  /* 0x0000001000057882 */ /* 0x000fca0000000000 */
[----:B------:R-:W-:Y:S04]  /*01d0*/  DEPBAR.LE SB0, 0x36 ;  /* 0x00008d800000791a */ /* 0x000fe80000000000 */
[----:B------:R-:W0:Y:S02]  /*01e0*/  UTCATOMSWS.FIND_AND_SET.ALIGN UP1, UR5, UR5 ;  /* 0x00000005000575e3 */ /* 0x000e240008020800 */
[----:B0-----:R-:W-:-:S04]  /*01f0*/  PLOP3.LUT P0, PT, PT, PT, UP1, 0x80, 0x8 ;  /* 0x000000000008781c */ /* 0x001fc80003f0f018 */
[----:B------:R-:W-:-:S04]  /*0200*/  SEL R0, RZ, 0xffffffff, !P0 ;  /* 0xffffffffff007807 */ /* 0x000fc80004000000 */
[----:B------:R-:W-:Y:S01]  /*0210*/  ISETP.NE.AND P0, PT, R0, RZ, PT ;  /* 0x000000ff0000720c */ /* 0x000fe20003f05270 */
[----:B------:R-:W-:-:S12]  /*0220*/  IMAD.U32 R0, RZ, RZ, UR5 ;  /* 0x00000005ff007e24 */ /* 0x000fd8000f8e00ff */
[----:B------:R-:W-:Y:S05]  /*0230*/  @!P0 BRA `(.L_x_4) ;  /* 0xfffffffc00dc8947 */ /* 0x000fea000383ffff */
.L_x_3:
[C---:B------:R-:W-:Y:S01]  /*0240*/  VIADD R3, R0.reuse, 0x10 ;  /* 0x0000001000037836 */ /* 0x040fe20000000000 */
[----:B------:R-:W-:Y:S01]  /*0250*/  UMOV UR5, 0x50 ;  /* 0x0000005000057882 */ /* 0x000fe20000000000 */
[----:B------:R-:W-:Y:S01]  /*0260*/  SHF.L.U32 R2, R5, R0, RZ ;  /* 0x0000000005027219 */ /* 0x000fe200000006ff */
[----:B------:R-:W-:Y:S01]  /*0270*/  ULEA UR5, UR6, UR5, 0x18 ;  /* 0x0000000506057291 */ /* 0x000fe2000f8ec0ff */
[----:B------:R-:W-:Y:S01]  /*0280*/  IMAD.SHL.U32 R0, R0, 0x20, RZ ;  /* 0x0000002000007824 */ /* 0x000fe200078e00ff */
[----:B------:R-:W-:-:S04]  /*0290*/  SHF.L.U32 R3, R4, R3, RZ ;  /* 0x0000000304037219 */ /* 0x000fc800000006ff */
[----:B------:R-:W-:-:S05]  /*02a0*/  LOP3.LUT R2, R3, R2, RZ, 0xfc, !PT ;  /* 0x0000000203027212 */ /* 0x000fca00078efcff */
[----:B------:R0:W-:Y:S04]  /*02b0*/  ATOMS.OR RZ, [UR5], R2 ;  /* 0x00000002ffff798c */ /* 0x0001e8000b000005 */
[----:B------:R0:W-:Y:S01]  /*02c0*/  STS [UR4], R0 ;  /* 0x00000000ff007988 */ /* 0x0001e20008000804 */
[----:B------:R-:W-:Y:S05]  /*02d0*/  BRA `(.L_x_2) ;  /* 0x0000000000107947 */ /* 0x000fea0003800000 */
.L_x_1:
[----:B------:R-:W-:Y:S01]  /*02e0*/  IMAD.MOV.U32 R0, RZ, RZ, -0x1 ;  /* 0xffffffffff007424 */ /* 0x000fe200078e00ff */
[----:B------:R-:W-:-:S04]  /*02f0*/  MOV R2, 0x320 ;  /* 0x0000032000027802 */ /* 0x000fc80000000f00 */
[----:B------:R0:W-:Y:S03]  /*0300*/  STS [UR4], R0 ;  /* 0x00000000ff007988 */ /* 0x0001e60008000804 */
[----:B0-----:R-:W-:Y:S05]  /*0310*/  CALL.REL.NOINC `($__internal_1_$__cuda_sm10x_tcgen05_guardrail_trap_phase_invalid_during_alloc) ;  /* 0x000003a400787944 */ /* 0x001fea0003c00000 */
.L_x_2:
[----:B------:R-:W-:Y:S05]  /*0320*/  WARPSYNC.ALL ;  /* 0x0000000000007948 */ /* 0x000fea0003800000 */
[----:B------:R-:W-:Y:S01]  /*0330*/  NOP ;  /* 0x0000000000007918 */ /* 0x000fe20000000000 */
.L_x_0:
[----:B0-----:R-:W0:Y:S01]  /*0340*/  LDC.64 R2, c[0x0][0x398] ;  /* 0x0000e600ff027b82 */ /* 0x001e220000000a00 */
[----:B------:R-:W1:Y:S01]  /*0350*/  S2R R7, SR_CTAID.X ;  /* 0x0000000000077919 */ /* 0x000e620000002500 */
[----:B------:R-:W-:Y:S01]  /*0360*/  UMOV UR5, 0x400 ;  /* 0x0000040000057882 */ /* 0x000fe20000000000 */
[----:B------:R-:W2:Y:S01]  /*0370*/  LDCU UR8, c[0x0][0x3a4] ;  /* 0x00007480ff0877ac */ /* 0x000ea20008000800 */
[----:B------:R-:W3:Y:S01]  /*0380*/  S2R R49, SR_TID.X ;  /* 0x0000000000317919 */ /* 0x000ee20000002100 */
[----:B------:R-:W4:Y:S03]  /*0390*/  LDCU.128 UR12, c[0x0][0x380] ;  /* 0x00007000ff0c77ac */ /* 0x000f260008000c00 */
[----:B------:R-:W5:Y:S01]  /*03a0*/  S2UR UR4, SR_CgaCtaId ;  /* 0x00000000000479c3 */ /* 0x000f620000008800 */
[----:B------:R-:W-:-:S07]  /*03b0*/  UMOV UR10, 0x1 ;  /* 0x00000001000a7882 */ /* 0x000fce0000000000 */
[----:B------:R-:W2:Y:S01]  /*03c0*/  LDC R66, c[0x0][0x3a0] ;  /* 0x0000e800ff427b82 */ /* 0x000ea20000000800 */
[----:B0-----:R-:W-:Y:S01]  /*03d0*/  VIADD R0, R3, 0x7f ;  /* 0x0000007f03007836 */ /* 0x001fe20000000000 */
[----:B------:R-:W-:Y:S02]  /*03e0*/  IABS R41, R3 ;  /* 0x0000000300297213 */ /* 0x000fe40000000000 */
[----:B------:R-:W-:Y:S02]  /*03f0*/  IABS R25, R2 ;  /* 0x0000000200197213 */ /* 0x000fe40000000000 */
[----:B------:R-:W-:Y:S01]  /*0400*/  SHF.R.S32.HI R5, RZ, 0x1f, R0 ;  /* 0x0000001fff057819 */ /* 0x000fe20000011400 */
[----:B-----5:R-:W-:-:S03]  /*0410*/  ULEA UR5, UR4, UR5, 0x18 ;  /* 0x0000000504057291 */ /* 0x020fc6000f8ec0ff */
[----:B------:R-:W-:Y:S02]  /*0420*/  LEA.HI R5, R5, R0, RZ, 0x7 ;  /* 0x0000000005057211 */ /* 0x000fe400078f38ff */
[----:B-1----:R-:W-:Y:S02]  /*0430*/  IABS R10, R7 ;  /* 0x00000007000a7213 */ /* 0x002fe40000000000 */
[----:B------:R-:W-:-:S05]  /*0440*/  SHF.R.S32.HI R5, RZ, 0x7, R5 ;  /* 0x00000007ff057819 */ /* 0x000fca0000011405 */
[----:B------:R-:W-:-:S05]  /*0450*/  IMAD.SHL.U32 R6, R5, 0x8, RZ ;  /* 0x0000000805067824 */ /* 0x000fca00078e00ff */
[-C--:B------:R-:W-:Y:S02]  /*0460*/  IABS R9, R6.reuse ;  /* 0x0000000600097213 */ /* 0x080fe40000000000 */
[----:B------:R-:W-:Y:S02]  /*0470*/  IABS R12, R6 ;  /* 0x00000006000c7213 */ /* 0x000fe40000000000 */
[----:B------:R-:W0:Y:S08]  /*0480*/  I2F.RP R0, R9 ;  /* 0x0000000900007306 */ /* 0x000e300000209400 */
[----:B0-----:R-:W0:Y:S02]  /*0490*/  MUFU.RCP R0, R0 ;  /* 0x0000000000007308 */ /* 0x001e240000001000 */
[----:B0-----:R-:W-:-:S02]  /*04a0*/  VIADD R4, R0, 0xffffffe ;  /* 0x0ffffffe00047836 */ /* 0x001fc40000000000 */
[----:B------:R-:W-:-:S04]  /*04b0*/  IMAD.MOV R0, RZ, RZ, -R12 ;  /* 0x000000ffff007224 */ /* 0x000fc800078e0a0c */
[----:B------:R0:W1:Y:S02]  /*04c0*/  F2I.FTZ.U32.TRUNC.NTZ R5, R4 ;  /* 0x0000000400057305 */ /* 0x000064000021f000 */
[----:B0-----:R-:W-:Y:S02]  /*04d0*/  IMAD.MOV.U32 R4, RZ, RZ, RZ ;  /* 0x000000ffff047224 */ /* 0x001fe400078e00ff */
[----:B-1----:R-:W-:-:S04]  /*04e0*/  IMAD.MOV R8, RZ, RZ, -R5 ;  /* 0x000000ffff087224 */ /* 0x002fc800078e0a05 */
[----:B------:R-:W-:Y:S02]  /*04f0*/  IMAD R11, R8, R9, RZ ;  /* 0x00000009080b7224 */ /* 0x000fe400078e02ff */
[----:B------:R-:W-:Y:S02]  /*0500*/  IMAD.MOV.U32 R8, RZ, RZ, R10 ;  /* 0x000000ffff087224 */ /* 0x000fe400078e000a */
[----:B------:R-:W-:-:S06]  /*0510*/  IMAD.HI.U32 R5, R5, R11, R4 ;  /* 0x0000000b05057227 */ /* 0x000fcc00078e0004 */
[----:B------:R-:W-:-:S04]  /*0520*/  IMAD.HI.U32 R5, R5, R8, RZ ;  /* 0x0000000805057227 */ /* 0x000fc800078e00ff */
[----:B------:R-:W-:Y:S01]  /*0530*/  IMAD R0, R5, R0, R8 ;  /* 0x0000000005007224 */ /* 0x000fe200078e0208 */
[----:B------:R-:W-:Y:S04]  /*0540*/  BAR.SYNC.DEFER_BLOCKING 0x0 ;  /* 0x0000000000007b1d */ /* 0x000fe80000010000 */
[----:B------:R-:W-:-:S13]  /*0550*/  ISETP.GT.U32.AND P1, PT, R9, R0, PT ;  /* 0x000000000900720c */ /* 0x000fda0003f24070 */
[----:B------:R-:W-:Y:S02]  /*0560*/  @!P1 IMAD.IADD R0, R0, 0x1, -R9 ;  /* 0x0000000100009824 */ /* 0x000fe400078e0a09 */
[----:B------:R-:W-:Y:S01]  /*0570*/  @!P1 VIADD R5, R5, 0x1 ;  /* 0x0000000105059836 */ /* 0x000fe20000000000 */
[----:B------:R-:W-:Y:S02]  /*0580*/  ISETP.NE.AND P1, PT, R6, RZ, PT ;  /* 0x000000ff0600720c */ /* 0x000fe40003f25270 */
[----:B------:R-:W-:Y:S02]  /*0590*/  ISETP.GE.U32.AND P0, PT, R0, R9, PT ;  /* 0x000000090000720c */ /* 0x000fe40003f06070 */
[----:B------:R-:W-:-:S04]  /*05a0*/  LOP3.LUT R0, R7, R6, RZ, 0x3c, !PT ;  /* 0x0000000607007212 */ /* 0x000fc800078e3cff */
[----:B------:R-:W-:Y:S01]  /*05b0*/  ISETP.GE.AND P2, PT, R0, RZ, PT ;  /* 0x000000ff0000720c */ /* 0x000fe20003f46270 */
[----:B------:R-:W-:-:S06]  /*05c0*/  VIADD R0, R2, 0x1ff ;  /* 0x000001ff02007836 */ /* 0x000fcc0000000000 */
[----:B------:R-:W-:-:S04]  /*05d0*/  @P0 VIADD R5, R5, 0x1 ;  /* 0x0000000105050836 */ /* 0x000fc80000000000 */
[----:B------:R-:W-:Y:S01]  /*05e0*/  IMAD.MOV.U32 R4, RZ, RZ, R5 ;  /* 0x000000ffff047224 */ /* 0x000fe200078e0005 */
[----:B------:R-:W-:-:S03]  /*05f0*/  SHF.R.S32.HI R5, RZ, 0x1f, R0 ;  /* 0x0000001fff057819 */ /* 0x000fc60000011400 */
[----:B------:R-:W-:Y:S01]  /*0600*/  @!P2 IMAD.MOV R4, RZ, RZ, -R4 ;  /* 0x000000ffff04a224 */ /* 0x000fe200078e0a04 */
[----:B------:R-:W-:Y:S02]  /*0610*/  @!P1 LOP3.LUT R4, RZ, R6, RZ, 0x33, !PT ;  /* 0x00000006ff049212 */ /* 0x000fe400078e33ff */
[----:B------:R-:W-:-:S03]  /*0620*/  LEA.HI R5, R5, R0, RZ, 0x9 ;  /* 0x0000000005057211 */ /* 0x000fc600078f48ff */
[----:B------:R-:W-:Y:S02]  /*0630*/  IMAD.SHL.U32 R10, R4, 0x8, RZ ;  /* 0x00000008040a7824 */ /* 0x000fe400078e00ff */
[----:B------:R-:W-:-:S03]  /*0640*/  IMAD.MOV R4, RZ, RZ, -R4 ;  /* 0x000000ffff047224 */ /* 0x000fc600078e0a04 */
[----:B------:R-:W-:Y:S01]  /*0650*/  LEA.HI.SX32 R5, R5, -R10, 0x17 ;  /* 0x8000000a05057211 */ /* 0x000fe200078fbaff */
[----:B------:R-:W-:Y:S02]  /*0660*/  IMAD R14, R6, R4, R7 ;  /* 0x00000004060e7224 */ /* 0x000fe400078e0207 */
[----:B------:R-:W-:Y:S01]  /*0670*/  IMAD.MOV.U32 R4, RZ, RZ, RZ ;  /* 0x000000ffff047224 */ /* 0x000fe200078e00ff */
[----:B------:R-:W-:Y:S02]  /*0680*/  VIMNMX R11, PT, PT, R5, 0x8, PT ;  /* 0x00000008050b7848 */ /* 0x000fe40003fe0100 */
[----:B------:R-:W-:Y:S02]  /*0690*/  IABS R6, R14 ;  /* 0x0000000e00067213 */ /* 0x000fe40000000000 */
[----:B------:R-:W-:-:S04]  /*06a0*/  IABS R9, R11 ;  /* 0x0000000b00097213 */ /* 0x000fc80000000000 */
[----:B------:R-:W0:Y:S08]  /*06b0*/  I2F.RP R0, R9 ;  /* 0x0000000900007306 */ /* 0x000e300000209400 */
[----:B0-----:R-:W0:Y:S02]  /*06c0*/  MUFU.RCP R0, R0 ;  /* 0x0000000000007308 */ /* 0x001e240000001000 */
[----:B0-----:R-:W-:-:S06]  /*06d0*/  VIADD R5, R0, 0xffffffe ;  /* 0x0ffffffe00057836 */ /* 0x001fcc0000000000 */
[----:B------:R-:W0:Y:S02]  /*06e0*/  F2I.FTZ.U32.TRUNC.NTZ R5, R5 ;  /* 0x0000000500057305 */ /* 0x000e24000021f000 */
[----:B0-----:R-:W-:-:S04]  /*06f0*/  IMAD.MOV R8, RZ, RZ, -R5 ;  /* 0x000000ffff087224 */ /* 0x001fc800078e0a05 */
[----:B------:R-:W-:Y:S01]  /*0700*/  IMAD R7, R8, R9, RZ ;  /* 0x0000000908077224 */ /* 0x000fe200078e02ff */
[----:B------:R-:W-:-:S03]  /*0710*/  IABS R8, R11 ;  /* 0x0000000b00087213 */ /* 0x000fc60000000000 */
[----:B------:R-:W-:-:S04]  /*0720*/  IMAD.HI.U32 R4, R5, R7, R4 ;  /* 0x0000000705047227 */ /* 0x000fc800078e0004 */
[----:B------:R-:W-:Y:S02]  /*0730*/  IMAD.MOV.U32 R5, RZ, RZ, R6 ;  /* 0x000000ffff057224 */ /* 0x000fe400078e0006 */
[----:B------:R-:W-:Y:S01]  /*0740*/  IMAD.MOV R0, RZ, RZ, -R8 ;  /* 0x000000ffff007224 */ /* 0x000fe200078e0a08 */
[----:B------:R-:W0:Y:S01]  /*0750*/  I2F.RP R6, R41 ;  /* 0x0000002900067306 */ /* 0x000e220000209400 */
[----:B------:R-:W-:-:S04]  /*0760*/  IMAD.HI.U32 R4, R4, R5, RZ ;  /* 0x0000000504047227 */ /* 0x000fc800078e00ff */
[----:B------:R-:W-:-:S03]  /*0770*/  IMAD R0, R4, R0, R5 ;  /* 0x0000000004007224 */ /* 0x000fc600078e0205 */
[----:B------:R-:W1:Y:S02]  /*0780*/  I2F.RP R5, R25 ;  /* 0x0000001900057306 */ /* 0x000e640000209400 */
[----:B------:R-:W-:-:S06]  /*0790*/  ISETP.GT.U32.AND P1, PT, R9, R0, PT ;  /* 0x000000000900720c */ /* 0x000fcc0003f24070 */
[----:B0-----:R-:W0:Y:S07]  /*07a0*/  MUFU.RCP R6, R6 ;  /* 0x0000000600067308 */ /* 0x001e2e0000001000 */
[----:B------:R-:W-:Y:S01]  /*07b0*/  @!P1 IMAD.IADD R0, R0, 0x1, -R9 ;  /* 0x0000000100009824 */ /* 0x000fe200078e0a09 */
[----:B-1----:R-:W1:Y:S01]  /*07c0*/  MUFU.RCP R5, R5 ;  /* 0x0000000500057308 */ /* 0x002e620000001000 */
[----:B------:R-:W-:Y:S01]  /*07d0*/  @!P1 VIADD R4, R4, 0x1 ;  /* 0x0000000104049836 */ /* 0x000fe20000000000 */
[----:B------:R-:W-:-:S02]  /*07e0*/  ISETP.NE.AND P1, PT, R11, RZ, PT ;  /* 0x000000ff0b00720c */ /* 0x000fc40003f25270 */
[----:B------:R-:W-:Y:S02]  /*07f0*/  ISETP.GE.U32.AND P0, PT, R0, R9, PT ;  /* 0x000000090000720c */ /* 0x000fe40003f06070 */
[----:B------:R-:W-:Y:S01]  /*0800*/  LOP3.LUT R0, R14, R11, RZ, 0x3c, !PT ;  /* 0x0000000b0e007212 */ /* 0x000fe200078e3cff */
[----:B0-----:R-:W-:-:S03]  /*0810*/  VIADD R8, R6, 0xffffffe ;  /* 0x0ffffffe06087836 */ /* 0x001fc60000000000 */
[----:B------:R-:W-:Y:S02]  /*0820*/  ISETP.GE.AND P2, PT, R0, RZ, PT ;  /* 0x000000ff0000720c */ /* 0x000fe40003f46270 */
[----:B---3--:R-:W-:Y:S01]  /*0830*/  SHF.R.U32.HI R6, RZ, 0x6, R49 ;  /* 0x00000006ff067819 */ /* 0x008fe20000011631 */
[----:B------:R0:W3:Y:S03]  /*0840*/  F2I.FTZ.U32.TRUNC.NTZ R9, R8 ;  /* 0x0000000800097305 */ /* 0x0000e6000021f000 */
[----:B------:R-:W-:Y:S01]  /*0850*/  SGXT.U32 R6, R6, 0x1 ;  /* 0x000000010606781a */ /* 0x000fe20000000000 */
[----:B------:R-:W-:Y:S02]  /*0860*/  @P0 VIADD R4, R4, 0x1 ;  /* 0x0000000104040836 */ /* 0x000fe40000000000 */
[----:B-1----:R-:W-:Y:S02]  /*0870*/  VIADD R5, R5, 0xffffffe ;  /* 0x0ffffffe05057836 */ /* 0x002fe40000000000 */
[----:B------:R-:W-:-:S02]  /*0880*/  IMAD.MOV.U32 R40, RZ, RZ, R4 ;  /* 0x000000ffff287224 */ /* 0x000fc400078e0004 */
[----:B0-----:R-:W-:Y:S02]  /*0890*/  IMAD.MOV.U32 R8, RZ, RZ, RZ ;  /* 0x000000ffff087224 */ /* 0x001fe400078e00ff */
[----:B------:R-:W-:Y:S01]  /*08a0*/  @!P2 IMAD.MOV R40, RZ, RZ, -R40 ;  /* 0x000000ffff28a224 */ /* 0x000fe200078e0a28 */
[----:B------:R-:W-:Y:S01]  /*08b0*/  @!P1 LOP3.LUT R40, RZ, R11, RZ, 0x33, !PT ;  /* 0x0000000bff289212 */ /* 0x000fe200078e33ff */
[----:B------:R-:W0:Y:S01]  /*08c0*/  F2I.FTZ.U32.TRUNC.NTZ R5, R5 ;  /* 0x0000000500057305 */ /* 0x000e22000021f000 */
[----:B---3--:R-:W-:-:S03]  /*08d0*/  IMAD.MOV R0, RZ, RZ, -R9 ;  /* 0x000000ffff007224 */ /* 0x008fc600078e0a09 */
[----:B------:R-:W-:Y:S02]  /*08e0*/  IMAD.SHL.U32 R93, R40, 0x80, RZ ;  /* 0x00000080285d7824 */ /* 0x000fe400078e00ff */
[----:B------:R-:W-:Y:S02]  /*08f0*/  IMAD R21, R0, R41, RZ ;  /* 0x0000002900157224 */ /* 0x000fe400078e02ff */
[----:B------:R-:W-:Y:S01]  /*0900*/  IMAD.MOV R40, RZ, RZ, -R40 ;  /* 0x000000ffff287224 */ /* 0x000fe200078e0a28 */
[----:B------:R-:W-:Y:S01]  /*0910*/  LOP3.LUT R6, R93, R6, RZ, 0xfc, !PT ;  /* 0x000000065d067212 */ /* 0x000fe200078efcff */
[----:B------:R-:W-:-:S03]  /*0920*/  IMAD.HI.U32 R21, R9, R21, R8 ;  /* 0x0000001509157227 */ /* 0x000fc600078e0008 */
[----:B------:R-:W-:Y:S01]  /*0930*/  IABS R0, R6 ;  /* 0x0000000600007213 */ /* 0x000fe20000000000 */
[----:B------:R-:W-:Y:S01]  /*0940*/  IMAD R40, R11, R40, R14 ;  /* 0x000000280b287224 */ /* 0x000fe200078e020e */
[C---:B------:R-:W-:Y:S01]  /*0950*/  LOP3.LUT R9, R6.reuse, 0x7e, RZ, 0xfc, !PT ;  /* 0x0000007e06097812 */ /* 0x040fe200078efcff */
[----:B0-----:R-:W-:Y:S01]  /*0960*/  IMAD.MOV R16, RZ, RZ, -R5 ;  /* 0x000000ffff107224 */ /* 0x001fe200078e0a05 */
[----:B------:R-:W-:Y:S01]  /*0970*/  LOP3.LUT R13, R6, 0x2, RZ, 0xfc, !PT ;  /* 0x00000002060d7812 */ /* 0x000fe200078efcff */
[----:B------:R-:W-:Y:S01]  /*0980*/  IMAD.MOV.U32 R8, RZ, RZ, R0 ;  /* 0x000000ffff087224 */ /* 0x000fe200078e0000 */
[----:B------:R-:W-:Y:S01]  /*0990*/  IABS R12, R9 ;  /* 0x00000009000c7213 */ /* 0x000fe20000000000 */
[----:B------:R-:W-:Y:S01]  /*09a0*/  IMAD R23, R16, R25, RZ ;  /* 0x0000001910177224 */ /* 0x000fe200078e02ff */
[----:B------:R-:W-:Y:S01]  /*09b0*/  LOP3.LUT R11, R6, 0x6, RZ, 0xfc, !PT ;  /* 0x00000006060b7812 */ /* 0x000fe200078efcff */
[----:B------:R-:W-:Y:S01]  /*09c0*/  IMAD.HI.U32 R0, R21, R8, RZ ;  /* 0x0000000815007227 */ /* 0x000fe200078e00ff */
[----:B------:R-:W-:-:S02]  /*09d0*/  ISETP.GE.AND P3, PT, R13, RZ, PT ;  /* 0x000000ff0d00720c */ /* 0x000fc40003f66270 */
[----:B------:R-:W-:Y:S01]  /*09e0*/  IABS R14, R11 ;  /* 0x0000000b000e7213 */ /* 0x000fe20000000000 */
[----:B------:R-:W-:Y:S01]  /*09f0*/  IMAD.MOV R0, RZ, RZ, -R0 ;  /* 0x000000ffff007224 */ /* 0x000fe200078e0a00 */
[----:B------:R-:W-:Y:S01]  /*0a00*/  ISETP.GE.AND P2, PT, R9, RZ, PT ;  /* 0x000000ff0900720c */ /* 0x000fe20003f46270 */
[----:B------:R-:W-:Y:S01]  /*0a10*/  IMAD.HI.U32 R4, R21, R12, RZ ;  /* 0x0000000c15047227 */ /* 0x000fe200078e00ff */
[C---:B------:R-:W-:Y:S02]  /*0a20*/  LOP3.LUT R9, R6.reuse, 0x8, RZ, 0xfc, !PT ;  /* 0x0000000806097812 */ /* 0x040fe400078efcff */
[C---:B------:R-:W-:Y:S01]  /*0a30*/  ISETP.GE.AND P4, PT, R6.reuse, RZ, PT ;  /* 0x000000ff0600720c */ /* 0x040fe20003f86270 */
[C---:B------:R-:W-:Y:S01]  /*0a40*/  IMAD R0, R41.reuse, R0, R8 ;  /* 0x0000000029007224 */ /* 0x040fe200078e0208 */
[----:B------:R-:W-:Y:S01]  /*0a50*/  IABS R8, R13 ;  /* 0x0000000d00087213 */ /* 0x000fe20000000000 */
[----:B------:R-:W-:Y:S01]  /*0a60*/  IMAD.MOV R7, RZ, RZ, -R4 ;  /* 0x000000ffff077224 */ /* 0x000fe200078e0a04 */
[C---:B------:R-:W-:Y:S01]  /*0a70*/  LOP3.LUT R13, R6.reuse, 0xa, RZ, 0xfc, !PT ;  /* 0x0000000a060d7812 */ /* 0x040fe200078efcff */
[----:B------:R-:W-:Y:S01]  /*0a80*/  IMAD.MOV.U32 R4, RZ, RZ, RZ ;  /* 0x000000ffff047224 */ /* 0x000fe200078e00ff */
[C---:B------:R-:W-:Y:S01]  /*0a90*/  ISETP.GT.U32.AND P0, PT, R41.reuse, R0, PT ;  /* 0x000000002900720c */ /* 0x040fe20003f04070 */
[----:B------:R-:W-:Y:S01]  /*0aa0*/  IMAD R12, R41, R7, R12 ;  /* 0x00000007290c7224 */ /* 0x000fe200078e020c */
[----:B------:R-:W-:Y:S01]  /*0ab0*/  IABS R16, R9 ;  /* 0x0000000900107213 */ /* 0x000fe20000000000 */
[----:B------:R-:W-:Y:S01]  /*0ac0*/  IMAD.HI.U32 R23, R5, R23, R4 ;  /* 0x0000001705177227 */ /* 0x000fe200078e0004 */
[----:B------:R-:W-:-:S02]  /*0ad0*/  LOP3.LUT R5, R6, 0x4, RZ, 0xfc, !PT ;  /* 0x0000000406057812 */ /* 0x000fc400078efcff */
[----:B------:R-:W-:Y:S01]  /*0ae0*/  ISETP.GT.U32.AND P1, PT, R41, R12, PT ;  /* 0x0000000c2900720c */ /* 0x000fe20003f24070 */
[----:B------:R-:W-:Y:S01]  /*0af0*/  IMAD.IADD R40, R10, 0x1, R40 ;  /* 0x000000010a287824 */ /* 0x000fe200078e0228 */
[----:B------:R-:W-:Y:S01]  /*0b00*/  IABS R10, R5 ;  /* 0x00000005000a7213 */ /* 0x000fe20000000000 */
[----:B------:R-:W-:Y:S01]  /*0b10*/  IMAD.HI.U32 R4, R21, R8, RZ ;  /* 0x0000000815047227 */ /* 0x000fe200078e00ff */
[----:B------:R-:W-:Y:S02]  /*0b20*/  ISETP.GE.AND P5, PT, R5, RZ, PT ;  /* 0x000000ff0500720c */ /* 0x000fe40003fa6270 */
[----:B------:R-:W-:Y:S01]  /*0b30*/  LOP3.LUT R32, R6, 0x48, RZ, 0xfc, !PT ;  /* 0x0000004806207812 */ /* 0x000fe200078efcff */
[----:B------:R-:W-:Y:S01]  /*0b40*/  @!P0 IMAD.IADD R0, R0, 0x1, -R41 ;  /* 0x0000000100008824 */ /* 0x000fe200078e0a29 */
[----:B------:R-:W-:Y:S01]  /*0b50*/  LOP3.LUT R35, R6, 0x4a, RZ, 0xfc, !PT ;  /* 0x0000004a06237812 */ /* 0x000fe200078efcff */
[----:B------:R-:W-:Y:S01]  /*0b60*/  IMAD.HI.U32 R5, R21, R10, RZ ;  /* 0x0000000a15057227 */ /* 0x000fe200078e00ff */
[----:B------:R-:W-:-:S02]  /*0b70*/  IABS R26, R32 ;  /* 0x00000020001a7213 */ /* 0x000fc40000000000 */
[----:B------:R-:W-:Y:S01]  /*0b80*/  ISETP.GT.U32.AND P0, PT, R41, R0, PT ;  /* 0x000000002900720c */ /* 0x000fe20003f04070 */
[----:B------:R-:W-:Y:S01]  /*0b90*/  @!P1 IMAD.IADD R12, R12, 0x1, -R41 ;  /* 0x000000010c0c9824 */ /* 0x000fe200078e0a29 */
[C---:B------:R-:W-:Y:S01]  /*0ba0*/  LOP3.LUT R27, R6.reuse, 0x4e, RZ, 0xfc, !PT ;  /* 0x0000004e061b7812 */ /* 0x040fe200078efcff */
[----:B------:R-:W-:Y:S01]  /*0bb0*/  IMAD.MOV R4, RZ, RZ, -R4 ;  /* 0x000000ffff047224 */ /* 0x000fe200078e0a04 */
[C---:B------:R-:W-:Y:S01]  /*0bc0*/  LOP3.LUT R28, R6.reuse, 0x50, RZ, 0xfc, !PT ;  /* 0x00000050061c7812 */ /* 0x040fe200078efcff */
[----:B------:R-:W-:Y:S01]  /*0bd0*/  IMAD.HI.U32 R7, R21, R14, RZ ;  /* 0x0000000e15077227 */ /* 0x000fe200078e00ff */
[C---:B------:R-:W-:Y:S02]  /*0be0*/  ISETP.GT.U32.AND P6, PT, R41.reuse, R12, PT ;  /* 0x0000000c2900720c */ /* 0x040fe40003fc4070 */
[----:B------:R-:W-:Y:S01]  /*0bf0*/  IABS R42, R27 ;  /* 0x0000001b002a7213 */ /* 0x000fe20000000000 */
[----:B------:R-:W-:Y:S01]  /*0c00*/  IMAD.MOV R5, RZ, RZ, -R5 ;  /* 0x000000ffff057224 */ /* 0x000fe200078e0a05 */
[----:B------:R-:W-:Y:S01]  /*0c10*/  IABS R46, R28 ;  /* 0x0000001c002e7213 */ /* 0x000fe20000000000 */
[C---:B------:R-:W-:Y:S01]  /*0c20*/  IMAD R4, R41.reuse, R4, R8 ;  /* 0x0000000429047224 */ /* 0x040fe200078e0208 */
[C---:B------:R-:W-:Y:S01]  /*0c30*/  LOP3.LUT R29, R6.reuse, 0x52, RZ, 0xfc, !PT ;  /* 0x00000052061d7812 */ /* 0x040fe200078efcff */
[----:B------:R-:W-:Y:S01]  /*0c40*/  IMAD.MOV R7, RZ, RZ, -R7 ;  /* 0x000000ffff077224 */ /* 0x000fe200078e0a07 */
[----:B------:R-:W-:Y:S01]  /*0c50*/  LOP3.LUT R45, R6, 0x56, RZ, 0xfc, !PT ;  /* 0x00000056062d7812 */ /* 0x000fe200078efcff */
[C---:B------:R-:W-:Y:S01]  /*0c60*/  IMAD R8, R41.reuse, R5, R10 ;  /* 0x0000000529087224 */ /* 0x040fe200078e020a */
[C---:B------:R-:W-:Y:S01]  /*0c70*/  ISETP.GT.U32.AND P1, PT, R41.reuse, R4, PT ;  /* 0x000000042900720c */ /* 0x040fe20003f24070 */
[--C-:B------:R-:W-:Y:S01]  /*0c80*/  @!P0 IMAD.IADD R0, R0, 0x1, -R41.reuse ;  /* 0x0000000100008824 */ /* 0x100fe200078e0a29 */
[----:B------:R-:W-:Y:S01]  /*0c90*/  LOP3.LUT R43, R6, 0x58, RZ, 0xfc, !PT ;  /* 0x00000058062b7812 */ /* 0x000fe200078efcff */
[C---:B------:R-:W-:Y:S01]  /*0ca0*/  IMAD R10, R41.reuse, R7, R14 ;  /* 0x00000007290a7224 */ /* 0x040fe200078e020e */
[C---:B------:R-:W-:Y:S01]  /*0cb0*/  ISETP.GT.U32.AND P0, PT, R41.reuse, R8, PT ;  /* 0x000000082900720c */ /* 0x040fe20003f04070 */
[----:B------:R-:W-:Y:S01]  /*0cc0*/  @!P6 IMAD.IADD R12, R12, 0x1, -R41 ;  /* 0x000000010c0ce824 */ /* 0x000fe200078e0a29 */
[----:B------:R-:W-:Y:S01]  /*0cd0*/  IABS R14, R13 ;  /* 0x0000000d000e7213 */ /* 0x000fe20000000000 */
[----:B------:R-:W-:Y:S01]  /*0ce0*/  IMAD.MOV.U32 R15, RZ, RZ, R0 ;  /* 0x000000ffff0f7224 */ /* 0x000fe200078e0000 */
[----:B------:R-:W-:Y:S01]  /*0cf0*/  ISETP.GT.U32.AND P6, PT, R41, R10, PT ;  /* 0x0000000a2900720c */ /* 0x000fe20003fc4070 */
[----:B------:R-:W-:Y:S01]  /*0d00*/  IMAD.HI.U32 R0, R21, R16, RZ ;  /* 0x0000001015007227 */ /* 0x000fe200078e00ff */
[----:B------:R-:W-:-:S02]  /*0d10*/  IABS R50, R43 ;  /* 0x0000002b00327213 */ /* 0x000fc40000000000 */
[----:B------:R-:W-:Y:S01]  /*0d20*/  IABS R48, R45 ;  /* 0x0000002d00307213 */ /* 0x000fe20000000000 */
[--C-:B------:R-:W-:Y:S01]  /*0d30*/  @!P1 IMAD.IADD R4, R4, 0x1, -R41.reuse ;  /* 0x0000000104049824 */ /* 0x100fe200078e0a29 */
[----:B------:R-:W-:Y:S01]  /*0d40*/  ISETP.GE.AND P1, PT, R9, RZ, PT ;  /* 0x000000ff0900720c */ /* 0x000fe20003f26270 */
[----:B------:R-:W-:Y:S01]  /*0d50*/  IMAD.HI.U32 R5, R21, R14, RZ ;  /* 0x0000000e15057227 */ /* 0x000fe200078e00ff */
[C---:B------:R-:W-:Y:S02]  /*0d60*/  LOP3.LUT R9, R6.reuse, 0xc, RZ, 0xfc, !PT ;  /* 0x0000000c06097812 */ /* 0x040fe400078efcff */
[----:B------:R-:W-:Y:S01]  /*0d70*/  LOP3.LUT R52, R6, 0x5a, RZ, 0xfc, !PT ;  /* 0x0000005a06347812 */ /* 0x000fe200078efcff */
[--C-:B------:R-:W-:Y:S01]  /*0d80*/  @!P0 IMAD.IADD R8, R8, 0x1, -R41.reuse ;  /* 0x0000000108088824 */ /* 0x100fe200078e0a29 */
[C---:B------:R-:W-:Y:S01]  /*0d90*/  ISETP.GT.U32.AND P0, PT, R41.reuse, R4, PT ;  /* 0x000000042900720c */ /* 0x040fe20003f04070 */
[----:B------:R-:W-:Y:S02]  /*0da0*/  @!P6 IMAD.IADD R10, R10, 0x1, -R41 ;  /* 0x000000010a0ae824 */ /* 0x000fe400078e0a29 */
[----:B------:R-:W-:Y:S01]  /*0db0*/  IMAD.MOV R5, RZ, RZ, -R5 ;  /* 0x000000ffff057224 */ /* 0x000fe200078e0a05 */
[----:B------:R-:W-:Y:S01]  /*0dc0*/  ISETP.GT.U32.AND P6, PT, R41, R8, PT ;  /* 0x000000082900720c */ /* 0x000fe20003fc4070 */
[----:B------:R-:W-:-:S02]  /*0dd0*/  IMAD.MOV.U32 R7, RZ, RZ, R12 ;  /* 0x000000ffff077224 */ /* 0x000fc400078e000c */
[----:B------:R-:W-:Y:S01]  /*0de0*/  @!P4 IMAD.MOV R15, RZ, RZ, -R15 ;  /* 0x000000ffff0fc224 */ /* 0x000fe200078e0a0f */
[----:B------:R-:W-:Y:S01]  /*0df0*/  ISETP.GE.AND P4, PT, R11, RZ, PT ;  /* 0x000000ff0b00720c */ /* 0x000fe20003f86270 */
[----:B------:R-:W-:Y:S01]  /*0e00*/  IMAD.MOV R0, RZ, RZ, -R0 ;  /* 0x000000ffff007224 */ /* 0x000fe200078e0a00 */
[----:B------:R-:W-:Y:S01]  /*0e10*/  LOP3.LUT R11, R6, 0xe, RZ, 0xfc, !PT ;  /* 0x0000000e060b7812 */ /* 0x000fe200078efcff */
[C---:B------:R-:W-:Y:S01]  /*0e20*/  IMAD R12, R41.reuse, R5, R14 ;  /* 0x00000005290c7224 */ /* 0x040fe200078e020e */
[----:B------:R0:W-:Y:S01]  /*0e30*/  STL [R1+0x774], R15 ;  /* 0x0007740f01007387 */ /* 0x0001e20000100800 */
[----:B------:R-:W-:Y:S01]  /*0e40*/  @!P2 IMAD.MOV R7, RZ, RZ, -R7 ;  /* 0x000000ffff07a224 */ /* 0x000fe200078e0a07 */
[C---:B------:R-:W-:Y:S01]  /*0e50*/  ISETP.GT.U32.AND P2, PT, R41.reuse, R10, PT ;  /* 0x0000000a2900720c */ /* 0x040fe20003f44070 */
[C---:B------:R-:W-:Y:S01]  /*0e60*/  IMAD R0, R41.reuse, R0, R16 ;  /* 0x0000000029007224 */ /* 0x040fe200078e0210 */
[----:B------:R-:W-:Y:S01]  /*0e70*/  IABS R16, R11 ;  /* 0x0000000b00107213 */ /* 0x000fe20000000000 */
[--C-:B------:R-:W-:Y:S01]  /*0e80*/  @!P6 IMAD.IADD R8, R8, 0x1, -R41.reuse ;  /* 0x000000010808e824 */ /* 0x100fe200078e0a29 */
[C---:B------:R-:W-:Y:S01]  /*0e90*/  ISETP.GT.U32.AND P6, PT, R41.reuse, R12, PT ;  /* 0x0000000c2900720c */ /* 0x040fe20003fc4070 */
[----:B------:R1:W-:Y:S01]  /*0ea0*/  STL [R1+0x6dc], R7 ;  /* 0x0006dc0701007387 */ /* 0x0003e20000100800 */
[----:B------:R-:W-:Y:S01]  /*0eb0*/  @!P0 IMAD.IADD R4, R4, 0x1, -R41 ;  /* 0x0000000104048824 */ /* 0x000fe200078e0a29 */
[----:B------:R-:W-:-:S02]  /*0ec0*/  ISETP.GT.U32.AND P0, PT, R41, R0, PT ;  /* 0x000000002900720c */ /* 0x000fc40003f04070 */
[----:B0-----:R-:W-:Y:S01]  /*0ed0*/  LOP3.LUT R15, R6, 0x10, RZ, 0xfc, !PT ;  /* 0x00000010060f7812 */ /* 0x001fe200078efcff */
[----:B------:R-:W-:-:S03]  /*0ee0*/  IMAD.MOV.U32 R17, RZ, RZ, R4 ;  /* 0x000000ffff117224 */ /* 0x000fc600078e0004 */
[----:B------:R-:W-:Y:S01]  /*0ef0*/  IABS R18, R15 ;  /* 0x0000000f00127213 */ /* 0x000fe20000000000 */
[----:B------:R-:W-:Y:S01]  /*0f00*/  @!P3 IMAD.MOV R17, RZ, RZ, -R17 ;  /* 0x000000ffff11b224 */ /* 0x000fe200078e0a11 */
[----:B-1----:R-:W-:Y:S01]  /*0f10*/  IABS R7, R9 ;  /* 0x0000000900077213 */ /* 0x002fe20000000000 */
[--C-:B------:R-:W-:Y:S01]  /*0f20*/  @!P2 IMAD.IADD R10, R10, 0x1, -R41.reuse ;  /* 0x000000010a0aa824 */ /* 0x100fe200078e0a29 */
[----:B------:R-:W-:Y:S01]  /*0f30*/  ISETP.GE.AND P2, PT, R13, RZ, PT ;  /* 0x000000ff0d00720c */ /* 0x000fe20003f46270 */
[----:B------:R-:W-:Y:S01]  /*0f40*/  @!P6 IMAD.IADD R12, R12, 0x1, -R41 ;  /* 0x000000010c0ce824 */ /* 0x000fe200078e0a29 */
[----:B------:R0:W-:Y:S01]  /*0f50*/  STL [R1+0x770], R17 ;  /* 0x0007701101007387 */ /* 0x0001e20000100800 */
[----:B------:R-:W-:Y:S02]  /*0f60*/  IMAD.MOV.U32 R14, RZ, RZ, R7 ;  /* 0x000000ffff0e7224 */ /* 0x000fe400078e0007 */
[----:B------:R-:W-:Y:S01]  /*0f70*/  IMAD.HI.U32 R7, R21, R16, RZ ;  /* 0x0000001015077227 */ /* 0x000fe200078e00ff */
[----:B------:R-:W-:-:S03]  /*0f80*/  ISETP.GT.U32.AND P6, PT, R41, R12, PT ;  /* 0x0000000c2900720c */ /* 0x000fc60003fc4070 */
[----:B------:R-:W-:-:S04]  /*0f90*/  IMAD.HI.U32 R5, R21, R14, RZ ;  /* 0x0000000e15057227 */ /* 0x000fc800078e00ff */
[----:B------:R-:W-:Y:S02]  /*0fa0*/  IMAD.MOV R5, RZ, RZ, -R5 ;  /* 0x000000ffff057224 */ /* 0x000fe400078e0a05 */
[----:B------:R-:W-:Y:S01]  /*0fb0*/  @!P0 IMAD.IADD R0, R0, 0x1, -R41 ;  /* 0x0000000100008824 */ /* 0x000fe200078e0a29 */
[----:B------:R-:W-:Y:S01]  /*0fc0*/  ISETP.GE.AND P0, PT, R9, RZ, PT ;  /* 0x000000ff0900720c */ /* 0x000fe20003f06270 */
[----:B------:R-:W-:-:S03]  /*0fd0*/  IMAD.HI.U32 R9, R21, R18, RZ ;  /* 0x0000001215097227 */ /* 0x000fc600078e00ff */
[C---:B------:R-:W-:Y:S01]  /*0fe0*/  ISETP.GT.U32.AND P3, PT, R41.reuse, R0, PT ;  /* 0x000000002900720c */ /* 0x040fe20003f64070 */
[----:B------:R-:W-:Y:S02]  /*0ff0*/  IMAD.MOV R7, RZ, RZ, -R7 ;  /* 0x000000ffff077224 */ /* 0x000fe400078e0a07 */
[C---:B------:R-:W-:Y:S02]  /*1000*/  IMAD R4, R41.reuse, R5, R14 ;  /* 0x0000000529047224 */ /* 0x040fe400078e020e */
[----:B0-----:R-:W-:Y:S02]  /*1010*/  IMAD.MOV.U32 R17, RZ, RZ, R8 ;  /* 0x000000ffff117224 */ /* 0x001fe400078e0008 */
[----:B------:R-:W-:Y:S02]  /*1020*/  IMAD.MOV R9, RZ, RZ, -R9 ;  /* 0x000000ffff097224 */ /* 0x000fe400078e0a09 */
[----:B------:R-:W-:Y:S01]  /*1030*/  IMAD R8, R41, R7, R16 ;  /* 0x0000000729087224 */ /* 0x000fe200078e0210 */
[----:B------:R-:W-:Y:S01]  /*1040*/  LOP3.LUT R7, R6, 0x12, RZ, 0xfc, !PT ;  /* 0x0000001206077812 */ /* 0x000fe200078efcff */
[----:B------:R-:W-:-:S02]  /*1050*/  IMAD.MOV.U32 R13, RZ, RZ, R10 ;  /* 0x000000ffff0d7224 */ /* 0x000fc400078e000a */
[----:B------:R-:W-:Y:S01]  /*1060*/  @!P5 IMAD.MOV R17, RZ, RZ, -R17 ;  /* 0x000000ffff11d224 */ /* 0x000fe200078e0a11 */
[C---:B------:R-:W-:Y:S01]  /*1070*/  ISETP.GT.U32.AND P5, PT, R41.reuse, R4, PT ;  /* 0x000000042900720c */ /* 0x040fe20003fa4070 */
[C---:B------:R-:W-:Y:S01]  /*1080*/  IMAD R10, R41.reuse, R9, R18 ;  /* 0x00000009290a7224 */ /* 0x040fe200078e0212 */
[----:B------:R-:W-:Y:S01]  /*1090*/  IABS R14, R7 ;  /* 0x00000007000e7213 */ /* 0x000fe20000000000 */
[----:B------:R-:W-:Y:S01]  /*10a0*/  @!P4 IMAD.MOV R13, RZ, RZ, -R13 ;  /* 0x000000ffff0dc224 */ /* 0x000fe200078e0a0d */
[C---:B------:R-:W-:Y:S01]  /*10b0*/  ISETP.GT.U32.AND P4, PT, R41.reuse, R8, PT ;  /* 0x000000082900720c */ /* 0x040fe20003f84070 */
[--C-:B------:R-:W-:Y:S01]  /*10c0*/  @!P6 IMAD.IADD R12, R12, 0x1, -R41.reuse ;  /* 0x000000010c0ce824 */ /* 0x100fe200078e0a29 */
[----:B------:R-:W-:Y:S01]  /*10d0*/  ISETP.GT.U32.AND P6, PT, R41, R10, PT ;  /* 0x0000000a2900720c */ /* 0x000fe20003fc4070 */
[----:B------:R-:W-:Y:S01]  /*10e0*/  @!P3 IMAD.IADD R0, R0, 0x1, -R41 ;  /* 0x000000010000b824 */ /* 0x000fe200078e0a29 */
[----:B------:R-:W-:Y:S01]  /*10f0*/  LOP3.LUT R9, R6, 0x14, RZ, 0xfc, !PT ;  /* 0x0000001406097812 */ /* 0x000fe200078efcff */
[----:B------:R-:W-:Y:S01]  /*1100*/  IMAD.HI.U32 R5, R21, R14, RZ ;  /* 0x0000000e15057227 */ /* 0x000fe200078e00ff */
[----:B------:R-:W-:Y:S01]  /*1110*/  STL [R1+0x76c], R17 ;  /* 0x00076c1101007387 */ /* 0x000fe20000100800 */
[----:B------:R-:W-:-:S02]  /*1120*/  ISETP.GE.AND P3, PT, R11, RZ, PT ;  /* 0x000000ff0b00720c */ /* 0x000fc40003f66270 */
[--C-:B------:R-:W-:Y:S01]  /*1130*/  @!P5 IMAD.IADD R4, R4, 0x1, -R41.reuse ;  /* 0x000000010404d824 */ /* 0x100fe200078e0a29 */
[----:B------:R-:W-:Y:S01]  /*1140*/  IABS R16, R9 ;  /* 0x0000000900107213 */ /* 0x000fe20000000000 */
[----:B------:R0:W-:Y:S01]  /*1150*/  STL [R1+0x768], R13 ;  /* 0x0007680d01007387 */ /* 0x0001e20000100800 */
[----:B------:R-:W-:Y:S01]  /*1160*/  LOP3.LUT R11, R6, 0x16, RZ, 0xfc, !PT ;  /* 0x00000016060b7812 */ /* 0x000fe200078efcff */
[--C-:B------:R-:W-:Y:S01]  /*1170*/  @!P4 IMAD.IADD R8, R8, 0x1, -R41.reuse ;  /* 0x000000010808c824 */ /* 0x100fe200078e0a29 */
[C---:B------:R-:W-:Y:S01]  /*1180*/  ISETP.GT.U32.AND P4, PT, R41.reuse, R4, PT ;  /* 0x000000042900720c */ /* 0x040fe20003f84070 */
[----:B------:R-:W-:Y:S01]  /*1190*/  @!P6 IMAD.IADD R10, R10, 0x1, -R41 ;  /* 0x000000010a0ae824 */ /* 0x000fe200078e0a29 */
[----:B------:R-:W-:Y:S01]  /*11a0*/  IABS R18, R11 ;  /* 0x0000000b00127213 */ /* 0x000fe20000000000 */
[----:B------:R-:W-:Y:S01]  /*11b0*/  @!P2 IMAD.MOV R12, RZ, RZ, -R12 ;  /* 0x000000ffff0ca224 */ /* 0x000fe200078e0a0c */
[----:B------:R-:W-:Y:S02]  /*11c0*/  ISETP.GT.U32.AND P6, PT, R41, R8, PT ;  /* 0x000000082900720c */ /* 0x000fe40003fc4070 */
[----:B------:R-:W-:Y:S01]  /*11d0*/  ISETP.GE.AND P5, PT, R15, RZ, PT ;  /* 0x000000ff0f00720c */ /* 0x000fe20003fa6270 */
[----:B0-----:R-:W-:Y:S01]  /*11e0*/  IMAD.MOV.U32 R13, RZ, RZ, R0 ;  /* 0x000000ffff0d7224 */ /* 0x001fe200078e0000 */
[----:B------:R-:W-:Y:S01]  /*11f0*/  LOP3.LUT R15, R6, 0x1a, RZ, 0xfc, !PT ;  /* 0x0000001a060f7812 */ /* 0x000fe200078efcff */
[----:B------:R-:W-:-:S02]  /*1200*/  IMAD.MOV R0, RZ, RZ, -R5 ;  /* 0x000000ffff007224 */ /* 0x000fc400078e0a05 */
[----:B------:R-:W-:-:S04]  /*1210*/  IMAD.HI.U32 R5, R21, R16, RZ ;  /* 0x0000001015057227 */ /* 0x000fc800078e00ff */
[C---:B------:R-:W-:Y:S02]  /*1220*/  IMAD R0, R41.reuse, R0, R14 ;  /* 0x0000000029007224 */ /* 0x040fe400078e020e */
[----:B------:R-:W-:Y:S02]  /*1230*/  IMAD.MOV R5, RZ, RZ, -R5 ;  /* 0x000000ffff057224 */ /* 0x000fe400078e0a05 */
[----:B------:R-:W-:Y:S01]  /*1240*/  @!P4 IMAD.IADD R4, R4, 0x1, -R41 ;  /* 0x000000010404c824 */ /* 0x000fe200078e0a29 */
[C---:B------:R-:W-:Y:S01]  /*1250*/  ISETP.GT.U32.AND P4, PT, R41.reuse, R0, PT ;  /* 0x000000002900720c */ /* 0x040fe20003f84070 */
[C---:B------:R-:W-:Y:S02]  /*1260*/  IMAD R14, R41.reuse, R5, R16 ;  /* 0x00000005290e7224 */ /* 0x040fe400078e0210 */
[----:B------:R-:W-:Y:S01]  /*1270*/  @!P1 IMAD.MOV R13, RZ, RZ, -R13 ;  /* 0x000000ffff0d9224 */ /* 0x000fe200078e0a0d */
[C---:B------:R-:W-:Y:S01]  /*1280*/  ISETP.GT.U32.AND P1, PT, R41.reuse, R10, PT ;  /* 0x0000000a2900720c */ /* 0x040fe20003f24070 */
[--C-:B------:R-:W-:Y:S01]  /*1290*/  @!P6 IMAD.IADD R8, R8, 0x1, -R41.reuse ;  /* 0x000000010808e824 */ /* 0x100fe200078e0a29 */
[----:B------:R-:W-:Y:S01]  /*12a0*/  ISETP.GT.U32.AND P6, PT, R41, R14, PT ;  /* 0x0000000e2900720c */ /* 0x000fe20003fc4070 */
[----:B------:R-:W-:Y:S01]  /*12b0*/  IMAD.HI.U32 R5, R21, R18, RZ ;  /* 0x0000001215057227 */ /* 0x000fe200078e00ff */
[----:B------:R0:W-:Y:S03]  /*12c0*/  STL [R1+0x764], R13 ;  /* 0x0007640d01007387 */ /* 0x0001e60000100800 */
[----:B------:R-:W-:Y:S01]  /*12d0*/  IMAD.MOV.U32 R17, RZ, RZ, R4 ;  /* 0x000000ffff117224 */ /* 0x000fe200078e0004 */
[----:B------:R1:W-:Y:S01]  /*12e0*/  STL [R1+0x760], R12 ;  /* 0x0007600c01007387 */ /* 0x0003e20000100800 */
[----:B------:R-:W-:Y:S01]  /*12f0*/  @!P4 IMAD.IADD R0, R0, 0x1, -R41 ;  /* 0x000000010000c824 */ /* 0x000fe200078e0a29 */
[----:B------:R-:W-:Y:S01]  /*1300*/  ISETP.GE.AND P4, PT, R9, RZ, PT ;  /* 0x000000ff0900720c */ /* 0x000fe20003f86270 */
[----:B------:R-:W-:Y:S01]  /*1310*/  IMAD.MOV R16, RZ, RZ, -R5 ;  /* 0x000000ffff107224 */ /* 0x000fe200078e0a05 */
[----:B------:R-:W-:Y:S01]  /*1320*/  LOP3.LUT R9, R6, 0x1e, RZ, 0xfc, !PT ;  /* 0x0000001e06097812 */ /* 0x000fe200078efcff */
[--C-:B------:R-:W-:Y:S01]  /*1330*/  @!P1 IMAD.IADD R10, R10, 0x1, -R41.reuse ;  /* 0x000000010a0a9824 */ /* 0x100fe200078e0a29 */
[----:B0-----:R-:W-:Y:S01]  /*1340*/  LOP3.LUT R13, R6, 0x18, RZ, 0xfc, !PT ;  /* 0x00000018060d7812 */ /* 0x001fe200078efcff */
[----:B------:R-:W-:Y:S01]  /*1350*/  @!P6 IMAD.IADD R14, R14, 0x1, -R41 ;  /* 0x000000010e0ee824 */ /* 0x000fe200078e0a29 */
[----:B------:R-:W-:Y:S01]  /*1360*/  ISETP.GE.AND P1, PT, R7, RZ, PT ;  /* 0x000000ff0700720c */ /* 0x000fe20003f26270 */
[----:B------:R-:W-:Y:S01]  /*1370*/  IMAD.MOV.U32 R4, RZ, RZ, R8 ;  /* 0x000000ffff047224 */ /* 0x000fe200078e0008 */
[----:B------:R-:W-:Y:S01]  /*1380*/  IABS R20, R13 ;  /* 0x0000000d00147213 */ /* 0x000fe20000000000 */
[----:B------:R-:W-:Y:S01]  /*1390*/  @!P0 IMAD.MOV R17, RZ, RZ, -R17 ;  /* 0x000000ffff118224 */ /* 0x000fe200078e0a11 */
[----:B------:R-:W-:Y:S01]  /*13a0*/  IABS R7, R15 ;  /* 0x0000000f00077213 */ /* 0x000fe20000000000 */
[C---:B------:R-:W-:Y:S01]  /*13b0*/  IMAD R16, R41.reuse, R16, R18 ;  /* 0x0000001029107224 */ /* 0x040fe200078e0212 */
[----:B------:R-:W-:Y:S01]  /*13c0*/  ISETP.GT.U32.AND P6, PT, R41, R0, PT ;  /* 0x000000002900720c */ /* 0x000fe20003fc4070 */
[----:B------:R-:W-:Y:S01]  /*13d0*/  IMAD.HI.U32 R5, R21, R20, RZ ;  /* 0x0000001415057227 */ /* 0x000fe200078e00ff */
[----:B------:R-:W-:Y:S01]  /*13e0*/  STL [R1+0x75c], R17 ;  /* 0x00075c1101007387 */ /* 0x000fe20000100800 */
[----:B------:R-:W-:-:S02]  /*13f0*/  ISETP.GT.U32.AND P2, PT, R41, R14, PT ;  /* 0x0000000e2900720c */ /* 0x000fc40003f44070 */
[----:B------:R-:W-:Y:S01]  /*1400*/  @!P3 IMAD.MOV R4, RZ, RZ, -R4 ;  /* 0x000000ffff04b224 */ /* 0x000fe200078e0a04 */
[----:B------:R-:W-:Y:S01]  /*1410*/  ISETP.GT.U32.AND P0, PT, R41, R16, PT ;  /* 0x000000102900720c */ /* 0x000fe20003f04070 */
[----:B------:R-:W-:Y:S01]  /*1420*/  IMAD.MOV.U32 R18, RZ, RZ, R7 ;  /* 0x000000ffff127224 */ /* 0x000fe200078e0007 */
[----:B------:R-:W-:Y:S01]  /*1430*/  ISETP.GE.AND P3, PT, R11, RZ, PT ;  /* 0x000000ff0b00720c */ /* 0x000fe20003f66270 */
[----:B------:R-:W-:Y:S01]  /*1440*/  IMAD.MOV R7, RZ, RZ, -R5 ;  /* 0x000000ffff077224 */ /* 0x000fe200078e0a05 */
[----:B------:R0:W-:Y:S01]  /*1450*/  STL [R1+0x758], R4 ;  /* 0x0007580401007387 */ /* 0x0001e20000100800 */
[----:B------:R-:W-:Y:S01]  /*1460*/  IMAD.MOV.U32 R8, RZ, RZ, R10 ;  /* 0x000000ffff087224 */ /* 0x000fe200078e000a */
[----:B------:R-:W-:Y:S01]  /*1470*/  LOP3.LUT R11, R6, 0x20, RZ, 0xfc, !PT ;  /* 0x00000020060b7812 */ /* 0x000fe200078efcff */
[----:B------:R-:W-:Y:S01]  /*1480*/  @!P6 IMAD.IADD R0, R0, 0x1, -R41 ;  /* 0x000000010000e824 */ /* 0x000fe200078e0a29 */
[----:B-1----:R-:W-:Y:S01]  /*1490*/  IABS R12, R9 ;  /* 0x00000009000c7213 */ /* 0x002fe20000000000 */
[----:B------:R-:W-:-:S04]  /*14a0*/  IMAD.HI.U32 R5, R21, R18, RZ ;  /* 0x0000001215057227 */ /* 0x000fc800078e00ff */
[----:B------:R-:W-:Y:S02]  /*14b0*/  @!P0 IMAD.IADD R16, R16, 0x1, -R41 ;  /* 0x0000000110108824 */ /* 0x000fe400078e0a29 */
[----:B0-----:R-:W-:Y:S01]  /*14c0*/  IMAD R4, R41, R7, R20 ;  /* 0x0000000729047224 */ /* 0x001fe200078e0214 */
[----:B------:R-:W-:Y:S01]  /*14d0*/  LOP3.LUT R7, R6, 0x1c, RZ, 0xfc, !PT ;  /* 0x0000001c06077812 */ /* 0x000fe200078efcff */
[----:B------:R-:W-:Y:S01]  /*14e0*/  @!P5 IMAD.MOV R8, RZ, RZ, -R8 ;  /* 0x000000ffff08d224 */ /* 0x000fe200078e0a08 */
[----:B------:R-:W-:Y:S01]  /*14f0*/  ISETP.GE.AND P5, PT, R13, RZ, PT ;  /* 0x000000ff0d00720c */ /* 0x000fe20003fa6270 */
[----:B------:R-:W-:Y:S01]  /*1500*/  IMAD.MOV.U32 R17, RZ, RZ, R0 ;  /* 0x000000ffff117224 */ /* 0x000fe200078e0000 */
[----:B------:R-:W-:Y:S01]  /*1510*/  ISETP.GT.U32.AND P6, PT, R41, R4, PT ;  /* 0x000000042900720c */ /* 0x000fe20003fc4070 */
[----:B------:R-:W-:Y:S01]  /*1520*/  IMAD.MOV R5, RZ, RZ, -R5 ;  /* 0x000000ffff057224 */ /* 0x000fe200078e0a05 */
[----:B------:R-:W-:Y:S01]  /*1530*/  IABS R10, R7 ;  /* 0x00000007000a7213 */ /* 0x000fe20000000000 */
[----:B------:R-:W-:Y:S01]  /*1540*/  @!P2 IMAD.IADD R14, R14, 0x1, -R41 ;  /* 0x000000010e0ea824 */ /* 0x000fe200078e0a29 */
[----:B------:R0:W-:Y:S01]  /*1550*/  STL [R1+0x754], R8 ;  /* 0x0007540801007387 */ /* 0x0001e20000100800 */
[----:B------:R-:W-:Y:S01]  /*1560*/  ISETP.GE.AND P0, PT, R7, RZ, PT ;  /* 0x000000ff0700720c */ /* 0x000fe20003f06270 */
[----:B------:R-:W-:Y:S01]  /*1570*/  @!P1 IMAD.MOV R17, RZ, RZ, -R17 ;  /* 0x000000ffff119224 */ /* 0x000fe200078e0a11 */
[----:B------:R-:W-:Y:S01]  /*1580*/  LOP3.LUT R13, R6, 0x22, RZ, 0xfc, !PT ;  /* 0x00000022060d7812 */ /* 0x000fe200078efcff */
[----:B------:R-:W-:Y:S01]  /*1590*/  IMAD.HI.U32 R0, R21, R10, RZ ;  /* 0x0000000a15007227 */ /* 0x000fe200078e00ff */
[----:B------:R-:W-:-:S02]  /*15a0*/  ISETP.GE.AND P2, PT, R15, RZ, PT ;  /* 0x000000ff0f00720c */ /* 0x000fc40003f46270 */
[----:B------:R-:W-:Y:S01]  /*15b0*/  STL [R1+0x750], R17 ;  /* 0x0007501101007387 */ /* 0x000fe20000100800 */
[----:B------:R-:W-:Y:S02]  /*15c0*/  IMAD.MOV.U32 R7, RZ, RZ, R14 ;  /* 0x000000ffff077224 */ /* 0x000fe400078e000e */
[----:B------:R-:W-:Y:S01]  /*15d0*/  @!P6 IMAD.IADD R4, R4, 0x1, -R41 ;  /* 0x000000010404e824 */ /* 0x000fe200078e0a29 */
[C---:B------:R-:W-:Y:S01]  /*15e0*/  ISETP.GT.U32.AND P6, PT, R41.reuse, R16, PT ;  /* 0x000000102900720c */ /* 0x040fe20003fc4070 */
[C---:B0-----:R-:W-:Y:S01]  /*15f0*/  IMAD R8, R41.reuse, R5, R18 ;  /* 0x0000000529087224 */ /* 0x041fe200078e0212 */
[----:B------:R-:W-:Y:S01]  /*1600*/  IABS R5, R11 ;  /* 0x0000000b00057213 */ /* 0x000fe20000000000 */
[----:B------:R-:W-:Y:S01]  /*1610*/  IMAD.MOV R0, RZ, RZ, -R0 ;  /* 0x000000ffff007224 */ /* 0x000fe200078e0a00 */
[C---:B------:R-:W-:Y:S01]  /*1620*/  ISETP.GT.U32.AND P1, PT, R41.reuse, R4, PT ;  /* 0x000000042900720c */ /* 0x040fe20003f24070 */
[----:B------:R-:W-:Y:S01]  /*1630*/  @!P4 IMAD.MOV R7, RZ, RZ, -R7 ;  /* 0x000000ffff07c224 */ /* 0x000fe200078e0a07 */
[C---:B------:R-:W-:Y:S01]  /*1640*/  ISETP.GT.U32.AND P4, PT, R41.reuse, R8, PT ;  /* 0x000000082900720c */ /* 0x040fe20003f84070 */
[----:B------:R-:W-:Y:S01]  /*1650*/  IMAD R0, R41, R0, R10 ;  /* 0x0000000029007224 */ /* 0x000fe200078e020a */
[----:B------:R-:W-:Y:S01]  /*1660*/  IABS R18, R13 ;  /* 0x0000000d00127213 */ /* 0x000fe20000000000 */
[----:B------:R-:W-:Y:S01]  /*1670*/  IMAD.MOV.U32 R14, RZ, RZ, R5 ;  /* 0x000000ffff0e7224 */ /* 0x000fe200078e0005 */
[----:B------:R0:W-:Y:S01]  /*1680*/  STL [R1+0x74c], R7 ;  /* 0x00074c0701007387 */ /* 0x0001e20000100800 */
[----:B------:R-:W-:-:S04]  /*1690*/  IMAD.HI.U32 R5, R21, R12, RZ ;  /* 0x0000000c15057227 */ /* 0x000fc800078e00ff */
[----:B------:R-:W-:Y:S01]  /*16a0*/  @!P6 IMAD.IADD R16, R16, 0x1, -R41 ;  /* 0x000000011010e824 */ /* 0x000fe200078e0a29 */
[----:B------:R-:W-:Y:S01]  /*16b0*/  ISETP.GT.U32.AND P6, PT, R41, R0, PT ;  /* 0x000000002900720c */ /* 0x000fe20003fc4070 */
[----:B------:R-:W-:Y:S02]  /*16c0*/  IMAD.MOV R10, RZ, RZ, -R5 ;  /* 0x000000ffff0a7224 */ /* 0x000fe400078e0a05 */
[----:B------:R-:W-:Y:S01]  /*16d0*/  @!P4 IMAD.IADD R8, R8, 0x1, -R41 ;  /* 0x000000010808c824 */ /* 0x000fe200078e0a29 */
[----:B------:R-:W-:Y:S01]  /*16e0*/  ISETP.GE.AND P4, PT, R11, RZ, PT ;  /* 0x000000ff0b00720c */ /* 0x000fe20003f86270 */
[----:B0-----:R-:W-:Y:S01]  /*16f0*/  IMAD.HI.U32 R7, R21, R14, RZ ;  /* 0x0000000e15077227 */ /* 0x001fe200078e00ff */
[----:B------:R-:W-:-:S03]  /*1700*/  LOP3.LUT R11, R6, 0x28, RZ, 0xfc, !PT ;  /* 0x00000028060b7812 */ /* 0x000fc600078efcff */
[----:B------:R-:W-:Y:S01]  /*1710*/  @!P1 IMAD.IADD R4, R4, 0x1, -R41 ;  /* 0x0000000104049824 */ /* 0x000fe200078e0a29 */
[----:B------:R-:W-:Y:S01]  /*1720*/  ISETP.GE.AND P1, PT, R9, RZ, PT ;  /* 0x000000ff0900720c */ /* 0x000fe20003f26270 */
[----:B------:R-:W-:Y:S01]  /*1730*/  IMAD.MOV R7, RZ, RZ, -R7 ;  /* 0x000000ffff077224 */ /* 0x000fe200078e0a07 */
[----:B------:R-:W-:Y:S01]  /*1740*/  LOP3.LUT R9, R6, 0x26, RZ, 0xfc, !PT ;  /* 0x0000002606097812 */ /* 0x000fe200078efcff */
[----:B------:R-:W-:Y:S01]  /*1750*/  @!P6 IMAD.IADD R0, R0, 0x1, -R41 ;  /* 0x000000010000e824 */ /* 0x000fe200078e0a29 */
[C---:B------:R-:W-:Y:S01]  /*1760*/  ISETP.GT.U32.AND P6, PT, R41.reuse, R8, PT ;  /* 0x000000082900720c */ /* 0x040fe20003fc4070 */
[C---:B------:R-:W-:Y:S01]  /*1770*/  IMAD R10, R41.reuse, R10, R12 ;  /* 0x0000000a290a7224 */ /* 0x040fe200078e020c */
[----:B------:R-:W-:Y:S01]  /*1780*/  IABS R20, R11 ;  /* 0x0000000b00147213 */ /* 0x000fe20000000000 */
[----:B------:R-:W-:Y:S02]  /*1790*/  IMAD.MOV.U32 R15, RZ, RZ, R16 ;  /* 0x000000ffff0f7224 */ /* 0x000fe400078e0010 */
[C---:B------:R-:W-:Y:S01]  /*17a0*/  IMAD R12, R41.reuse, R7, R14 ;  /* 0x00000007290c7224 */ /* 0x040fe200078e020e */
[----:B------:R-:W-:Y:S01]  /*17b0*/  LOP3.LUT R7, R6, 0x24, RZ, 0xfc, !PT ;  /* 0x0000002406077812 */ /* 0x000fe200078efcff */
[----:B------:R-:W-:Y:S01]  /*17c0*/  @!P5 IMAD.MOV R4, RZ, RZ, -R4 ;  /* 0x000000ffff04d224 */ /* 0x000fe200078e0a04 */
[C---:B------:R-:W-:Y:S01]  /*17d0*/  ISETP.GT.U32.AND P5, PT, R41.reuse, R10, PT ;  /* 0x0000000a2900720c */ /* 0x040fe20003fa4070 */
[----:B------:R-:W-:Y:S01]  /*17e0*/  @!P3 IMAD.MOV R15, RZ, RZ, -R15 ;  /* 0x000000ffff0fb224 */ /* 0x000fe200078e0a0f */
[----:B------:R-:W-:Y:S01]  /*17f0*/  ISETP.GT.U32.AND P3, PT, R41, R0, PT ;  /* 0x000000002900720c */ /* 0x000fe20003f64070 */
[----:B------:R-:W-:Y:S01]  /*1800*/  IMAD.HI.U32 R5, R21, R18, RZ ;  /* 0x0000001215057227 */ /* 0x000fe200078e00ff */
[----:B------:R-:W-:-:S02]  /*1810*/  IABS R16, R7 ;  /* 0x0000000700107213 */ /* 0x000fc40000000000 */
[----:B------:R0:W-:Y:S01]  /*1820*/  STL [R1+0x748], R15 ;  /* 0x0007480f01007387 */ /* 0x0001e20000100800 */
[----:B------:R-:W-:Y:S01]  /*1830*/  @!P6 IMAD.IADD R8, R8, 0x1, -R41 ;  /* 0x000000010808e824 */ /* 0x000fe200078e0a29 */
[C---:B------:R-:W-:Y:S01]  /*1840*/  ISETP.GT.U32.AND P6, PT, R41.reuse, R12, PT ;  /* 0x0000000c2900720c */ /* 0x040fe20003fc4070 */
[----:B------:R-:W-:Y:S01]  /*1850*/  IMAD.MOV R5, RZ, RZ, -R5 ;  /* 0x000000ffff057224 */ /* 0x000fe200078e0a05 */
[----:B------:R1:W-:Y:S01]  /*1860*/  STL [R1+0x744], R4 ;  /* 0x0007440401007387 */ /* 0x0003e20000100800 */
[----:B------:R-:W-:Y:S02]  /*1870*/  IMAD.MOV.U32 R19, RZ, RZ, R8 ;  /* 0x000000ffff137224 */ /* 0x000fe400078e0008 */
[C---:B------:R-:W-:Y:S01]  /*1880*/  IMAD R14, R41.reuse, R5, R18 ;  /* 0x00000005290e7224 */ /* 0x040fe200078e0212 */
[----:B------:R-:W-:Y:S01]  /*1890*/  IABS R18, R9 ;  /* 0x0000000900127213 */ /* 0x000fe20000000000 */
[--C-:B------:R-:W-:Y:S01]  /*18a0*/  @!P5 IMAD.IADD R10, R10, 0x1, -R41.reuse ;  /* 0x000000010a0ad824 */ /* 0x100fe200078e0a29 */
[----:B0-----:R-:W-:Y:S01]  /*18b0*/  LOP3.LUT R15, R6, 0x2a, RZ, 0xfc, !PT ;  /* 0x0000002a060f7812 */ /* 0x001fe200078efcff */
[----:B------:R-:W-:Y:S01]  /*18c0*/  @!P3 IMAD.IADD R0, R0, 0x1, -R41 ;  /* 0x000000010000b824 */ /* 0x000fe200078e0a29 */
[----:B------:R-:W-:Y:S01]  /*18d0*/  ISETP.GT.U32.AND P3, PT, R41, R14, PT ;  /* 0x0000000e2900720c */ /* 0x000fe20003f64070 */
[----:B------:R-:W-:Y:S01]  /*18e0*/  IMAD.HI.U32 R5, R21, R18, RZ ;  /* 0x0000001215057227 */ /* 0x000fe200078e00ff */
[----:B------:R-:W-:-:S02]  /*18f0*/  IABS R22, R15 ;  /* 0x0000000f00167213 */ /* 0x000fc40000000000 */
[----:B------:R-:W-:Y:S01]  /*1900*/  ISETP.GE.AND P5, PT, R13, RZ, PT ;  /* 0x000000ff0d00720c */ /* 0x000fe20003fa6270 */
[----:B------:R-:W-:Y:S01]  /*1910*/  @!P6 IMAD.IADD R12, R12, 0x1, -R41 ;  /* 0x000000010c0ce824 */ /* 0x000fe200078e0a29 */
[----:B------:R-:W-:Y:S01]  /*1920*/  ISETP.GT.U32.AND P6, PT, R41, R10, PT ;  /* 0x0000000a2900720c */ /* 0x000fe20003fc4070 */
[----:B-1----:R-:W-:Y:S01]  /*1930*/  IMAD.HI.U32 R4, R21, R16, RZ ;  /* 0x0000001015047227 */ /* 0x002fe200078e00ff */
[----:B------:R-:W-:-:S03]  /*1940*/  LOP3.LUT R13, R6, 0x2c, RZ, 0xfc, !PT ;  /* 0x0000002c060d7812 */ /* 0x000fc600078efcff */
[----:B------:R-:W-:Y:S02]  /*1950*/  IMAD.MOV R4, RZ, RZ, -R4 ;  /* 0x000000ffff047224 */ /* 0x000fe400078e0a04 */
[----:B------:R-:W-:Y:S02]  /*1960*/  IMAD.MOV.U32 R17, RZ, RZ, R0 ;  /* 0x000000ffff117224 */ /* 0x000fe400078e0000 */
[C---:B------:R-:W-:Y:S02]  /*1970*/  IMAD R0, R41.reuse, R4, R16 ;  /* 0x0000000429007224 */ /* 0x040fe400078e0210 */
[----:B------:R-:W-:Y:S02]  /*1980*/  IMAD.MOV R5, RZ, RZ, -R5 ;  /* 0x000000ffff057224 */ /* 0x000fe400078e0a05 */
[--C-:B------:R-:W-:Y:S01]  /*1990*/  @!P3 IMAD.IADD R14, R14, 0x1, -R41.reuse ;  /* 0x000000010e0eb824 */ /* 0x100fe200078e0a29 */
[C---:B------:R-:W-:Y:S01]  /*19a0*/  ISETP.GT.U32.AND P3, PT, R41.reuse, R12, PT ;  /* 0x0000000c2900720c */ /* 0x040fe20003f64070 */
[----:B------:R-:W-:Y:S01]  /*19b0*/  @!P6 IMAD.IADD R10, R10, 0x1, -R41 ;  /* 0x000000010a0ae824 */ /* 0x000fe200078e0a29 */
[C---:B------:R-:W-:Y:S01]  /*19c0*/  ISETP.GT.U32.AND P6, PT, R41.reuse, R0, PT ;  /* 0x000000002900720c */ /* 0x040fe20003fc4070 */
[----:B------:R-:W-:Y:S01]  /*19d0*/  IMAD R4, R41, R5, R18 ;  /* 0x0000000529047224 */ /* 0x000fe200078e0212 */
[----:B------:R-:W-:Y:S01]  /*19e0*/  IABS R18, R13 ;  /* 0x0000000d00127213 */ /* 0x000fe20000000000 */
[----:B------:R-:W-:-:S04]  /*19f0*/  IMAD.HI.U32 R5, R21, R20, RZ ;  /* 0x0000001415057227 */ /* 0x000fc800078e00ff */
[----:B------:R-:W-:Y:S02]  /*1a00*/  IMAD.MOV R5, RZ, RZ, -R5 ;  /* 0x000000ffff057224 */ /* 0x000fe400078e0a05 */
[----:B------:R-:W-:Y:S01]  /*1a10*/  @!P2 IMAD.MOV R19, RZ, RZ, -R19 ;  /* 0x000000ffff13a224 */ /* 0x000fe200078e0a13 */
[C---:B------:R-:W-:Y:S01]  /*1a20*/  ISETP.GT.U32.AND P2, PT, R41.reuse, R14, PT ;  /* 0x0000000e2900720c */ /* 0x040fe20003f44070 */
[C---:B------:R-:W-:Y:S02]  /*1a30*/  IMAD R8, R41.reuse, R5, R20 ;  /* 0x0000000529087224 */ /* 0x040fe400078e0214 */
[--C-:B------:R-:W-:Y:S01]  /*1a40*/  @!P3 IMAD.IADD R12, R12, 0x1, -R41.reuse ;  /* 0x000000010c0cb824 */ /* 0x100fe200078e0a29 */
[C---:B------:R-:W-:Y:S01]  /*1a50*/  ISETP.GT.U32.AND P3, PT, R41.reuse, R4, PT ;  /* 0x000000042900720c */ /* 0x040fe20003f64070 */
[----:B------:R-:W-:Y:S01]  /*1a60*/  @!P6 IMAD.IADD R0, R0, 0x1, -R41 ;  /* 0x000000010000e824 */ /* 0x000fe200078e0a29 */
[----:B------:R-:W-:Y:S01]  /*1a70*/  ISETP.GT.U32.AND P6, PT, R41, R8, PT ;  /* 0x000000082900720c */ /* 0x000fe20003fc4070 */
[----:B------:R-:W-:Y:S01]  /*1a80*/  @!P0 IMAD.MOV R17, RZ, RZ, -R17 ;  /* 0x000000ffff118224 */ /* 0x000fe200078e0a11 */
[----:B------:R-:W-:Y:S01]  /*1a90*/  ISETP.GE.AND P0, PT, R7, RZ, PT ;  /* 0x000000ff0700720c */ /* 0x000fe20003f06270 */
[----:B------:R-:W-:Y:S01]  /*1aa0*/  IMAD.HI.U32 R7, R21, R22, RZ ;  /* 0x0000001615077227 */ /* 0x000fe200078e00ff */
[----:B------:R0:W-:Y:S03]  /*1ab0*/  STL [R1+0x740], R19 ;  /* 0x0007401301007387 */ /* 0x0001e60000100800 */
[----:B------:R-:W-:Y:S01]  /*1ac0*/  @!P2 IMAD.IADD R14, R14, 0x1, -R41 ;  /* 0x000000010e0ea824 */ /* 0x000fe200078e0a29 */
[----:B------:R1:W-:Y:S01]  /*1ad0*/  STL [R1+0x73c], R17 ;  /* 0x00073c1101007387 */ /* 0x0003e20000100800 */
[----:B------:R-:W-:Y:S01]  /*1ae0*/  IMAD.MOV R7, RZ, RZ, -R7 ;  /* 0x000000ffff077224 */ /* 0x000fe200078e0a07 */
[----:B------:R-:W-:Y:S01]  /*1af0*/  ISETP.GE.AND P2, PT, R9, RZ, PT ;  /* 0x000000ff0900720c */ /* 0x000fe20003f46270 */
[--C-:B------:R-:W-:Y:S01]  /*1b00*/  @!P3 IMAD.IADD R4, R4, 0x1, -R41.reuse ;  /* 0x000000010404b824 */ /* 0x100fe200078e0a29 */
[C---:B------:R-:W-:Y:S01]  /*1b10*/  LOP3.LUT R9, R6.reuse, 0x2e, RZ, 0xfc, !PT ;  /* 0x0000002e06097812 */ /* 0x040fe200078efcff */
[C---:B------:R-:W-:Y:S01]  /*1b20*/  IMAD R16, R41.reuse, R7, R22 ;  /* 0x0000000729107224 */ /* 0x040fe200078e0216 */
[----:B0-----:R-:W-:Y:S01]  /*1b30*/  LOP3.LUT R19, R6, 0x38, RZ, 0xfc, !PT ;  /* 0x0000003806137812 */ /* 0x001fe200078efcff */
[----:B------:R-:W-:Y:S01]  /*1b40*/  @!P4 IMAD.MOV R12, RZ, RZ, -R12 ;  /* 0x000000ffff0cc224 */ /* 0x000fe200078e0a0c */
[----:B------:R-:W-:Y:S01]  /*1b50*/  IABS R7, R9 ;  /* 0x0000000900077213 */ /* 0x000fe20000000000 */
[----:B------:R-:W-:Y:S01]  /*1b60*/  @!P6 IMAD.IADD R8, R8, 0x1, -R41 ;  /* 0x000000010808e824 */ /* 0x000fe200078e0a29 */
[C---:B------:R-:W-:Y:S01]  /*1b70*/  ISETP.GT.U32.AND P3, PT, R41.reuse, R4, PT ;  /* 0x000000042900720c */ /* 0x040fe20003f64070 */
[----:B-1----:R-:W-:Y:S01]  /*1b80*/  IMAD.MOV.U32 R17, RZ, RZ, R10 ;  /* 0x000000ffff117224 */ /* 0x002fe200078e000a */
[----:B------:R-:W-:Y:S01]  /*1b90*/  ISETP.GT.U32.AND P4, PT, R41, R16, PT ;  /* 0x000000102900720c */ /* 0x000fe20003f84070 */
[----:B------:R-:W-:Y:S01]  /*1ba0*/  IMAD.MOV.U32 R10, RZ, RZ, R14 ;  /* 0x000000ffff0a7224 */ /* 0x000fe200078e000e */
[----:B------:R-:W-:Y:S01]  /*1bb0*/  ISETP.GE.AND P6, PT, R11, RZ, PT ;  /* 0x000000ff0b00720c */ /* 0x000fe20003fc6270 */
[----:B------:R-:W-:Y:S01]  /*1bc0*/  @!P1 IMAD.MOV R17, RZ, RZ, -R17 ;  /* 0x000000ffff119224 */ /* 0x000fe200078e0a11 */
[----:B------:R-:W-:Y:S01]  /*1bd0*/  ISETP.GT.U32.AND P1, PT, R41, R0, PT ;  /* 0x000000002900720c */ /* 0x000fe20003f24070 */
[----:B------:R-:W-:Y:S01]  /*1be0*/  IMAD.HI.U32 R5, R21, R18, RZ ;  /* 0x0000001215057227 */ /* 0x000fe200078e00ff */
[----:B------:R-:W-:-:S02]  /*1bf0*/  IABS R34, R19 ;  /* 0x0000001300227213 */ /* 0x000fc40000000000 */
[----:B------:R-:W-:Y:S01]  /*1c00*/  STL [R1+0x738], R17 ;  /* 0x0007381101007387 */ /* 0x000fe20000100800 */
[----:B------:R-:W-:Y:S01]  /*1c10*/  @!P5 IMAD.MOV R10, RZ, RZ, -R10 ;  /* 0x000000ffff0ad224 */ /* 0x000fe200078e0a0a */
[----:B------:R-:W-:Y:S01]  /*1c20*/  ISETP.GT.U32.AND P5, PT, R41, R8, PT ;  /* 0x000000082900720c */ /* 0x000fe20003fa4070 */
[----:B------:R-:W-:Y:S01]  /*1c30*/  IMAD.MOV R5, RZ, RZ, -R5 ;  /* 0x000000ffff057224 */ /* 0x000fe200078e0a05 */
[----:B------:R0:W-:Y:S01]  /*1c40*/  STL [R1+0x734], R12 ;  /* 0x0007340c01007387 */ /* 0x0001e20000100800 */
[--C-:B------:R-:W-:Y:S01]  /*1c50*/  @!P3 IMAD.IADD R4, R4, 0x1, -R41.reuse ;  /* 0x000000010404b824 */ /* 0x100fe200078e0a29 */
[----:B------:R-:W-:Y:S01]  /*1c60*/  LOP3.LUT R22, R6, 0x46, RZ, 0xfc, !PT ;  /* 0x0000004606167812 */ /* 0x000fe200078efcff */
[--C-:B------:R-:W-:Y:S01]  /*1c70*/  @!P4 IMAD.IADD R16, R16, 0x1, -R41.reuse ;  /* 0x000000011010c824 */ /* 0x100fe200078e0a29 */
[----:B------:R1:W-:Y:S01]  /*1c80*/  STL [R1+0x730], R10 ;  /* 0x0007300a01007387 */ /* 0x0003e20000100800 */
[----:B------:R-:W-:Y:S01]  /*1c90*/  @!P1 IMAD.IADD R0, R0, 0x1, -R41 ;  /* 0x0000000100009824 */ /* 0x000fe200078e0a29 */
[----:B------:R-:W-:Y:S01]  /*1ca0*/  ISETP.GE.AND P1, PT, R15, RZ, PT ;  /* 0x000000ff0f00720c */ /* 0x000fe20003f26270 */
[----:B------:R-:W-:Y:S01]  /*1cb0*/  IMAD.MOV.U32 R11, RZ, RZ, R4 ;  /* 0x000000ffff0b7224 */ /* 0x000fe200078e0004 */
[C---:B------:R-:W-:Y:S01]  /*1cc0*/  LOP3.LUT R4, R6.reuse, 0x34, RZ, 0xfc, !PT ;  /* 0x0000003406047812 */ /* 0x040fe200078efcff */
[----:B------:R-:W-:Y:S01]  /*1cd0*/  IMAD.MOV.U32 R14, RZ, RZ, R0 ;  /* 0x000000ffff0e7224 */ /* 0x000fe200078e0000 */
[----:B------:R-:W-:Y:S01]  /*1ce0*/  ISETP.GE.AND P4, PT, R13, RZ, PT ;  /* 0x000000ff0d00720c */ /* 0x000fe20003f86270 */
[----:B0-----:R-:W-:Y:S01]  /*1cf0*/  IMAD.MOV.U32 R12, RZ, RZ, R7 ;  /* 0x000000ffff0c7224 */ /* 0x001fe200078e0007 */
[----:B------:R-:W-:Y:S01]  /*1d00*/  LOP3.LUT R7, R6, 0x32, RZ, 0xfc, !PT ;  /* 0x0000003206077812 */ /* 0x000fe200078efcff */
[----:B------:R-:W-:Y:S01]  /*1d10*/  @!P5 IMAD.IADD R8, R8, 0x1, -R41 ;  /* 0x000000010808d824 */ /* 0x000fe200078e0a29 */
[----:B------:R-:W-:Y:S01]  /*1d20*/  ISETP.GE.AND P5, PT, R9, RZ, PT ;  /* 0x000000ff0900720c */ /* 0x000fe20003fa6270 */
[----:B-1----:R-:W-:Y:S01]  /*1d30*/  IMAD R10, R41, R5, R18 ;  /* 0x00000005290a7224 */ /* 0x002fe200078e0212 */
[C---:B------:R-:W-:Y:S01]  /*1d40*/  LOP3.LUT R9, R6.reuse, 0x36, RZ, 0xfc, !PT ;  /* 0x0000003606097812 */ /* 0x040fe200078efcff */
[----:B------:R-:W-:Y:S01]  /*1d50*/  IMAD.HI.U32 R5, R21, R12, RZ ;  /* 0x0000000c15057227 */ /* 0x000fe200078e00ff */
[----:B------:R-:W-:-:S02]  /*1d60*/  LOP3.LUT R13, R6, 0x3e, RZ, 0xfc, !PT ;  /* 0x0000003e060d7812 */ /* 0x000fc400078efcff */
[C---:B------:R-:W-:Y:S01]  /*1d70*/  ISETP.GT.U32.AND P3, PT, R41.reuse, R10, PT ;  /* 0x0000000a2900720c */ /* 0x040fe20003f64070 */
[----:B------:R-:W-:Y:S01]  /*1d80*/  IMAD.MOV R5, RZ, RZ, -R5 ;  /* 0x000000ffff057224 */ /* 0x000fe200078e0a05 */
[----:B------:R-:W-:Y:S01]  /*1d90*/  IABS R18, R9 ;  /* 0x0000000900127213 */ /* 0x000fe20000000000 */
[----:B------:R-:W-:Y:S01]  /*1da0*/  @!P0 IMAD.MOV R14, RZ, RZ, -R14 ;  /* 0x000000ffff0e8224 */ /* 0x000fe200078e0a0e */
[C---:B------:R-:W-:Y:S01]  /*1db0*/  ISETP.GT.U32.AND P0, PT, R41.reuse, R16, PT ;  /* 0x000000102900720c */ /* 0x040fe20003f04070 */
[C---:B------:R-:W-:Y:S01]  /*1dc0*/  IMAD R0, R41.reuse, R5, R12 ;  /* 0x0000000529007224 */ /* 0x040fe200078e020c */
[----:B------:R-:W-:Y:S01]  /*1dd0*/  LOP3.LUT R5, R6, 0x30, RZ, 0xfc, !PT ;  /* 0x0000003006057812 */ /* 0x000fe200078efcff */
[----:B------:R-:W-:Y:S01]  /*1de0*/  @!P6 IMAD.MOV R8, RZ, RZ, -R8 ;  /* 0x000000ffff08e224 */ /* 0x000fe200078e0a08 */
[----:B------:R0:W-:Y:S01]  /*1df0*/  STL [R1+0x72c], R14 ;  /* 0x00072c0e01007387 */ /* 0x0001e20000100800 */
[----:B------:R-:W-:Y:S01]  /*1e00*/  @!P2 IMAD.MOV R11, RZ, RZ, -R11 ;  /* 0x000000ffff0ba224 */ /* 0x000fe200078e0a0b */
[----:B------:R-:W-:Y:S01]  /*1e10*/  ISETP.GT.U32.AND P6, PT, R41, R0, PT ;  /* 0x000000002900720c */ /* 0x000fe20003fc4070 */
[----:B------:R-:W-:Y:S01]  /*1e20*/  IMAD.HI.U32 R17, R21, R26, RZ ;  /* 0x0000001a15117227 */ /* 0x000fe200078e00ff */
[----:B------:R-:W-:-:S02]  /*1e30*/  ISETP.GE.AND P2, PT, R5, RZ, PT ;  /* 0x000000ff0500720c */ /* 0x000fc40003f46270 */
[----:B------:R-:W-:Y:S01]  /*1e40*/  IABS R5, R5 ;  /* 0x0000000500057213 */ /* 0x000fe20000000000 */
[--C-:B------:R-:W-:Y:S01]  /*1e50*/  @!P3 IMAD.IADD R10, R10, 0x1, -R41.reuse ;  /* 0x000000010a0ab824 */ /* 0x100fe200078e0a29 */
[----:B------:R1:W-:Y:S01]  /*1e60*/  STL [R1+0x728], R11 ;  /* 0x0007280b01007387 */ /* 0x0003e20000100800 */
[----:B------:R-:W-:Y:S01]  /*1e70*/  @!P0 IMAD.IADD R16, R16, 0x1, -R41 ;  /* 0x0000000110108824 */ /* 0x000fe200078e0a29 */
[----:B0-----:R-:W-:Y:S01]  /*1e80*/  IABS R14, R7 ;  /* 0x00000007000e7213 */ /* 0x001fe20000000000 */
[----:B------:R-:W-:Y:S01]  /*1e90*/  IMAD.MOV R17, RZ, RZ, -R17 ;  /* 0x000000ffff117224 */ /* 0x000fe200078e0a11 */
[----:B------:R-:W-:Y:S01]  /*1ea0*/  ISETP.GT.U32.AND P3, PT, R41, R10, PT ;  /* 0x0000000a2900720c */ /* 0x000fe20003f64070 */
[----:B------:R0:W-:Y:S01]  /*1eb0*/  STL [R1+0x724], R8 ;  /* 0x0007240801007387 */ /* 0x0001e20000100800 */
[----:B------:R-:W-:Y:S01]  /*1ec0*/  IABS R12, R4 ;  /* 0x00000004000c7213 */ /* 0x000fe20000000000 */
[----:B------:R-:W-:Y:S01]  /*1ed0*/  @!P6 IMAD.IADD R0, R0, 0x1, -R41 ;  /* 0x000000010000e824 */ /* 0x000fe200078e0a29 */
[----:B------:R-:W-:Y:S01]  /*1ee0*/  ISETP.GE.AND P0, PT, R7, RZ, PT ;  /* 0x000000ff0700720c */ /* 0x000fe20003f06270 */
[C---:B------:R-:W-:Y:S01]  /*1ef0*/  IMAD R33, R41.reuse, R17, R26 ;  /* 0x0000001129217224 */ /* 0x040fe200078e021a */
[----:B------:R-:W-:Y:S01]  /*1f00*/  IABS R24, R13 ;  /* 0x0000000d00187213 */ /* 0x000fe20000000000 */
[----:B-1----:R-:W-:Y:S01]  /*1f10*/  IMAD.MOV.U32 R11, RZ, RZ, R16 ;  /* 0x000000ffff0b7224 */ /* 0x002fe200078e0010 */
[----:B------:R-:W-:Y:S01]  /*1f20*/  ISETP.GT.U32.AND P6, PT, R41, R0, PT ;  /* 0x000000002900720c */ /* 0x000fe20003fc4070 */
[----:B------:R-:W-:Y:S01]  /*1f30*/  IMAD.MOV.U32 R16, RZ, RZ, R5 ;  /* 0x000000ffff107224 */ /* 0x000fe200078e0005 */
[----:B------:R-:W-:Y:S01]  /*1f40*/  IABS R36, R22 ;  /* 0x0000001600247213 */ /* 0x000fe20000000000 */
[----:B------:R-:W-:Y:S01]  /*1f50*/  IMAD.HI.U32 R5, R21, R14, RZ ;  /* 0x0000000e15057227 */ /* 0x000fe200078e00ff */
[----:B------:R-:W-:-:S03]  /*1f60*/  LOP3.LUT R26, R6, 0x4c, RZ, 0xfc, !PT ;  /* 0x0000004c061a7812 */ /* 0x000fc600078efcff */
[----:B------:R-:W-:Y:S01]  /*1f70*/  @!P1 IMAD.MOV R11, RZ, RZ, -R11 ;  /* 0x000000ffff0b9224 */ /* 0x000fe200078e0a0b */
[----:B------:R-:W-:Y:S01]  /*1f80*/  ISETP.GE.AND P1, PT, R4, RZ, PT ;  /* 0x000000ff0400720c */ /* 0x000fe20003f26270 */
[----:B------:R-:W-:Y:S01]  /*1f90*/  IMAD.HI.U32 R4, R21, R16, RZ ;  /* 0x0000001015047227 */ /* 0x000fe200078e00ff */
[----:B------:R-:W-:Y:S02]  /*1fa0*/  IABS R30, R26 ;  /* 0x0000001a001e7213 */ /* 0x000fe40000000000 */
[----:B------:R1:W-:Y:S01]  /*1fb0*/  STL [R1+0x720], R11 ;  /* 0x0007200b01007387 */ /* 0x0003e20000100800 */
[----:B------:R-:W-:Y:S02]  /*1fc0*/  IMAD.MOV R5, RZ, RZ, -R5 ;  /* 0x000000ffff057224 */ /* 0x000fe400078e0a05 */
[----:B------:R-:W-:Y:S01]  /*1fd0*/  @!P3 IMAD.IADD R10, R10, 0x1, -R41 ;  /* 0x000000010a0ab824 */ /* 0x000fe200078e0a29 */
[----:B------:R-:W-:Y:S01]  /*1fe0*/  ISETP.GE.AND P3, PT, R9, RZ, PT ;  /* 0x000000ff0900720c */ /* 0x000fe20003f66270 */
[----:B------:R-:W-:-:S04]  /*1ff0*/  IMAD.HI.U32 R7, R21, R12, RZ ;  /* 0x0000000c15077227 */ /* 0x000fc800078e00ff */
[----:B0-----:R-:W-:Y:S02]  /*2000*/  IMAD.MOV R8, RZ, RZ, -R4 ;  /* 0x000000ffff087224 */ /* 0x001fe400078e0a04 */
[C---:B------:R-:W-:Y:S02]  /*2010*/  IMAD R14, R41.reuse, R5, R14 ;  /* 0x00000005290e7224 */ /* 0x040fe400078e020e */
[----:B------:R-:W-:Y:S02]  /*2020*/  IMAD.MOV R7, RZ, RZ, -R7 ;  /* 0x000000ffff077224 */ /* 0x000fe400078e0a07 */
[C---:B------:R-:W-:Y:S02]  /*2030*/  IMAD R16, R41.reuse, R8, R16 ;  /* 0x0000000829107224 */ /* 0x040fe400078e0210 */
[----:B-1----:R-:W-:Y:S01]  /*2040*/  IMAD.MOV.U32 R11, RZ, RZ, R10 ;  /* 0x000000ffff0b7224 */ /* 0x002fe200078e000a */
[----:B------:R-:W-:Y:S01]  /*2050*/  LOP3.LUT R10, R6, 0x42, RZ, 0xfc, !PT ;  /* 0x00000042060a7812 */ /* 0x000fe200078efcff */
[----:B------:R-:W-:Y:S01]  /*2060*/  @!P6 IMAD.IADD R0, R0, 0x1, -R41 ;  /* 0x000000010000e824 */ /* 0x000fe200078e0a29 */
[C---:B------:R-:W-:Y:S01]  /*2070*/  ISETP.GT.U32.AND P6, PT, R41.reuse, R14, PT ;  /* 0x0000000e2900720c */ /* 0x040fe20003fc4070 */
[C---:B------:R-:W-:Y:S01]  /*2080*/  IMAD R12, R41.reuse, R7, R12 ;  /* 0x00000007290c7224 */ /* 0x040fe200078e020c */
[----:B------:R-:W-:Y:S01]  /*2090*/  IABS R38, R10 ;  /* 0x0000000a00267213 */ /* 0x000fe20000000000 */
[----:B------:R-:W-:Y:S01]  /*20a0*/  @!P4 IMAD.MOV R11, RZ, RZ, -R11 ;  /* 0x000000ffff0bc224 */ /* 0x000fe200078e0a0b */
[----:B------:R-:W-:Y:S01]  /*20b0*/  ISETP.GT.U32.AND P4, PT, R41, R16, PT ;  /* 0x000000102900720c */ /* 0x000fe20003f84070 */
[----:B------:R-:W-:-:S02]  /*20c0*/  IMAD.MOV.U32 R5, RZ, RZ, R0 ;  /* 0x000000ffff057224 */ /* 0x000fc400078e0000 */
[----:B------:R-:W-:Y:S01]  /*20d0*/  IMAD.HI.U32 R4, R21, R18, RZ ;  /* 0x0000001215047227 */ /* 0x000fe200078e00ff */
[----:B------:R0:W-:Y:S03]  /*20e0*/  STL [R1+0x71c], R11 ;  /* 0x00071c0b01007387 */ /* 0x0001e60000100800 */
[----:B------:R-:W-:Y:S01]  /*20f0*/  @!P5 IMAD.MOV R5, RZ, RZ, -R5 ;  /* 0x000000ffff05d224 */ /* 0x000fe200078e0a05 */
[C---:B------:R-:W-:Y:S01]  /*2100*/  ISETP.GT.U32.AND P5, PT, R41.reuse, R12, PT ;  /* 0x0000000c2900720c */ /* 0x040fe20003fa4070 */
[----:B------:R-:W-:Y:S02]  /*2110*/  IMAD.MOV R4, RZ, RZ, -R4 ;  /* 0x000000ffff047224 */ /* 0x000fe400078e0a04 */
[--C-:B------:R-:W-:Y:S01]  /*2120*/  @!P6 IMAD.IADD R14, R14, 0x1, -R41.reuse ;  /* 0x000000010e0ee824 */ /* 0x100fe200078e0a29 */
[----:B------:R1:W-:Y:S01]  /*2130*/  STL [R1+0x718], R5 ;  /* 0x0007180501007387 */ /* 0x0003e20000100800 */
[C---:B------:R-:W-:Y:S01]  /*2140*/  IMAD R9, R41.reuse, R4, R18 ;  /* 0x0000000429097224 */ /* 0x040fe200078e0212 */
[----:B------:R-:W-:Y:S01]  /*2150*/  LOP3.LUT R18, R6, 0x3a, RZ, 0xfc, !PT ;  /* 0x0000003a06127812 */ /* 0x000fe200078efcff */
[--C-:B------:R-:W-:Y:S01]  /*2160*/  @!P4 IMAD.IADD R16, R16, 0x1, -R41.reuse ;  /* 0x000000011010c824 */ /* 0x100fe200078e0a29 */
[----:B------:R-:W-:Y:S01]  /*2170*/  ISETP.GT.U32.AND P6, PT, R41, R14, PT ;  /* 0x0000000e2900720c */ /* 0x000fe20003fc4070 */
[----:B------:R-:W-:Y:S01]  /*2180*/  IMAD.HI.U32 R0, R21, R34, RZ ;  /* 0x0000002215007227 */ /* 0x000fe200078e00ff */
[----:B------:R-:W-:Y:S01]  /*2190*/  IABS R44, R18 ;  /* 0x00000012002c7213 */ /* 0x000fe20000000000 */
[----:B------:R-:W-:Y:S01]  /*21a0*/  STL [R1+0x8cc], R45 ;  /* 0x0008cc2d01007387 */ /* 0x000fe20000100800 */
[----:B------:R-:W-:Y:S01]  /*21b0*/  ISETP.GT.U32.AND P4, PT, R41, R16, PT ;  /* 0x000000102900720c */ /* 0x000fe20003f84070 */
[----:B------:R-:W-:Y:S01]  /*21c0*/  @!P5 IMAD.IADD R12, R12, 0x1, -R41 ;  /* 0x000000010c0cd824 */ /* 0x000fe200078e0a29 */
[----:B0-----:R-:W-:Y:S01]  /*21d0*/  LOP3.LUT R11, R6, 0x3c, RZ, 0xfc, !PT ;  /* 0x0000003c060b7812 */ /* 0x001fe200078efcff */
[----:B------:R-:W-:Y:S01]  /*21e0*/  IMAD.MOV R0, RZ, RZ, -R0 ;  /* 0x000000ffff007224 */ /* 0x000fe200078e0a00 */
[----:B------:R-:W-:Y:S01]  /*21f0*/  STL [R1+0x8d4], R43 ;  /* 0x0008d42b01007387 */ /* 0x000fe20000100800 */
[----:B-1----:R-:W-:Y:S01]  /*2200*/  IMAD.HI.U32 R5, R21, R24, RZ ;  /* 0x0000001815057227 */ /* 0x002fe200078e00ff */
[----:B------:R-:W-:-:S02]  /*2210*/  ISETP.GT.U32.AND P5, PT, R41, R12, PT ;  /* 0x0000000c2900720c */ /* 0x000fc40003fa4070 */
[----:B------:R-:W-:Y:S01]  /*2220*/  IABS R8, R11 ;  /* 0x0000000b00087213 */ /* 0x000fe20000000000 */
[----:B------:R-:W-:Y:S02]  /*2230*/  IMAD R34, R41, R0, R34 ;  /* 0x0000000029227224 */ /* 0x000fe400078e0222 */
[----:B------:R-:W-:-:S04]  /*2240*/  IMAD.HI.U32 R0, R21, R44, RZ ;  /* 0x0000002c15007227 */ /* 0x000fc800078e00ff */
[----:B------:R-:W-:Y:S02]  /*2250*/  IMAD.MOV R0, RZ, RZ, -R0 ;  /* 0x000000ffff007224 */ /* 0x000fe400078e0a00 */
[--C-:B------:R-:W-:Y:S01]  /*2260*/  @!P6 IMAD.IADD R14, R14, 0x1, -R41.reuse ;  /* 0x000000010e0ee824 */ /* 0x100fe200078e0a29 */
[C---:B------:R-:W-:Y:S01]  /*2270*/  ISETP.GT.U32.AND P6, PT, R41.reuse, R34, PT ;  /* 0x000000222900720c */ /* 0x040fe20003fc4070 */
[--C-:B------:R-:W-:Y:S01]  /*2280*/  @!P4 IMAD.IADD R16, R16, 0x1, -R41.reuse ;  /* 0x000000011010c824 */ /* 0x100fe200078e0a29 */
[C---:B------:R-:W-:Y:S01]  /*2290*/  ISETP.GT.U32.AND P4, PT, R41.reuse, R9, PT ;  /* 0x000000092900720c */ /* 0x040fe20003f84070 */
[----:B------:R-:W-:Y:S02]  /*22a0*/  IMAD R44, R41, R0, R44 ;  /* 0x00000000292c7224 */ /* 0x000fe400078e022c */
[----:B------:R-:W-:Y:S02]  /*22b0*/  @!P5 IMAD.IADD R12, R12, 0x1, -R41 ;  /* 0x000000010c0cd824 */ /* 0x000fe400078e0a29 */
[----:B------:R-:W-:Y:S01]  /*22c0*/  IMAD.HI.U32 R4, R21, R8, RZ ;  /* 0x0000000815047227 */ /* 0x000fe200078e00ff */
[----:B------:R-:W-:-:S03]  /*22d0*/  ISETP.GT.U32.AND P5, PT, R41, R44, PT ;  /* 0x0000002c2900720c */ /* 0x000fc60003fa4070 */
[----:B------:R-:W-:Y:S02]  /*22e0*/  IMAD.MOV R4, RZ, RZ, -R4 ;  /* 0x000000ffff047224 */ /* 0x000fe400078e0a04 */
[----:B------:R-:W-:Y:S02]  /*22f0*/  @!P6 IMAD.IADD R34, R34, 0x1, -R41 ;  /* 0x000000012222e824 */ /* 0x000fe400078e0a29 */
[----:B------:R-:W-:Y:S02]  /*2300*/  IMAD.MOV R7, RZ, RZ, -R5 ;  /* 0x000000ffff077224 */ /* 0x000fe400078e0a05 */
[----:B------:R-:W-:Y:S01]  /*2310*/  IMAD R5, R41, R4, R8 ;  /* 0x0000000429057224 */ /* 0x000fe200078e0208 */
[----:B------:R-:W-:Y:S01]  /*2320*/  LOP3.LUT R8, R6, 0x40, RZ, 0xfc, !PT ;  /* 0x0000004006087812 */ /* 0x000fe200078efcff */
[--C-:B------:R-:W-:Y:S01]  /*2330*/  @!P4 IMAD.IADD R9, R9, 0x1, -R41.reuse ;  /* 0x000000010909c824 */ /* 0x100fe200078e0a29 */
[C---:B------:R-:W-:Y:S01]  /*2340*/  ISETP.GT.U32.AND P6, PT, R41.reuse, R34, PT ;  /* 0x000000222900720c */ /* 0x040fe20003fc4070 */
[----:B------:R-:W-:Y:S01]  /*2350*/  @!P5 IMAD.IADD R44, R44, 0x1, -R41 ;  /* 0x000000012c2cd824 */ /* 0x000fe200078e0a29 */
[----:B------:R-:W-:Y:S01]  /*2360*/  IABS R4, R8 ;  /* 0x0000000800047213 */ /* 0x000fe20000000000 */
[C---:B------:R-:W-:Y:S01]  /*2370*/  IMAD R24, R41.reuse, R7, R24 ;  /* 0x0000000729187224 */ /* 0x040fe200078e0218 */
[----:B------:R-:W-:Y:S01]  /*2380*/  ISETP.GT.U32.AND P4, PT, R41, R9, PT ;  /* 0x000000092900720c */ /* 0x000fe20003f84070 */
[----:B------:R-:W-:Y:S01]  /*2390*/  IMAD.HI.U32 R15, R21, R36, RZ ;  /* 0x00000024150f7227 */ /* 0x000fe200078e00ff */
[----:B------:R-:W-:-:S02]  /*23a0*/  ISETP.GT.U32.AND P5, PT, R41, R44, PT ;  /* 0x0000002c2900720c */ /* 0x000fc40003fa4070 */
[----:B------:R-:W-:Y:S01]  /*23b0*/  LOP3.LUT R7, R6, 0x44, RZ, 0xfc, !PT ;  /* 0x0000004406077812 */ /* 0x000fe200078efcff */
[----:B------:R-:W-:-:S03]  /*23c0*/  IMAD.HI.U32 R0, R21, R4, RZ ;  /* 0x0000000415007227 */ /* 0x000fc600078e00ff */
[----:B------:R-:W-:Y:S01]  /*23d0*/  IABS R20, R7 ;  /* 0x0000000700147213 */ /* 0x000fe20000000000 */
[----:B------:R-:W-:Y:S02]  /*23e0*/  IMAD.MOV R0, RZ, RZ, -R0 ;  /* 0x000000ffff007224 */ /* 0x000fe400078e0a00 */
[--C-:B------:R-:W-:Y:S01]  /*23f0*/  @!P6 IMAD.IADD R34, R34, 0x1, -R41.reuse ;  /* 0x000000012222e824 */ /* 0x100fe200078e0a29 */
[----:B------:R-:W-:Y:S01]  /*2400*/  ISETP.GT.U32.AND P6, PT, R41, R24, PT ;  /* 0x000000182900720c */ /* 0x000fe20003fc4070 */
[--C-:B------:R-:W-:Y:S01]  /*2410*/  @!P4 IMAD.IADD R9, R9, 0x1, -R41.reuse ;  /* 0x000000010909c824 */ /* 0x100fe200078e0a29 */
[C---:B------:R-:W-:Y:S01]  /*2420*/  ISETP.GT.U32.AND P4, PT, R41.reuse, R5, PT ;  /* 0x000000052900720c */ /* 0x040fe20003f84070 */
[----:B------:R-:W-:Y:S02]  /*2430*/  IMAD R39, R41, R0, R4 ;  /* 0x0000000029277224 */ /* 0x000fe400078e0204 */
[----:B------:R-:W-:Y:S02]  /*2440*/  @!P5 IMAD.IADD R44, R44, 0x1, -R41 ;  /* 0x000000012c2cd824 */ /* 0x000fe400078e0a29 */
[----:B------:R-:W-:Y:S01]  /*2450*/  IMAD.HI.U32 R4, R21, R20, RZ ;  /* 0x0000001415047227 */ /* 0x000fe200078e00ff */
[----:B------:R-:W-:-:S03]  /*2460*/  ISETP.GT.U32.AND P5, PT, R41, R39, PT ;  /* 0x000000272900720c */ /* 0x000fc60003fa4070 */
[----:B------:R-:W-:-:S04]  /*2470*/  IMAD.HI.U32 R0, R21, R38, RZ ;  /* 0x0000002615007227 */ /* 0x000fc800078e00ff */
[--C-:B------:R-:W-:Y:S02]  /*2480*/  @!P6 IMAD.IADD R24, R24, 0x1, -R41.reuse ;  /* 0x000000011818e824 */ /* 0x100fe400078e0a29 */
[--C-:B------:R-:W-:Y:S02]  /*2490*/  @!P4 IMAD.IADD R5, R5, 0x1, -R41.reuse ;  /* 0x000000010505c824 */ /* 0x100fe400078e0a29 */
[----:B------:R-:W-:Y:S01]  /*24a0*/  IMAD.MOV R4, RZ, RZ, -R4 ;  /* 0x000000ffff047224 */ /* 0x000fe200078e0a04 */
[----:B------:R-:W-:Y:S01]  /*24b0*/  ISETP.GT.U32.AND P6, PT, R41, R24, PT ;  /* 0x000000182900720c */ /* 0x000fe20003fc4070 */
[----:B------:R-:W-:Y:S01]  /*24c0*/  @!P5 IMAD.IADD R39, R39, 0x1, -R41 ;  /* 0x000000012727d824 */ /* 0x000fe200078e0a29 */
[C---:B------:R-:W-:Y:S01]  /*24d0*/  ISETP.GT.U32.AND P4, PT, R41.reuse, R5, PT ;  /* 0x000000052900720c */ /* 0x040fe20003f84070 */
[----:B------:R-:W-:Y:S02]  /*24e0*/  IMAD.MOV R0, RZ, RZ, -R0 ;  /* 0x000000ffff007224 */ /* 0x000fe400078e0a00 */
[C---:B------:R-:W-:Y:S01]  /*24f0*/  IMAD R37, R41.reuse, R4, R20 ;  /* 0x0000000429257224 */ /* 0x040fe200078e0214 */
[C---:B------:R-:W-:Y:S01]  /*2500*/  ISETP.GT.U32.AND P5, PT, R41.reuse, R39, PT ;  /* 0x000000272900720c */ /* 0x040fe20003fa4070 */
[----:B------:R-:W-:Y:S01]  /*2510*/  IMAD.MOV R15, RZ, RZ, -R15 ;  /* 0x000000ffff0f7224 */ /* 0x000fe200078e0a0f */
[----:B------:R-:W-:Y:S01]  /*2520*/  IABS R20, R35 ;  /* 0x0000002300147213 */ /* 0x000fe20000000000 */
[----:B------:R-:W-:-:S02]  /*2530*/  IMAD R38, R41, R0, R38 ;  /* 0x0000000029267224 */ /* 0x000fc400078e0226 */
[C---:B------:R-:W-:Y:S02]  /*2540*/  IMAD R36, R41.reuse, R15, R36 ;  /* 0x0000000f29247224 */ /* 0x040fe400078e0224 */
[--C-:B------:R-:W-:Y:S01]  /*2550*/  @!P6 IMAD.IADD R24, R24, 0x1, -R41.reuse ;  /* 0x000000011818e824 */ /* 0x100fe200078e0a29 */
[----:B------:R-:W-:Y:S01]  /*2560*/  ISETP.GT.U32.AND P6, PT, R41, R37, PT ;  /* 0x000000252900720c */ /* 0x000fe20003fc4070 */
[----:B------:R-:W-:Y:S01]  /*2570*/  @!P4 IMAD.IADD R5, R5, 0x1, -R41 ;  /* 0x000000010505c824 */ /* 0x000fe200078e0a29 */
[----:B------:R-:W-:Y:S01]  /*2580*/  ISETP.GT.U32.AND P4, PT, R41, R38, PT ;  /* 0x000000262900720c */ /* 0x000fe20003f84070 */
[----:B------:R-:W-:-:S04]  /*2590*/  IMAD.HI.U32 R0, R21, R20, RZ ;  /* 0x0000001415007227 */ /* 0x000fc800078e00ff */
[----:B------:R-:W-:Y:S01]  /*25a0*/  @!P5 IMAD.IADD R39, R39, 0x1, -R41 ;  /* 0x000000012727d824 */ /* 0x000fe200078e0a29 */
[----:B------:R-:W-:Y:S01]  /*25b0*/  ISETP.GT.U32.AND P5, PT, R41, R36, PT ;  /* 0x000000242900720c */ /* 0x000fe20003fa4070 */
[----:B------:R-:W-:Y:S02]  /*25c0*/  IMAD.MOV R31, RZ, RZ, -R0 ;  /* 0x000000ffff1f7224 */ /* 0x000fe400078e0a00 */
[----:B------:R-:W-:-:S04]  /*25d0*/  IMAD.HI.U32 R0, R21, R30, RZ ;  /* 0x0000001e15007227 */ /* 0x000fc800078e00ff */
[--C-:B------:R-:W-:Y:S02]  /*25e0*/  @!P6 IMAD.IADD R37, R37, 0x1, -R41.reuse ;  /* 0x000000012525e824 */ /* 0x100fe400078e0a29 */
[--C-:B------:R-:W-:Y:S02]  /*25f0*/  @!P4 IMAD.IADD R38, R38, 0x1, -R41.reuse ;  /* 0x000000012626c824 */ /* 0x100fe400078e0a29 */
[C---:B------:R-:W-:Y:S01]  /*2600*/  IMAD R31, R41.reuse, R31, R20 ;  /* 0x0000001f291f7224 */ /* 0x040fe200078e0214 */
[C---:B------:R-:W-:Y:S01]  /*2610*/  ISETP.GT.U32.AND P6, PT, R41.reuse, R37, PT ;  /* 0x000000252900720c */ /* 0x040fe20003fc4070 */
[----:B------:R-:W-:Y:S01]  /*2620*/  @!P5 IMAD.IADD R36, R36, 0x1, -R41 ;  /* 0x000000012424d824 */ /* 0x000fe200078e0a29 */
[----:B------:R-:W-:Y:S01]  /*2630*/  ISETP.GT.U32.AND P4, PT, R41, R38, PT ;  /* 0x000000262900720c */ /* 0x000fe20003f84070 */
[----:B------:R-:W-:Y:S02]  /*2640*/  IMAD.MOV R0, RZ, RZ, -R0 ;  /* 0x000000ffff007224 */ /* 0x000fe400078e0a00 */
[----:B------:R-:W-:Y:S01]  /*2650*/  IMAD.HI.U32 R4, R21, R42, RZ ;  /* 0x0000002a15047227 */ /* 0x000fe200078e00ff */
[----:B------:R-:W-:-:S03]  /*2660*/  ISETP.GT.U32.AND P5, PT, R41, R36, PT ;  /* 0x000000242900720c */ /* 0x000fc60003fa4070 */
[----:B------:R-:W-:Y:S01]  /*2670*/  IMAD R20, R41, R0, R30 ;  /* 0x0000000029147224 */ /* 0x000fe200078e021e */
[----:B------:R-:W-:Y:S01]  /*2680*/  LOP3.LUT R30, R6, 0x54, RZ, 0xfc, !PT ;  /* 0x00000054061e7812 */ /* 0x000fe200078efcff */
[----:B------:R-:W-:Y:S02]  /*2690*/  IMAD.MOV R4, RZ, RZ, -R4 ;  /* 0x000000ffff047224 */ /* 0x000fe400078e0a04 */
[--C-:B------:R-:W-:Y:S01]  /*26a0*/  @!P6 IMAD.IADD R37, R37, 0x1, -R41.reuse ;  /* 0x000000012525e824 */ /* 0x100fe200078e0a29 */
[C---:B------:R-:W-:Y:S01]  /*26b0*/  ISETP.GT.U32.AND P6, PT, R41.reuse, R31, PT ;  /* 0x0000001f2900720c */ /* 0x040fe20003fc4070 */
[--C-:B------:R-:W-:Y:S01]  /*26c0*/  @!P4 IMAD.IADD R38, R38, 0x1, -R41.reuse ;  /* 0x000000012626c824 */ /* 0x100fe200078e0a29 */
[C---:B------:R-:W-:Y:S01]  /*26d0*/  ISETP.GT.U32.AND P4, PT, R41.reuse, R33, PT ;  /* 0x000000212900720c */ /* 0x040fe20003f84070 */
[C---:B------:R-:W-:Y:S01]  /*26e0*/  IMAD R0, R41.reuse, R4, R42 ;  /* 0x0000000429007224 */ /* 0x040fe200078e022a */
[----:B------:R-:W-:Y:S01]  /*26f0*/  IABS R42, R29 ;  /* 0x0000001d002a7213 */ /* 0x000fe20000000000 */
[----:B------:R-:W-:Y:S01]  /*2700*/  @!P5 IMAD.IADD R36, R36, 0x1, -R41 ;  /* 0x000000012424d824 */ /* 0x000fe200078e0a29 */
[----:B------:R-:W-:Y:S01]  /*2710*/  ISETP.GT.U32.AND P5, PT, R41, R20, PT ;  /* 0x000000142900720c */ /* 0x000fe20003fa4070 */
[----:B------:R-:W-:-:S04]  /*2720*/  IMAD.HI.U32 R15, R21, R46, RZ ;  /* 0x0000002e150f7227 */ /* 0x000fc800078e00ff */
[----:B------:R-:W-:Y:S02]  /*2730*/  IMAD.MOV R15, RZ, RZ, -R15 ;  /* 0x000000ffff0f7224 */ /* 0x000fe400078e0a0f */
[--C-:B------:R-:W-:Y:S01]  /*2740*/  @!P6 IMAD.IADD R31, R31, 0x1, -R41.reuse ;  /* 0x000000011f1fe824 */ /* 0x100fe200078e0a29 */
[----:B------:R-:W-:Y:S01]  /*2750*/  ISETP.GT.U32.AND P6, PT, R41, R0, PT ;  /* 0x000000002900720c */ /* 0x000fe20003fc4070 */
[--C-:B------:R-:W-:Y:S02]  /*2760*/  @!P4 IMAD.IADD R33, R33, 0x1, -R41.reuse ;  /* 0x000000012121c824 */ /* 0x100fe400078e0a29 */
[----:B------:R-:W-:Y:S02]  /*2770*/  @!P2 IMAD.MOV R16, RZ, RZ, -R16 ;  /* 0x000000ffff10a224 */ /* 0x000fe400078e0a10 */
[----:B------:R-:W-:Y:S01]  /*2780*/  @!P5 IMAD.IADD R20, R20, 0x1, -R41 ;  /* 0x000000011414d824 */ /* 0x000fe200078e0a29 */
[C---:B------:R-:W-:Y:S01]  /*2790*/  ISETP.GT.U32.AND P4, PT, R41.reuse, R33, PT ;  /* 0x000000212900720c */ /* 0x040fe20003f84070 */
[C---:B------:R-:W-:Y:S01]  /*27a0*/  IMAD R4, R41.reuse, R15, R46 ;  /* 0x0000000f29047224 */ /* 0x040fe200078e022e */
[----:B------:R-:W-:Y:S01]  /*27b0*/  ISETP.GT.U32.AND P5, PT, R41, R31, PT ;  /* 0x0000001f2900720c */ /* 0x000fe20003fa4070 */
[----:B------:R-:W-:Y:S01]  /*27c0*/  IMAD.HI.U32 R15, R21, R42, RZ ;  /* 0x0000002a150f7227 */ /* 0x000fe200078e00ff */
[----:B------:R0:W-:Y:S01]  /*27d0*/  STL [R1+0x714], R16 ;  /* 0x0007141001007387 */ /* 0x0001e20000100800 */
[----:B------:R-:W-:-:S02]  /*27e0*/  IABS R46, R30 ;  /* 0x0000001e002e7213 */ /* 0x000fc40000000000 */
[--C-:B------:R-:W-:Y:S01]  /*27f0*/  @!P6 IMAD.IADD R0, R0, 0x1, -R41.reuse ;  /* 0x000000010000e824 */ /* 0x100fe200078e0a29 */
[----:B------:R-:W-:Y:S01]  /*2800*/  ISETP.GT.U32.AND P2, PT, R41, R20, PT ;  /* 0x000000142900720c */ /* 0x000fe20003f44070 */
[----:B------:R-:W-:Y:S01]  /*2810*/  IMAD.HI.U32 R17, R21, R50, RZ ;  /* 0x0000003215117227 */ /* 0x000fe200078e00ff */
[----:B------:R-:W-:Y:S02]  /*2820*/  STL [R1+0x8d0], R52 ;  /* 0x0008d03401007387 */ /* 0x000fe40000100800 */
[----:B------:R-:W-:Y:S01]  /*2830*/  ISETP.GT.U32.AND P6, PT, R41, R0, PT ;  /* 0x000000002900720c */ /* 0x000fe20003fc4070 */
[----:B------:R-:W-:Y:S01]  /*2840*/  @!P4 IMAD.IADD R33, R33, 0x1, -R41 ;  /* 0x000000012121c824 */ /* 0x000fe200078e0a29 */
[----:B------:R-:W-:Y:S01]  /*2850*/  ISETP.GT.U32.AND P4, PT, R41, R4, PT ;  /* 0x000000042900720c */ /* 0x000fe20003f84070 */
[----:B0-----:R-:W-:Y:S02]  /*2860*/  IMAD.MOV R16, RZ, RZ, -R15 ;  /* 0x000000ffff107224 */ /* 0x001fe400078e0a0f */
[----:B------:R-:W-:-:S04]  /*2870*/  IMAD.HI.U32 R15, R21, R46, RZ ;  /* 0x0000002e150f7227 */ /* 0x000fc800078e00ff */
[----:B------:R-:W-:Y:S01]  /*2880*/  IMAD R43, R41, R16, R42 ;  /* 0x00000010292b7224 */ /* 0x000fe200078e022a */
[----:B------:R-:W-:Y:S01]  /*2890*/  LOP3.LUT R42, R6, 0x5c, RZ, 0xfc, !PT ;  /* 0x0000005c062a7812 */ /* 0x000fe200078efcff */
[----:B------:R-:W-:Y:S02]  /*28a0*/  @!P5 IMAD.IADD R31, R31, 0x1, -R41 ;  /* 0x000000011f1fd824 */ /* 0x000fe400078e0a29 */
[----:B------:R-:W-:Y:S01]  /*28b0*/  IMAD.MOV R15, RZ, RZ, -R15 ;  /* 0x000000ffff0f7224 */ /* 0x000fe200078e0a0f */
[C---:B------:R-:W-:Y:S01]  /*28c0*/  ISETP.GT.U32.AND P5, PT, R41.reuse, R43, PT ;  /* 0x0000002b2900720c */ /* 0x040fe20003fa4070 */
[--C-:B------:R-:W-:Y:S01]  /*28d0*/  @!P6 IMAD.IADD R0, R0, 0x1, -R41.reuse ;  /* 0x000000010000e824 */ /* 0x100fe200078e0a29 */
[----:B------:R0:W-:Y:S01]  /*28e0*/  STL [R1+0x8dc], R42 ;  /* 0x0008dc2a01007387 */ /* 0x0001e20000100800 */
[----:B------:R-:W-:Y:S02]  /*28f0*/  IMAD R51, R41, R15, R46 ;  /* 0x0000000f29337224 */ /* 0x000fe400078e022e */
[----:B------:R-:W-:-:S02]  /*2900*/  @!P4 IMAD.IADD R4, R4, 0x1, -R41 ;  /* 0x000000010404c824 */ /* 0x000fc400078e0a29 */
[----:B------:R-:W-:Y:S01]  /*2910*/  IMAD.HI.U32 R16, R21, R48, RZ ;  /* 0x0000003015107227 */ /* 0x000fe200078e00ff */
[C---:B------:R-:W-:Y:S02]  /*2920*/  ISETP.GT.U32.AND P6, PT, R41.reuse, R51, PT ;  /* 0x000000332900720c */ /* 0x040fe40003fc4070 */
[----:B------:R-:W-:Y:S01]  /*2930*/  ISETP.GT.U32.AND P4, PT, R41, R4, PT ;  /* 0x000000042900720c */ /* 0x000fe20003f84070 */
[----:B------:R-:W-:Y:S01]  /*2940*/  IMAD.MOV R16, RZ, RZ, -R16 ;  /* 0x000000ffff107224 */ /* 0x000fe200078e0a10 */
[----:B0-----:R-:W-:Y:S01]  /*2950*/  IABS R42, R42 ;  /* 0x0000002a002a7213 */ /* 0x001fe20000000000 */
[----:B------:R-:W-:Y:S02]  /*2960*/  @!P5 IMAD.IADD R43, R43, 0x1, -R41 ;  /* 0x000000012b2bd824 */ /* 0x000fe400078e0a29 */
[C---:B------:R-:W-:Y:S01]  /*2970*/  IMAD R47, R41.reuse, R16, R48 ;  /* 0x00000010292f7224 */ /* 0x040fe200078e0230 */
[----:B------:R-:W-:Y:S01]  /*2980*/  IABS R16, R52 ;  /* 0x0000003400107213 */ /* 0x000fe20000000000 */
[----:B------:R-:W-:Y:S01]  /*2990*/  IMAD.MOV R17, RZ, RZ, -R17 ;  /* 0x000000ffff117224 */ /* 0x000fe200078e0a11 */
[----:B------:R-:W-:Y:S01]  /*29a0*/  ISETP.GT.U32.AND P5, PT, R41, R43, PT ;  /* 0x0000002b2900720c */ /* 0x000fe20003fa4070 */
[--C-:B------:R-:W-:Y:S01]  /*29b0*/  @!P2 IMAD.IADD R20, R20, 0x1, -R41.reuse ;  /* 0x000000011414a824 */ /* 0x100fe200078e0a29 */
[----:B------:R-:W-:Y:S01]  /*29c0*/  ISETP.GE.AND P2, PT, R19, RZ, PT ;  /* 0x000000ff1300720c */ /* 0x000fe20003f46270 */
[--C-:B------:R-:W-:Y:S01]  /*29d0*/  @!P6 IMAD.IADD R51, R51, 0x1, -R41.reuse ;  /* 0x000000013333e824 */ /* 0x100fe200078e0a29 */
[C---:B------:R-:W-:Y:S01]  /*29e0*/  LOP3.LUT R19, R6.reuse, 0x5e, RZ, 0xfc, !PT ;  /* 0x0000005e06137812 */ /* 0x040fe200078efcff */
[----:B------:R-:W-:Y:S01]  /*29f0*/  IMAD R45, R41, R17, R50 ;  /* 0x00000011292d7224 */ /* 0x000fe200078e0232 */
[----:B------:R-:W-:Y:S01]  /*2a00*/  LOP3.LUT R17, R6, 0x60, RZ, 0xfc, !PT ;  /* 0x0000006006117812 */ /* 0x000fe200078efcff */
[----:B------:R-:W-:Y:S01]  /*2a10*/  IMAD.HI.U32 R15, R21, R16, RZ ;  /* 0x00000010150f7227 */ /* 0x000fe200078e00ff */
[C---:B------:R-:W-:Y:S01]  /*2a20*/  ISETP.GT.U32.AND P6, PT, R41.reuse, R51, PT ;  /* 0x000000332900720c */ /* 0x040fe20003fc4070 */
[----:B------:R-:W-:Y:S01]  /*2a30*/  STL [R1+0x8d8], R19 ;  /* 0x0008d81301007387 */ /* 0x000fe20000100800 */
[----:B------:R-:W-:Y:S01]  /*2a40*/  IABS R46, R17 ;  /* 0x00000011002e7213 */ /* 0x000fe20000000000 */
[--C-:B------:R-:W-:Y:S01]  /*2a50*/  @!P4 IMAD.IADD R4, R4, 0x1, -R41.reuse ;  /* 0x000000010404c824 */ /* 0x100fe200078e0a29 */
[----:B------:R-:W-:Y:S01]  /*2a60*/  ISETP.GT.U32.AND P4, PT, R41, R47, PT ;  /* 0x0000002f2900720c */ /* 0x000fe20003f84070 */
[----:B------:R-:W-:Y:S01]  /*2a70*/  @!P5 IMAD.IADD R43, R43, 0x1, -R41 ;  /* 0x000000012b2bd824 */ /* 0x000fe200078e0a29 */
[----:B------:R0:W-:Y:S01]  /*2a80*/  STL [R1+0x8e4], R17 ;  /* 0x0008e41101007387 */ /* 0x0001e20000100800 */
[----:B------:R-:W-:Y:S01]  /*2a90*/  IMAD.MOV R15, RZ, RZ, -R15 ;  /* 0x000000ffff0f7224 */ /* 0x000fe200078e0a0f */
[----:B------:R-:W-:Y:S01]  /*2aa0*/  ISETP.GT.U32.AND P5, PT, R41, R45, PT ;  /* 0x0000002d2900720c */ /* 0x000fe20003fa4070 */
[----:B------:R-:W-:Y:S01]  /*2ab0*/  @!P2 IMAD.MOV R34, RZ, RZ, -R34 ;  /* 0x000000ffff22a224 */ /* 0x000fe200078e0a22 */
[----:B------:R1:W-:Y:S01]  /*2ac0*/  STL [R1+0x6cc], R43 ;  /* 0x0006cc2b01007387 */ /* 0x0003e20000100800 */
[----:B------:R-:W-:-:S02]  /*2ad0*/  IABS R92, R19 ;  /* 0x00000013005c7213 */ /* 0x000fc40000000000 */
[--C-:B------:R-:W-:Y:S02]  /*2ae0*/  @!P6 IMAD.IADD R51, R51, 0x1, -R41.reuse ;  /* 0x000000013333e824 */ /* 0x100fe400078e0a29 */
[----:B0-----:R-:W-:Y:S02]  /*2af0*/  IMAD.MOV.U32 R17, RZ, RZ, R14 ;  /* 0x000000ffff117224 */ /* 0x001fe400078e000e */
[--C-:B------:R-:W-:Y:S01]  /*2b00*/  @!P4 IMAD.IADD R47, R47, 0x1, -R41.reuse ;  /* 0x000000012f2fc824 */ /* 0x100fe200078e0a29 */
[----:B------:R-:W-:Y:S01]  /*2b10*/  STL [R1+0x6c8], R51 ;  /* 0x0006c83301007387 */ /* 0x000fe20000100800 */
[----:B-1----:R-:W-:Y:S02]  /*2b20*/  IMAD R43, R41, R15, R16 ;  /* 0x0000000f292b7224 */ /* 0x002fe400078e0210 */
[----:B------:R-:W-:Y:S01]  /*2b30*/  @!P5 IMAD.IADD R45, R45, 0x1, -R41 ;  /* 0x000000012d2dd824 */ /* 0x000fe200078e0a29 */
[----:B------:R-:W-:Y:S01]  /*2b40*/  ISETP.GT.U32.AND P4, PT, R41, R47, PT ;  /* 0x0000002f2900720c */ /* 0x000fe20003f84070 */
[----:B------:R-:W-:Y:S01]  /*2b50*/  IMAD.HI.U32 R15, R21, R42, RZ ;  /* 0x0000002a150f7227 */ /* 0x000fe200078e00ff */
[----:B------:R-:W-:-:S02]  /*2b60*/  ISETP.GT.U32.AND P6, PT, R41, R43, PT ;  /* 0x0000002b2900720c */ /* 0x000fc40003fc4070 */
[----:B------:R-:W-:Y:S01]  /*2b70*/  ISETP.GT.U32.AND P5, PT, R41, R45, PT ;  /* 0x0000002d2900720c */ /* 0x000fe20003fa4070 */
[----:B------:R-:W-:Y:S01]  /*2b80*/  @!P0 IMAD.MOV R17, RZ, RZ, -R17 ;  /* 0x000000ffff118224 */ /* 0x000fe200078e0a11 */
[----:B------:R-:W-:Y:S01]  /*2b90*/  ISETP.GE.AND P0, PT, R18, RZ, PT ;  /* 0x000000ff1200720c */ /* 0x000fe20003f06270 */
[----:B------:R-:W-:Y:S01]  /*2ba0*/  IMAD.HI.U32 R16, R21, R92, RZ ;  /* 0x0000005c15107227 */ /* 0x000fe200078e00ff */
[----:B------:R-:W-:Y:S02]  /*2bb0*/  LOP3.LUT R18, R6, 0x62, RZ, 0xfc, !PT ;  /* 0x0000006206127812 */ /* 0x000fe400078efcff */
[----:B------:R0:W-:Y:S01]  /*2bc0*/  STL [R1+0x710], R17 ;  /* 0x0007101101007387 */ /* 0x0001e20000100800 */
[----:B------:R-:W-:Y:S02]  /*2bd0*/  IMAD.MOV R15, RZ, RZ, -R15 ;  /* 0x000000ffff0f7224 */ /* 0x000fe400078e0a0f */
[----:B------:R-:W-:Y:S02]  /*2be0*/  IMAD.MOV R16, RZ, RZ, -R16 ;  /* 0x000000ffff107224 */ /* 0x000fe400078e0a10 */
[----:B------:R-:W-:-:S02]  /*2bf0*/  @!P6 IMAD.IADD R43, R43, 0x1, -R41 ;  /* 0x000000012b2be824 */ /* 0x000fc400078e0a29 */
[----:B------:R-:W-:-:S03]  /*2c00*/  IMAD.HI.U32 R14, R21, R46, RZ ;  /* 0x0000002e150e7227 */ /* 0x000fc600078e00ff */
[C---:B------:R-:W-:Y:S01]  /*2c10*/  ISETP.GT.U32.AND P6, PT, R41.reuse, R43, PT ;  /* 0x0000002b2900720c */ /* 0x040fe20003fc4070 */
[----:B0-----:R-:W-:Y:S01]  /*2c20*/  IMAD R17, R41, R15, R42 ;  /* 0x0000000f29117224 */ /* 0x001fe200078e022a */
[C---:B------:R-:W-:Y:S01]  /*2c30*/  LOP3.LUT R42, R6.reuse, 0x64, RZ, 0xfc, !PT ;  /* 0x00000064062a7812 */ /* 0x040fe200078efcff */
[--C-:B------:R-:W-:Y:S01]  /*2c40*/  @!P4 IMAD.IADD R47, R47, 0x1, -R41.reuse ;  /* 0x000000012f2fc824 */ /* 0x100fe200078e0a29 */
[C---:B------:R-:W-:Y:S01]  /*2c50*/  LOP3.LUT R15, R6.reuse, 0x66, RZ, 0xfc, !PT ;  /* 0x00000066060f7812 */ /* 0x040fe200078efcff */
[C---:B------:R-:W-:Y:S01]  /*2c60*/  IMAD R92, R41.reuse, R16, R92 ;  /* 0x00000010295c7224 */ /* 0x040fe200078e025c */
[----:B------:R-:W-:Y:S01]  /*2c70*/  ISETP.GT.U32.AND P4, PT, R41, R17, PT ;  /* 0x000000112900720c */ /* 0x000fe20003f84070 */
[----:B------:R-:W-:Y:S01]  /*2c80*/  IMAD.MOV R14, RZ, RZ, -R14 ;  /* 0x000000ffff0e7224 */ /* 0x000fe200078e0a0e */
[----:B------:R0:W-:Y:S01]  /*2c90*/  STL [R1+0x6c4], R47 ;  /* 0x0006c42f01007387 */ /* 0x0001e20000100800 */
[--C-:B------:R-:W-:Y:S01]  /*2ca0*/  @!P5 IMAD.IADD R45, R45, 0x1, -R41.reuse ;  /* 0x000000012d2dd824 */ /* 0x100fe200078e0a29 */
[C---:B------:R-:W-:Y:S01]  /*2cb0*/  ISETP.GT.U32.AND P5, PT, R41.reuse, R92, PT ;  /* 0x0000005c2900720c */ /* 0x040fe20003fa4070 */
[----:B------:R-:W-:Y:S01]  /*2cc0*/  IMAD R19, R41, R14, R46 ;  /* 0x0000000e29137224 */ /* 0x000fe200078e022e */
[----:B------:R1:W-:Y:S01]  /*2cd0*/  STL [R1+0x8e0], R18 ;  /* 0x0008e01201007387 */ /* 0x0003e20000100800 */
[--C-:B------:R-:W-:Y:S01]  /*2ce0*/  @!P6 IMAD.IADD R43, R43, 0x1, -R41.reuse ;  /* 0x000000012b2be824 */ /* 0x100fe200078e0a29 */
[----:B------:R-:W-:Y:S01]  /*2cf0*/  IABS R14, R42 ;  /* 0x0000002a000e7213 */ /* 0x000fe20000000000 */
[----:B------:R-:W-:Y:S01]  /*2d00*/  @!P0 IMAD.MOV R44, RZ, RZ, -R44 ;  /* 0x000000ffff2c8224 */ /* 0x000fe200078e0a2c */
[----:B------:R-:W-:Y:S01]  /*2d10*/  ISETP.GT.U32.AND P6, PT, R41, R19, PT ;  /* 0x000000132900720c */ /* 0x000fe20003fc4070 */
[----:B------:R3:W-:Y:S01]  /*2d20*/  STL [R1+0x8ec], R42 ;  /* 0x0008ec2a01007387 */ /* 0x0007e20000100800 */
[----:B------:R-:W-:Y:S01]  /*2d30*/  IABS R16, R15 ;  /* 0x0000000f00107213 */ /* 0x000fe20000000000 */
[--C-:B------:R-:W-:Y:S01]  /*2d40*/  @!P4 IMAD.IADD R17, R17, 0x1, -R41.reuse ;  /* 0x000000011111c824 */ /* 0x100fe200078e0a29 */
[----:B0-----:R-:W-:Y:S01]  /*2d50*/  LOP3.LUT R47, R6, 0x72, RZ, 0xfc, !PT ;  /* 0x00000072062f7812 */ /* 0x001fe200078efcff */
[----:B------:R0:W-:Y:S01]  /*2d60*/  STL [R1+0x8e8], R15 ;  /* 0x0008e80f01007387 */ /* 0x0001e20000100800 */
[----:B-1----:R-:W-:Y:S01]  /*2d70*/  IABS R18, R18 ;  /* 0x0000001200127213 */ /* 0x002fe20000000000 */
[--C-:B------:R-:W-:Y:S01]  /*2d80*/  @!P5 IMAD.IADD R92, R92, 0x1, -R41.reuse ;  /* 0x000000015c5cd824 */ /* 0x100fe200078e0a29 */
[C---:B------:R-:W-:Y:S01]  /*2d90*/  ISETP.GT.U32.AND P4, PT, R41.reuse, R17, PT ;  /* 0x000000112900720c */ /* 0x040fe20003f84070 */
[----:B------:R-:W-:Y:S01]  /*2da0*/  STL [R1+0x6c0], R45 ;  /* 0x0006c02d01007387 */ /* 0x000fe20000100800 */
[----:B------:R-:W-:Y:S01]  /*2db0*/  LOP3.LUT R46, R6, 0x74, RZ, 0xfc, !PT ;  /* 0x00000074062e7812 */ /* 0x000fe200078efcff */
[----:B---3--:R-:W-:Y:S01]  /*2dc0*/  IMAD.MOV.U32 R42, RZ, RZ, R12 ;  /* 0x000000ffff2a7224 */ /* 0x008fe200078e000c */
[----:B------:R-:W-:Y:S01]  /*2dd0*/  ISETP.GT.U32.AND P5, PT, R41, R92, PT ;  /* 0x0000005c2900720c */ /* 0x000fe20003fa4070 */
[----:B------:R-:W-:Y:S01]  /*2de0*/  IMAD.HI.U32 R12, R21, R18, RZ ;  /* 0x00000012150c7227 */ /* 0x000fe200078e00ff */
[----:B------:R1:W-:Y:S03]  /*2df0*/  STL [R1+0x6ac], R43 ;  /* 0x0006ac2b01007387 */ /* 0x0003e60000100800 */
[----:B------:R-:W-:-:S02]  /*2e00*/  @!P6 IMAD.IADD R19, R19, 0x1, -R41 ;  /* 0x000000011313e824 */ /* 0x000fc400078e0a29 */
[----:B------:R-:W-:Y:S02]  /*2e10*/  IMAD.MOV R12, RZ, RZ, -R12 ;  /* 0x000000ffff0c7224 */ /* 0x000fe400078e0a0c */
[----:B0-----:R-:W-:Y:S01]  /*2e20*/  IMAD.HI.U32 R15, R21, R14, RZ ;  /* 0x0000000e150f7227 */ /* 0x001fe200078e00ff */
[----:B------:R-:W-:Y:S02]  /*2e30*/  ISETP.GT.U32.AND P6, PT, R41, R19, PT ;  /* 0x000000132900720c */ /* 0x000fe40003fc4070 */
[C---:B-1----:R-:W-:Y:S01]  /*2e40*/  LOP3.LUT R43, R6.reuse, 0x68, RZ, 0xfc, !PT ;  /* 0x00000068062b7812 */ /* 0x042fe200078efcff */
[----:B------:R-:W-:Y:S01]  /*2e50*/  @!P1 IMAD.MOV R42, RZ, RZ, -R42 ;  /* 0x000000ffff2a9224 */ /* 0x000fe200078e0a2a */
[----:B------:R-:W-:Y:S01]  /*2e60*/  ISETP.GE.AND P1, PT, R11, RZ, PT ;  /* 0x000000ff0b00720c */ /* 0x000fe20003f26270 */
[----:B------:R-:W-:Y:S01]  /*2e70*/  @!P4 IMAD.IADD R17, R17, 0x1, -R41 ;  /* 0x000000011111c824 */ /* 0x000fe200078e0a29 */
[----:B------:R-:W-:Y:S01]  /*2e80*/  ISETP.GE.AND P4, PT, R13, RZ, PT ;  /* 0x000000ff0d00720c */ /* 0x000fe20003f86270 */
[C---:B------:R-:W-:Y:S01]  /*2e90*/  IMAD R18, R41.reuse, R12, R18 ;  /* 0x0000000c29127224 */ /* 0x040fe200078e0212 */
[----:B------:R0:W-:Y:S01]  /*2ea0*/  STL [R1+0x70c], R42 ;  /* 0x00070c2a01007387 */ /* 0x0001e20000100800 */
[----:B------:R-:W-:Y:S01]  /*2eb0*/  IMAD.MOV R15, RZ, RZ, -R15 ;  /* 0x000000ffff0f7224 */ /* 0x000fe200078e0a0f */
[----:B------:R-:W-:Y:S01]  /*2ec0*/  LOP3.LUT R13, R6, 0x6c, RZ, 0xfc, !PT ;  /* 0x0000006c060d7812 */ /* 0x000fe200078efcff */
[----:B------:R-:W-:Y:S01]  /*2ed0*/  @!P5 IMAD.IADD R92, R92, 0x1, -R41 ;  /* 0x000000015c5cd824 */ /* 0x000fe200078e0a29 */
[----:B------:R1:W-:Y:S01]  /*2ee0*/  STL [R1+0x6a8], R17 ;  /* 0x0006a81101007387 */ /* 0x0003e20000100800 */
[----:B------:R-:W-:Y:S01]  /*2ef0*/  ISETP.GT.U32.AND P5, PT, R41, R18, PT ;  /* 0x000000122900720c */ /* 0x000fe20003fa4070 */
[----:B------:R-:W-:Y:S01]  /*2f00*/  IMAD.HI.U32 R11, R21, R16, RZ ;  /* 0x00000010150b7227 */ /* 0x000fe200078e00ff */
[C---:B------:R-:W-:Y:S01]  /*2f10*/  LOP3.LUT R12, R6.reuse, 0x6e, RZ, 0xfc, !PT ;  /* 0x0000006e060c7812 */ /* 0x040fe200078efcff */
[----:B------:R3:W-:Y:S01]  /*2f20*/  STL [R1+0x8f4], R43 ;  /* 0x0008f42b01007387 */ /* 0x0007e20000100800 */
[----:B0-----:R-:W-:Y:S01]  /*2f30*/  LOP3.LUT R42, R6, 0x6a, RZ, 0xfc, !PT ;  /* 0x0000006a062a7812 */ /* 0x001fe200078efcff */
[----:B------:R-:W-:-:S02]  /*2f40*/  IMAD.MOV R11, RZ, RZ, -R11 ;  /* 0x000000ffff0b7224 */ /* 0x000fc400078e0a0b */
[--C-:B------:R-:W-:Y:S02]  /*2f50*/  @!P6 IMAD.IADD R19, R19, 0x1, -R41.reuse ;  /* 0x000000011313e824 */ /* 0x100fe400078e0a29 */
[C---:B-1----:R-:W-:Y:S01]  /*2f60*/  IMAD R17, R41.reuse, R15, R14 ;  /* 0x0000000f29117224 */ /* 0x042fe200078e020e */
[----:B------:R-:W-:Y:S01]  /*2f70*/  IABS R15, R43 ;  /* 0x0000002b000f7213 */ /* 0x000fe20000000000 */
[----:B------:R0:W-:Y:S01]  /*2f80*/  STL [R1+0x8f0], R42 ;  /* 0x0008f02a01007387 */ /* 0x0001e20000100800 */
[----:B------:R-:W-:Y:S01]  /*2f90*/  IABS R14, R42 ;  /* 0x0000002a000e7213 */ /* 0x000fe20000000000 */
[C---:B------:R-:W-:Y:S01]  /*2fa0*/  IMAD R16, R41.reuse, R11, R16 ;  /* 0x0000000b29107224 */ /* 0x040fe200078e0210 */
[C---:B------:R-:W-:Y:S01]  /*2fb0*/  ISETP.GT.U32.AND P6, PT, R41.reuse, R17, PT ;  /* 0x000000112900720c */ /* 0x040fe20003fc4070 */
[----:B------:R-:W-:Y:S01]  /*2fc0*/  @!P5 IMAD.IADD R18, R18, 0x1, -R41 ;  /* 0x000000011212d824 */ /* 0x000fe200078e0a29 */
[----:B------:R1:W-:Y:S01]  /*2fd0*/  STL [R1+0x914], R13 ;  /* 0x0009140d01007387 */ /* 0x0003e20000100800 */
[----:B------:R-:W-:Y:S01]  /*2fe0*/  IMAD.MOV.U32 R45, RZ, RZ, R9 ;  /* 0x000000ffff2d7224 */ /* 0x000fe200078e0009 */
[----:B------:R-:W-:Y:S01]  /*2ff0*/  ISETP.GT.U32.AND P5, PT, R41, R16, PT ;  /* 0x000000102900720c */ /* 0x000fe20003fa4070 */
[----:B---3--:R-:W-:Y:S01]  /*3000*/  IMAD.HI.U32 R43, R21, R14, RZ ;  /* 0x0000000e152b7227 */ /* 0x008fe200078e00ff */
[----:B------:R3:W-:Y:S01]  /*3010*/  STL [R1+0x910], R12 ;  /* 0x0009100c01007387 */ /* 0x0007e20000100800 */
[----:B------:R-:W-:-:S02]  /*3020*/  LOP3.LUT R11, R6, 0x70, RZ, 0xfc, !PT ;  /* 0x00000070060b7812 */ /* 0x000fc400078efcff */
[----:B0-----:R-:W-:Y:S01]  /*3030*/  IMAD.HI.U32 R42, R21, R15, RZ ;  /* 0x0000000f152a7227 */ /* 0x001fe200078e00ff */
[----:B-1----:R-:W-:-:S03]  /*3040*/  IABS R13, R13 ;  /* 0x0000000d000d7213 */ /* 0x002fc60000000000 */
[----:B------:R-:W-:Y:S01]  /*3050*/  IMAD.MOV R42, RZ, RZ, -R42 ;  /* 0x000000ffff2a7224 */ /* 0x000fe200078e0a2a */
[----:B------:R0:W-:Y:S01]  /*3060*/  STL [R1+0x918], R11 ;  /* 0x0009180b01007387 */ /* 0x0001e20000100800 */
[----:B------:R-:W-:Y:S01]  /*3070*/  @!P6 IMAD.IADD R17, R17, 0x1, -R41 ;  /* 0x000000011111e824 */ /* 0x000fe200078e0a29 */
[----:B---3--:R-:W-:Y:S01]  /*3080*/  IABS R12, R12 ;  /* 0x0000000c000c7213 */ /* 0x008fe20000000000 */
[C---:B------:R-:W-:Y:S02]  /*3090*/  IMAD R15, R41.reuse, R42, R15 ;  /* 0x0000002a290f7224 */ /* 0x040fe400078e020f */
[----:B------:R-:W-:Y:S01]  /*30a0*/  @!P5 IMAD.IADD R16, R16, 0x1, -R41 ;  /* 0x000000011010d824 */ /* 0x000fe200078e0a29 */
[C---:B------:R-:W-:Y:S01]  /*30b0*/  ISETP.GT.U32.AND P5, PT, R41.reuse, R18, PT ;  /* 0x000000122900720c */ /* 0x040fe20003fa4070 */
[----:B------:R-:W-:Y:S01]  /*30c0*/  @!P3 IMAD.MOV R45, RZ, RZ, -R45 ;  /* 0x000000ffff2db224 */ /* 0x000fe200078e0a2d */
[----:B------:R-:W-:Y:S01]  /*30d0*/  ISETP.GT.U32.AND P6, PT, R41, R15, PT ;  /* 0x0000000f2900720c */ /* 0x000fe20003fc4070 */
[----:B------:R-:W-:Y:S01]  /*30e0*/  IMAD.HI.U32 R42, R21, R13, RZ ;  /* 0x0000000d152a7227 */ /* 0x000fe200078e00ff */
[----:B------:R-:W-:-:S02]  /*30f0*/  ISETP.GT.U32.AND P3, PT, R41, R16, PT ;  /* 0x000000102900720c */ /* 0x000fc40003f64070 */
[----:B0-----:R-:W-:Y:S01]  /*3100*/  IABS R11, R11 ;  /* 0x0000000b000b7213 */ /* 0x001fe20000000000 */
[----:B------:R-:W-:Y:S01]  /*3110*/  IMAD.MOV R43, RZ, RZ, -R43 ;  /* 0x000000ffff2b7224 */ /* 0x000fe200078e0a2b */
[----:B------:R0:W-:Y:S01]  /*3120*/  STL [R1+0x708], R45 ;  /* 0x0007082d01007387 */ /* 0x0001e20000100800 */
[----:B------:R-:W-:Y:S01]  /*3130*/  IMAD.MOV R42, RZ, RZ, -R42 ;  /* 0x000000ffff2a7224 */ /* 0x000fe200078e0a2a */
[C---:B------:R-:W-:Y:S01]  /*3140*/  ISETP.GT.U32.AND P2, PT, R41.reuse, R17, PT ;  /* 0x000000112900720c */ /* 0x040fe20003f44070 */
[----:B------:R-:W-:Y:S01]  /*3150*/  IMAD R14, R41, R43, R14 ;  /* 0x0000002b290e7224 */ /* 0x000fe200078e020e */
[----:B------:R1:W-:Y:S01]  /*3160*/  STL [R1+0x704], R34 ;  /* 0x0007042201007387 */ /* 0x0003e20000100800 */
[----:B------:R-:W-:-:S03]  /*3170*/  IMAD.HI.U32 R9, R21, R12, RZ ;  /* 0x0000000c15097227 */ /* 0x000fc600078e00ff */
[----:B------:R-:W-:Y:S01]  /*3180*/  STL [R1+0x904], R47 ;  /* 0x0009042f01007387 */ /* 0x000fe20000100800 */
[----:B------:R-:W-:Y:S01]  /*3190*/  @!P6 IMAD.IADD R15, R15, 0x1, -R41 ;  /* 0x000000010f0fe824 */ /* 0x000fe200078e0a29 */
[----:B0-----:R-:W-:Y:S01]  /*31a0*/  LOP3.LUT R45, R6, 0x76, RZ, 0xfc, !PT ;  /* 0x00000076062d7812 */ /* 0x001fe200078efcff */
[C---:B------:R-:W-:Y:S01]  /*31b0*/  IMAD R13, R41.reuse, R42, R13 ;  /* 0x0000002a290d7224 */ /* 0x040fe200078e020d */
[----:B------:R-:W-:Y:S01]  /*31c0*/  STL [R1+0x908], R46 ;  /* 0x0009082e01007387 */ /* 0x000fe20000100800 */
[----:B------:R-:W-:Y:S01]  /*31d0*/  @!P5 IMAD.IADD R18, R18, 0x1, -R41 ;  /* 0x000000011212d824 */ /* 0x000fe200078e0a29 */
[C---:B------:R-:W-:Y:S01]  /*31e0*/  ISETP.GT.U32.AND P6, PT, R41.reuse, R15, PT ;  /* 0x0000000f2900720c */ /* 0x040fe20003fc4070 */
[----:B------:R-:W-:Y:S01]  /*31f0*/  IMAD.MOV R9, RZ, RZ, -R9 ;  /* 0x000000ffff097224 */ /* 0x000fe200078e0a09 */
[----:B------:R-:W-:Y:S01]  /*3200*/  ISETP.GT.U32.AND P5, PT, R41, R14, PT ;  /* 0x0000000e2900720c */ /* 0x000fe20003fa4070 */
[----:B-1----:R-:W-:Y:S01]  /*3210*/  IMAD.HI.U32 R34, R21, R11, RZ ;  /* 0x0000000b15227227 */ /* 0x002fe200078e00ff */
[----:B------:R-:W-:Y:S03]  /*3220*/  STL [R1+0x90c], R45 ;  /* 0x00090c2d01007387 */ /* 0x000fe60000100800 */
[--C-:B------:R-:W-:Y:S01]  /*3230*/  @!P3 IMAD.IADD R16, R16, 0x1, -R41.reuse ;  /* 0x000000011010b824 */ /* 0x100fe200078e0a29 */
[C---:B------:R-:W-:Y:S01]  /*3240*/  ISETP.GT.U32.AND P3, PT, R41.reuse, R13, PT ;  /* 0x0000000d2900720c */ /* 0x040fe20003f64070 */
[----:B------:R-:W-:Y:S01]  /*3250*/  IMAD R12, R41, R9, R12 ;  /* 0x00000009290c7224 */ /* 0x000fe200078e020c */
[----:B------:R-:W-:Y:S01]  /*3260*/  IABS R9, R46 ;  /* 0x0000002e00097213 */ /* 0x000fe20000000000 */
[----:B------:R-:W-:Y:S01]  /*3270*/  IMAD.MOV R34, RZ, RZ, -R34 ;  /* 0x000000ffff227224 */ /* 0x000fe200078e0a22 */
[----:B------:R0:W-:Y:S01]  /*3280*/  STL [R1+0x700], R44 ;  /* 0x0007002c01007387 */ /* 0x0001e20000100800 */
[----:B------:R-:W-:Y:S01]  /*3290*/  @!P6 IMAD.IADD R15, R15, 0x1, -R41 ;  /* 0x000000010f0fe824 */ /* 0x000fe200078e0a29 */
[C---:B------:R-:W-:Y:S01]  /*32a0*/  ISETP.GT.U32.AND P6, PT, R41.reuse, R12, PT ;  /* 0x0000000c2900720c */ /* 0x040fe20003fc4070 */
[----:B------:R-:W-:Y:S01]  /*32b0*/  IMAD R11, R41, R34, R11 ;  /* 0x00000022290b7224 */ /* 0x000fe200078e020b */
[----:B------:R-:W-:Y:S01]  /*32c0*/  IABS R34, R47 ;  /* 0x0000002f00227213 */ /* 0x000fe20000000000 */
[----:B------:R-:W-:-:S02]  /*32d0*/  @!P5 IMAD.IADD R14, R14, 0x1, -R41 ;  /* 0x000000010e0ed824 */ /* 0x000fc400078e0a29 */
[----:B------:R-:W-:Y:S01]  /*32e0*/  IMAD.HI.U32 R42, R21, R9, RZ ;  /* 0x00000009152a7227 */ /* 0x000fe200078e00ff */
[----:B------:R-:W-:Y:S02]  /*32f0*/  ISETP.GT.U32.AND P5, PT, R41, R11, PT ;  /* 0x0000000b2900720c */ /* 0x000fe40003fa4070 */
[----:B0-----:R-:W-:Y:S01]  /*3300*/  LOP3.LUT R44, R6, 0x78, RZ, 0xfc, !PT ;  /* 0x00000078062c7812 */ /* 0x001fe200078efcff */
[--C-:B------:R-:W-:Y:S01]  /*3310*/  @!P3 IMAD.IADD R13, R13, 0x1, -R41.reuse ;  /* 0x000000010d0db824 */ /* 0x100fe200078e0a29 */
[----:B------:R-:W-:Y:S01]  /*3320*/  ISETP.GT.U32.AND P3, PT, R41, R14, PT ;  /* 0x0000000e2900720c */ /* 0x000fe20003f64070 */
[----:B------:R-:W-:Y:S02]  /*3330*/  IMAD.HI.U32 R43, R21, R34, RZ ;  /* 0x00000022152b7227 */ /* 0x000fe400078e00ff */
[----:B------:R0:W-:Y:S02]  /*3340*/  STL [R1+0x8f8], R44 ;  /* 0x0008f82c01007387 */ /* 0x0001e40000100800 */
[----:B------:R-:W-:Y:S01]  /*3350*/  @!P6 IMAD.IADD R12, R12, 0x1, -R41 ;  /* 0x000000010c0ce824 */ /* 0x000fe200078e0a29 */
[----:B------:R-:W-:Y:S01]  /*3360*/  ISETP.GT.U32.AND P6, PT, R41, R13, PT ;  /* 0x0000000d2900720c */ /* 0x000fe20003fc4070 */
[----:B------:R-:W-:-:S02]  /*3370*/  IMAD.MOV R43, RZ, RZ, -R43 ;  /* 0x000000ffff2b7224 */ /* 0x000fc400078e0a2b */
[--C-:B------:R-:W-:Y:S01]  /*3380*/  @!P5 IMAD.IADD R11, R11, 0x1, -R41.reuse ;  /* 0x000000010b0bd824 */ /* 0x100fe200078e0a29 */
[----:B------:R-:W-:Y:S01]  /*3390*/  ISETP.GT.U32.AND P5, PT, R41, R12, PT ;  /* 0x0000000c2900720c */ /* 0x000fe20003fa4070 */
[--C-:B------:R-:W-:Y:S01]  /*33a0*/  @!P2 IMAD.IADD R17, R17, 0x1, -R41.reuse ;  /* 0x000000011111a824 */ /* 0x100fe200078e0a29 */
[----:B------:R-:W-:Y:S01]  /*33b0*/  ISETP.GE.AND P2, PT, R8, RZ, PT ;  /* 0x000000ff0800720c */ /* 0x000fe20003f46270 */
[--C-:B------:R-:W-:Y:S01]  /*33c0*/  @!P3 IMAD.IADD R14, R14, 0x1, -R41.reuse ;  /* 0x000000010e0eb824 */ /* 0x100fe200078e0a29 */
[----:B------:R-:W-:Y:S01]  /*33d0*/  ISETP.GE.AND P3, PT, R10, RZ, PT ;  /* 0x000000ff0a00720c */ /* 0x000fe20003f66270 */
[C---:B------:R-:W-:Y:S01]  /*33e0*/  IMAD R10, R41.reuse, R43, R34 ;  /* 0x0000002b290a7224 */ /* 0x040fe200078e0222 */
[----:B------:R-:W-:Y:S01]  /*33f0*/  IABS R8, R45 ;  /* 0x0000002d00087213 */ /* 0x000fe20000000000 */
[----:B------:R-:W-:Y:S01]  /*3400*/  IMAD.MOV R42, RZ, RZ, -R42 ;  /* 0x000000ffff2a7224 */ /* 0x000fe200078e0a2a */
[----:B------:R-:W-:Y:S01]  /*3410*/  ISETP.GT.U32.AND P0, PT, R41, R11, PT ;  /* 0x0000000b2900720c */ /* 0x000fe20003f04070 */
[----:B------:R-:W-:Y:S01]  /*3420*/  @!P6 IMAD.IADD R13, R13, 0x1, -R41 ;  /* 0x000000010d0de824 */ /* 0x000fe200078e0a29 */
[----:B------:R-:W-:Y:S01]  /*3430*/  ISETP.GT.U32.AND P6, PT, R41, R10, PT ;  /* 0x0000000a2900720c */ /* 0x000fe20003fc4070 */
[----:B------:R-:W-:Y:S01]  /*3440*/  IMAD.HI.U32 R34, R21, R8, RZ ;  /* 0x0000000815227227 */ /* 0x000fe200078e00ff */
[----:B------:R-:W-:-:S03]  /*3450*/  LOP3.LUT R43, R6, 0x7c, RZ, 0xfc, !PT ;  /* 0x0000007c062b7812 */ /* 0x000fc600078efcff */
[C---:B------:R-:W-:Y:S01]  /*3460*/  IMAD R9, R41.reuse, R42, R9 ;  /* 0x0000002a29097224 */ /* 0x040fe200078e0209 */
[----:B------:R-:W-:Y:S01]  /*3470*/  IABS R42, R44 ;  /* 0x0000002c002a7213 */ /* 0x000fe20000000000 */
[----:B------:R-:W-:Y:S01]  /*3480*/  IMAD.MOV R34, RZ, RZ, -R34 ;  /* 0x000000ffff227224 */ /* 0x000fe200078e0a22 */
[----:B0-----:R-:W-:Y:S01]  /*3490*/  LOP3.LUT R44, R6, 0x7a, RZ, 0xfc, !PT ;  /* 0x0000007a062c7812 */ /* 0x001fe200078efcff */
[--C-:B------:R-:W-:Y:S01]  /*34a0*/  @!P5 IMAD.IADD R12, R12, 0x1, -R41.reuse ;  /* 0x000000010c0cd824 */ /* 0x100fe200078e0a29 */
[C---:B------:R-:W-:Y:S01]  /*34b0*/  ISETP.GT.U32.AND P5, PT, R41.reuse, R9, PT ;  /* 0x000000092900720c */ /* 0x040fe20003fa4070 */
[----:B------:R-:W-:Y:S01]  /*34c0*/  IMAD R8, R41, R34, R8 ;  /* 0x0000002229087224 */ /* 0x000fe200078e0208 */
[----:B------:R-:W-:Y:S01]  /*34d0*/  IABS R6, R44 ;  /* 0x0000002c00067213 */ /* 0x000fe20000000000 */
[--C-:B------:R-:W-:Y:S01]  /*34e0*/  @!P6 IMAD.IADD R10, R10, 0x1, -R41.reuse ;  /* 0x000000010a0ae824 */ /* 0x100fe200078e0a29 */
[----:B------:R-:W-:Y:S01]  /*34f0*/  STL [R1+0x8fc], R44 ;  /* 0x0008fc2c01007387 */ /* 0x000fe20000100800 */
[----:B------:R-:W-:Y:S01]  /*3500*/  @!P0 IMAD.IADD R11, R11, 0x1, -R41 ;  /* 0x000000010b0b8824 */ /* 0x000fe200078e0a29 */
[----:B------:R-:W-:Y:S01]  /*3510*/  ISETP.GT.U32.AND P6, PT, R41, R8, PT ;  /* 0x000000082900720c */ /* 0x000fe20003fc4070 */
[----:B------:R-:W-:Y:S01]  /*3520*/  @!P1 IMAD.MOV R5, RZ, RZ, -R5 ;  /* 0x000000ffff059224 */ /* 0x000fe200078e0a05 */
[----:B------:R-:W-:Y:S01]  /*3530*/  ISETP.GE.AND P0, PT, R7, RZ, PT ;  /* 0x000000ff0700720c */ /* 0x000fe20003f06270 */
[----:B------:R-:W-:Y:S01]  /*3540*/  IMAD.MOV.U32 R7, RZ, RZ, R42 ;  /* 0x000000ffff077224 */ /* 0x000fe200078e002a */
[----:B------:R-:W-:Y:S01]  /*3550*/  STL [R1+0x900], R43 ;  /* 0x0009002b01007387 */ /* 0x000fe20000100800 */
[----:B------:R-:W-:Y:S01]  /*3560*/  ISETP.GT.U32.AND P1, PT, R41, R10, PT ;  /* 0x0000000a2900720c */ /* 0x000fe20003f24070 */
[----:B------:R-:W-:Y:S01]  /*3570*/  @!P2 IMAD.MOV R39, RZ, RZ, -R39 ;  /* 0x000000ffff27a224 */ /* 0x000fe200078e0a27 */
[----:B------:R-:W-:Y:S01]  /*3580*/  LOP3.LUT R42, R49, 0x7f, RZ, 0xc0, !PT ;  /* 0x0000007f312a7812 */ /* 0x000fe200078ec0ff */
[----:B------:R-:W-:Y:S01]  /*3590*/  @!P5 IMAD.IADD R9, R9, 0x1, -R41 ;  /* 0x000000010909d824 */ /* 0x000fe200078e0a29 */
[----:B------:R0:W-:Y:S01]  /*35a0*/  STL [R1+0x6fc], R5 ;  /* 0x0006fc0501007387 */ /* 0x0001e20000100800 */
[----:B------:R-:W-:Y:S01]  /*35b0*/  IMAD.HI.U32 R34, R21, R7, RZ ;  /* 0x0000000715227227 */ /* 0x000fe200078e00ff */
[----:B------:R-:W-:-:S02]  /*35c0*/  SHF.R.U32.HI R49, RZ, 0x5, R49 ;  /* 0x00000005ff317819 */ /* 0x000fc40000011631 */
[C---:B------:R-:W-:Y:S01]  /*35d0*/  ISETP.GT.U32.AND P5, PT, R41.reuse, R9, PT ;  /* 0x000000092900720c */ /* 0x040fe20003fa4070 */
[----:B------:R-:W-:Y:S02]  /*35e0*/  @!P6 IMAD.IADD R8, R8, 0x1, -R41 ;  /* 0x000000010808e824 */ /* 0x000fe400078e0a29 */
[----:B------:R-:W-:Y:S02]  /*35f0*/  IMAD.MOV R34, RZ, RZ, -R34 ;  /* 0x000000ffff227224 */ /* 0x000fe400078e0a22 */
[----:B------:R-:W-:Y:S01]  /*3600*/  IMAD R48, R40, 0x200, R42 ;  /* 0x0000020028307824 */ /* 0x000fe200078e022a */
[C---:B------:R-:W-:Y:S01]  /*3610*/  ISETP.GT.U32.AND P6, PT, R41.reuse, R8, PT ;  /* 0x000000082900720c */ /* 0x040fe20003fc4070 */
[----:B------:R-:W-:Y:S01]  /*3620*/  IMAD R7, R41, R34, R7 ;  /* 0x0000002229077224 */ /* 0x000fe200078e0207 */
[----:B0-----:R-:W-:Y:S01]  /*3630*/  IABS R5, R43 ;  /* 0x0000002b00057213 */ /* 0x001fe20000000000 */
[----:B------:R-:W-:Y:S01]  /*3640*/  IMAD.HI.U32 R34, R21, R6, RZ ;  /* 0x0000000615227227 */ /* 0x000fe200078e00ff */
[----:B------:R-:W-:Y:S03]  /*3650*/  STL [R1+0x6b0], R48 ;  /* 0x0006b03001007387 */ /* 0x000fe60000100800 */
[----:B------:R-:W-:-:S02]  /*3660*/  IMAD.MOV R34, RZ, RZ, -R34 ;  /* 0x000000ffff227224 */ /* 0x000fc400078e0a22 */
[----:B------:R-:W-:Y:S01]  /*3670*/  @!P5 IMAD.IADD R9, R9, 0x1, -R41 ;  /* 0x000000010909d824 */ /* 0x000fe200078e0a29 */
[----:B------:R-:W-:Y:S01]  /*3680*/  ISETP.GT.U32.AND P5, PT, R41, R7, PT ;  /* 0x000000072900720c */ /* 0x000fe20003fa4070 */
[----:B------:R-:W-:-:S04]  /*3690*/  IMAD.HI.U32 R21, R21, R5, RZ ;  /* 0x0000000515157227 */ /* 0x000fc800078e00ff */
[C---:B------:R-:W-:Y:S02]  /*36a0*/  IMAD R6, R41.reuse, R34, R6 ;  /* 0x0000002229067224 */ /* 0x040fe400078e0206 */
[----:B------:R-:W-:Y:S01]  /*36b0*/  IMAD.MOV R21, RZ, RZ, -R21 ;  /* 0x000000ffff157224 */ /* 0x000fe200078e0a15 */
[----:B------:R-:W0:Y:S01]  /*36c0*/  LDS R34, [UR5] ;  /* 0x00000005ff227984 */ /* 0x000e220008000800 */
[----:B------:R-:W-:Y:S01]  /*36d0*/  @!P6 IMAD.IADD R8, R8, 0x1, -R41 ;  /* 0x000000010808e824 */ /* 0x000fe200078e0a29 */
[C---:B------:R-:W-:Y:S01]  /*36e0*/  ISETP.GT.U32.AND P6, PT, R41.reuse, R6, PT ;  /* 0x000000062900720c */ /* 0x040fe20003fc4070 */
[----:B------:R-:W-:Y:S01]  /*36f0*/  IMAD R5, R41, R21, R5 ;  /* 0x0000001529057224 */ /* 0x000fe200078e0205 */
[----:B------:R-:W-:Y:S01]  /*3700*/  IABS R21, R48 ;  /* 0x0000003000157213 */ /* 0x000fe20000000000 */
[--C-:B------:R-:W-:Y:S02]  /*3710*/  @!P5 IMAD.IADD R7, R7, 0x1, -R41.reuse ;  /* 0x000000010707d824 */ /* 0x100fe400078e0a29 */
[----:B------:R-:W-:Y:S01]  /*3720*/  @!P1 IMAD.IADD R10, R10, 0x1, -R41 ;  /* 0x000000010a0a9824 */ /* 0x000fe200078e0a29 */
[----:B------:R-:W-:Y:S01]  /*3730*/  ISETP.GT.U32.AND P5, PT, R41, R5, PT ;  /* 0x000000052900720c */ /* 0x000fe20003fa4070 */
[----:B------:R-:W-:Y:S01]  /*3740*/  IMAD.MOV.U32 R44, RZ, RZ, R24 ;  /* 0x000000ffff2c7224 */ /* 0x000fe200078e0018 */
[----:B------:R-:W-:Y:S01]  /*3750*/  ISETP.NE.U32.AND P1, PT, R42, RZ, PT ;  /* 0x000000ff2a00720c */ /* 0x000fe20003f25070 */
[----:B------:R-:W-:-:S02]  /*3760*/  VIADD R47, R48, 0x80 ;  /* 0x00000080302f7836 */ /* 0x000fc40000000000 */
[----:B------:R-:W-:-:S03]  /*3770*/  IMAD.HI.U32 R42, R23, R21, RZ ;  /* 0x00000015172a7227 */ /* 0x000fc600078e00ff */
[----:B------:R-:W-:Y:S01]  /*3780*/  IABS R43, R47 ;  /* 0x0000002f002b7213 */ /* 0x000fe20000000000 */
[--C-:B------:R-:W-:Y:S01]  /*3790*/  @!P6 IMAD.IADD R6, R6, 0x1, -R41.reuse ;  /* 0x000000010606e824 */ /* 0x100fe200078e0a29 */
[C---:B------:R-:W-:Y:S01]  /*37a0*/  ISETP.GT.U32.AND P6, PT, R41.reuse, R7, PT ;  /* 0x000000072900720c */ /* 0x040fe20003fc4070 */
[C---:B------:R-:W-:Y:S01]  /*37b0*/  VIADD R46, R48.reuse, 0x100 ;  /* 0x00000100302e7836 */ /* 0x040fe20000000000 */
[----:B------:R-:W-:Y:S01]  /*37c0*/  STL [R1+0x6bc], R47 ;  /* 0x0006bc2f01007387 */ /* 0x000fe20000100800 */
[----:B------:R-:W-:Y:S01]  /*37d0*/  @!P4 IMAD.MOV R44, RZ, RZ, -R44 ;  /* 0x000000ffff2cc224 */ /* 0x000fe200078e0a2c */
[----:B------:R-:W-:Y:S01]  /*37e0*/  ISETP.GT.U32.AND P4, PT, R41, R6, PT ;  /* 0x000000062900720c */ /* 0x000fe20003f84070 */
[----:B------:R-:W-:Y:S01]  /*37f0*/  VIADD R45, R48, 0x180 ;  /* 0x00000180302d7836 */ /* 0x000fe20000000000 */
[----:B------:R-:W-:Y:S01]  /*3800*/  STL [R1+0x6b8], R46 ;  /* 0x0006b82e01007387 */ /* 0x000fe20000100800 */
[----:B------:R-:W-:Y:S01]  /*3810*/  IMAD.MOV R42, RZ, RZ, -R42 ;  /* 0x000000ffff2a7224 */ /* 0x000fe200078e0a2a */
[----:B------:R-:W-:Y:S01]  /*3820*/  IABS R40, R46 ;  /* 0x0000002e00287213 */ /* 0x000fe20000000000 */
[----:B------:R-:W-:Y:S01]  /*3830*/  @!P5 IMAD.IADD R5, R5, 0x1, -R41 ;  /* 0x000000010505d824 */ /* 0x000fe200078e0a29 */
[----:B------:R-:W-:Y:S01]  /*3840*/  STL [R1+0x6b4], R45 ;  /* 0x0006b42d01007387 */ /* 0x000fe20000100800 */
[----:B------:R-:W-:Y:S01]  /*3850*/  IMAD R21, R25, R42, R21 ;  /* 0x0000002a19157224 */ /* 0x000fe200078e0215 */
[----:B------:R-:W-:Y:S01]  /*3860*/  IABS R24, R45 ;  /* 0x0000002d00187213 */ /* 0x000fe20000000000 */
[--C-:B------:R-:W-:Y:S01]  /*3870*/  @!P6 IMAD.IADD R7, R7, 0x1, -R41.reuse ;  /* 0x000000010707e824 */ /* 0x100fe200078e0a29 */
[----:B------:R1:W-:Y:S01]  /*3880*/  STL [R1+0x6f8], R44 ;  /* 0x0006f82c01007387 */ /* 0x0003e20000100800 */
[----:B------:R-:W-:Y:S01]  /*3890*/  ISETP.GT.U32.AND P5, PT, R41, R5, PT ;  /* 0x000000052900720c */ /* 0x000fe20003fa4070 */
[----:B------:R-:W-:Y:S01]  /*38a0*/  IMAD.HI.U32 R42, R23, R40, RZ ;  /* 0x00000028172a7227 */ /* 0x000fe200078e00ff */
[----:B------:R-:W-:Y:S01]  /*38b0*/  ISETP.GT.U32.AND P6, PT, R25, R21, PT ;  /* 0x000000151900720c */ /* 0x000fe20003fc4070 */
[----:B------:R3:W-:Y:S02]  /*38c0*/  STL [R1+0x6f4], R39 ;  /* 0x0006f42701007387 */ /* 0x0007e40000100800 */
[----:B------:R-:W-:Y:S01]  /*38d0*/  @!P4 IMAD.IADD R6, R6, 0x1, -R41 ;  /* 0x000000010606c824 */ /* 0x000fe200078e0a29 */
[----:B------:R-:W-:Y:S01]  /*38e0*/  BAR.SYNC.DEFER_BLOCKING 0x0 ;  /* 0x0000000000007b1d */ /* 0x000fe20000010000 */
[----:B------:R-:W-:Y:S01]  /*38f0*/  ISETP.GE.AND P4, PT, R22, RZ, PT ;  /* 0x000000ff1600720c */ /* 0x000fe20003f86270 */
[----:B-1----:R-:W-:Y:S01]  /*3900*/  IMAD.HI.U32 R44, R23, R43, RZ ;  /* 0x0000002b172c7227 */ /* 0x002fe200078e00ff */
[----:B0-----:R-:W-:-:S03]  /*3910*/  R2UR UR6, R34 ;  /* 0x00000000220672ca */ /* 0x001fc600000e0000 */
[----:B------:R-:W-:Y:S02]  /*3920*/  IMAD.MOV R44, RZ, RZ, -R44 ;  /* 0x000000ffff2c7224 */ /* 0x000fe400078e0a2c */
[----:B------:R-:W-:-:S04]  /*3930*/  IMAD.HI.U32 R23, R23, R24, RZ ;  /* 0x0000001817177227 */ /* 0x000fc800078e00ff */
[----:B------:R-:W-:Y:S02]  /*3940*/  IMAD R22, R25, R44, R43 ;  /* 0x0000002c19167224 */ /* 0x000fe400078e022b */
[----:B------:R-:W-:Y:S02]  /*3950*/  IMAD.MOV R42, RZ, RZ, -R42 ;  /* 0x000000ffff2a7224 */ /* 0x000fe400078e0a2a */
[----:B------:R-:W-:Y:S01]  /*3960*/  @!P5 IMAD.IADD R5, R5, 0x1, -R41 ;  /* 0x000000010505d824 */ /* 0x000fe200078e0a29 */
[C---:B------:R-:W-:Y:S01]  /*3970*/  ISETP.GT.U32.AND P5, PT, R25.reuse, R22, PT ;  /* 0x000000161900720c */ /* 0x040fe20003fa4070 */
[----:B------:R-:W-:Y:S02]  /*3980*/  IMAD.MOV R43, RZ, RZ, -R23 ;  /* 0x000000ffff2b7224 */ /* 0x000fe400078e0a17 */
[----:B------:R-:W-:Y:S02]  /*3990*/  IMAD R23, R25, R42, R40 ;  /* 0x0000002a19177224 */ /* 0x000fe400078e0228 */
[----:B------:R-:W-:-:S02]  /*39a0*/  @!P6 IMAD.IADD R21, R21, 0x1, -R25 ;  /* 0x000000011515e824 */ /* 0x000fc400078e0a19 */
[C---:B------:R-:W-:Y:S01]  /*39b0*/  IMAD R24, R25.reuse, R43, R24 ;  /* 0x0000002b19187224 */ /* 0x040fe200078e0218 */
[C---:B------:R-:W-:Y:S01]  /*39c0*/  ISETP.GT.U32.AND P6, PT, R25.reuse, R23, PT ;  /* 0x000000171900720c */ /* 0x040fe20003fc4070 */
[----:B------:R-:W-:Y:S01]  /*39d0*/  IMAD.MOV.U32 R41, RZ, RZ, R38 ;  /* 0x000000ffff297224 */ /* 0x000fe200078e0026 */
[C---:B------:R-:W-:Y:S01]  /*39e0*/  ISETP.GT.U32.AND P2, PT, R25.reuse, R21, PT ;  /* 0x000000151900720c */ /* 0x040fe20003f44070 */
[----:B------:R-:W-:Y:S01]  /*39f0*/  @!P0 IMAD.MOV R37, RZ, RZ, -R37 ;  /* 0x000000ffff258224 */ /* 0x000fe200078e0a25 */
[----:B------:R-:W-:Y:S01]  /*3a00*/  ISETP.GE.AND P0, PT, R32, RZ, PT ;  /* 0x000000ff2000720c */ /* 0x000fe20003f06270 */
[----:B------:R-:W-:Y:S01]  /*3a10*/  @!P3 IMAD.MOV R41, RZ, RZ, -R41 ;  /* 0x000000ffff29b224 */ /* 0x000fe200078e0a29 */
[----:B------:R-:W-:Y:S01]  /*3a20*/  ISETP.GT.U32.AND P3, PT, R25, R24, PT ;  /* 0x000000181900720c */ /* 0x000fe20003f64070 */
[----:B------:R-:W-:Y:S01]  /*3a30*/  @!P5 IMAD.IADD R22, R22, 0x1, -R25 ;  /* 0x000000011616d824 */ /* 0x000fe200078e0a19 */
[----:B------:R-:W-:Y:S01]  /*3a40*/  ISETP.GE.AND P5, PT, R35, RZ, PT ;  /* 0x000000ff2300720c */ /* 0x000fe20003fa6270 */
[----:B------:R-:W-:Y:S01]  /*3a50*/  @!P4 IMAD.MOV R36, RZ, RZ, -R36 ;  /* 0x000000ffff24c224 */ /* 0x000fe200078e0a24 */
[----:B------:R3:W-:Y:S01]  /*3a60*/  STL [R1+0x6f0], R41 ;  /* 0x0006f02901007387 */ /* 0x0007e20000100800 */
[----:B------:R-:W-:Y:S01]  /*3a70*/  IMAD.MOV.U32 R32, RZ, RZ, R33 ;  /* 0x000000ffff207224 */ /* 0x000fe200078e0021 */
[----:B------:R-:W-:Y:S01]  /*3a80*/  ISETP.GT.U32.AND P4, PT, R25, R22, PT ;  /* 0x000000161900720c */ /* 0x000fe20003f84070 */
[--C-:B------:R-:W-:Y:S01]  /*3a90*/  @!P6 IMAD.IADD R23, R23, 0x1, -R25.reuse ;  /* 0x000000011717e824 */ /* 0x100fe200078e0a19 */
[----:B------:R-:W-:Y:S01]  /*3aa0*/  ISETP.GE.AND P6, PT, R47, RZ, PT ;  /* 0x000000ff2f00720c */ /* 0x000fe20003fc6270 */
[--C-:B------:R-:W-:Y:S01]  /*3ab0*/  @!P2 IMAD.IADD R21, R21, 0x1, -R25.reuse ;  /* 0x000000011515a824 */ /* 0x100fe200078e0a19 */
[----:B------:R-:W-:Y:S01]  /*3ac0*/  ISETP.GE.AND P2, PT, R48, RZ, PT ;  /* 0x000000ff3000720c */ /* 0x000fe20003f46270 */
[----:B------:R-:W-:Y:S01]  /*3ad0*/  @!P0 IMAD.MOV R32, RZ, RZ, -R32 ;  /* 0x000000ffff208224 */ /* 0x000fe200078e0a20 */
[----:B------:R3:W-:Y:S01]  /*3ae0*/  STL [R1+0x6ec], R37 ;  /* 0x0006ec2501007387 */ /* 0x0007e20000100800 */
[----:B------:R-:W-:Y:S01]  /*3af0*/  @!P3 IMAD.IADD R24, R24, 0x1, -R25 ;  /* 0x000000011818b824 */ /* 0x000fe200078e0a19 */
[----:B------:R-:W-:Y:S01]  /*3b00*/  ISETP.GT.U32.AND P0, PT, R25, R23, PT ;  /* 0x000000171900720c */ /* 0x000fe20003f04070 */
[----:B------:R-:W-:Y:S01]  /*3b10*/  @!P5 IMAD.MOV R31, RZ, RZ, -R31 ;  /* 0x000000ffff1fd224 */ /* 0x000fe200078e0a1f */
[----:B------:R3:W-:Y:S01]  /*3b20*/  STL [R1+0x6e8], R36 ;  /* 0x0006e82401007387 */ /* 0x0007e20000100800 */
[----:B------:R-:W-:Y:S01]  /*3b30*/  IMAD.SHL.U32 R40, R49, 0x200000, RZ ;  /* 0x0020000031287824 */ /* 0x000fe200078e00ff */
[----:B------:R-:W-:Y:S01]  /*3b40*/  ISETP.GT.U32.AND P3, PT, R25, R24, PT ;  /* 0x000000181900720c */ /* 0x000fe20003f64070 */
[----:B------:R-:W-:Y:S01]  /*3b50*/  @!P4 IMAD.IADD R22, R22, 0x1, -R25 ;  /* 0x000000011616c824 */ /* 0x000fe200078e0a19 */
[----:B------:R3:W-:Y:S01]  /*3b60*/  STL [R1+0x6e4], R32 ;  /* 0x0006e42001007387 */ /* 0x0007e20000100800 */
[----:B------:R-:W-:-:S02]  /*3b70*/  ISETP.GE.AND P4, PT, R26, RZ, PT ;  /* 0x000000ff1a00720c */ /* 0x000fc40003f86270 */
[----:B------:R-:W-:Y:S01]  /*3b80*/  @!P2 IMAD.MOV R21, RZ, RZ, -R21 ;  /* 0x000000ffff15a224 */ /* 0x000fe200078e0a15 */
[----:B------:R3:W-:Y:S01]  /*3b90*/  STL [R1+0x6e0], R31 ;  /* 0x0006e01f01007387 */ /* 0x0007e20000100800 */
[----:B------:R-:W-:Y:S01]  /*3ba0*/  @!P6 IMAD.MOV R22, RZ, RZ, -R22 ;  /* 0x000000ffff16e224 */ /* 0x000fe200078e0a16 */
[----:B------:R-:W-:Y:S01]  /*3bb0*/  ISETP.GE.AND P2, PT, R46, RZ, PT ;  /* 0x000000ff2e00720c */ /* 0x000fe20003f46270 */
[--C-:B------:R-:W-:Y:S01]  /*3bc0*/  @!P0 IMAD.IADD R23, R23, 0x1, -R25.reuse ;  /* 0x0000000117178824 */ /* 0x100fe200078e0a19 */
[----:B------:R3:W-:Y:S01]  /*3bd0*/  STL [R1+0x6d8], R20 ;  /* 0x0006d81401007387 */ /* 0x0007e20000100800 */
[----:B------:R-:W-:Y:S02]  /*3be0*/  ISETP.GE.AND P6, PT, R45, RZ, PT ;  /* 0x000000ff2d00720c */ /* 0x000fe40003fc6270 */
[----:B------:R-:W-:Y:S01]  /*3bf0*/  LOP3.LUT R38, R40, 0x600000, RZ, 0xc0, !PT ;  /* 0x0060000028267812 */ /* 0x000fe200078ec0ff */
[----:B------:R-:W-:Y:S01]  /*3c00*/  @!P3 IMAD.IADD R24, R24, 0x1, -R25 ;  /* 0x000000011818b824 */ /* 0x000fe200078e0a19 */
[----:B------:R-:W-:-:S02]  /*3c10*/  ISETP.NE.AND P3, PT, R2, RZ, PT ;  /* 0x000000ff0200720c */ /* 0x000fc40003f65270 */
[----:B------:R-:W-:Y:S02]  /*3c20*/  R2UR UR9, R38 ;  /* 0x00000000260972ca */ /* 0x000fe400000e0000 */
[----:B------:R-:W-:Y:S02]  /*3c30*/  LOP3.LUT R2, RZ, R2, RZ, 0x33, !PT ;  /* 0x00000002ff027212 */ /* 0x000fe400078e33ff */
[----:B------:R-:W-:Y:S01]  /*3c40*/  @!P2 IMAD.MOV R23, RZ, RZ, -R23 ;  /* 0x000000ffff17a224 */ /* 0x000fe200078e0a17 */
[----:B------:R-:W-:Y:S02]  /*3c50*/  ISETP.GE.AND P5, PT, R27, RZ, PT ;  /* 0x000000ff1b00720c */ /* 0x000fe40003fa6270 */
[----:B------:R-:W-:Y:S01]  /*3c60*/  @!P6 IMAD.MOV R24, RZ, RZ, -R24 ;  /* 0x000000ffff18e224 */ /* 0x000fe200078e0a18 */
[C---:B------:R-:W-:Y:S02]  /*3c70*/  SEL R25, R2.reuse, R21, !P3 ;  /* 0x0000001502197207 */ /* 0x040fe40005800000 */
[----:B------:R-:W-:-:S02]  /*3c80*/  SEL R21, R2, R22, !P3 ;  /* 0x0000001602157207 */ /* 0x000fc40005800000 */
[----:B------:R-:W-:Y:S01]  /*3c90*/  ISETP.GE.AND P0, PT, R28, RZ, PT ;  /* 0x000000ff1c00720c */ /* 0x000fe20003f06270 */
[----:B--2---:R-:W-:Y:S01]  /*3ca0*/  IMAD R22, R25, UR8, RZ ;  /* 0x0000000819167c24 */ /* 0x004fe2000f8e02ff */
[----:B------:R-:W-:Y:S02]  /*3cb0*/  ISETP.GE.AND P2, PT, R29, RZ, PT ;  /* 0x000000ff1d00720c */ /* 0x000fe40003f46270 */
[----:B------:R-:W-:Y:S02]  /*3cc0*/  ISETP.GE.AND P6, PT, R30, RZ, PT ;  /* 0x000000ff1e00720c */ /* 0x000fe40003fc6270 */
[C---:B------:R-:W-:Y:S02]  /*3cd0*/  SEL R23, R2.reuse, R23, !P3 ;  /* 0x0000001702177207 */ /* 0x040fe40005800000 */
[----:B------:R-:W-:Y:S01]  /*3ce0*/  SEL R24, R2, R24, !P3 ;  /* 0x0000001802187207 */ /* 0x000fe20005800000 */
[----:B---34-:R-:W-:Y:S08]  /*3cf0*/  BRA.U UP0, `(.L_x_5) ;  /* 0x0000000100187547 */ /* 0x018ff0000b800000 */
[----:B------:R-:W-:Y:S01]  /*3d00*/  ELECT P3, URZ, PT ;  /* 0x0000000000ff782f */ /* 0x000fe20003860000 */
[----:B------:R-:W-:Y:S01]  /*3d10*/  IMAD.MOV.U32 R2, RZ, RZ, 0x1 ;  /* 0x00000001ff027424 */ /* 0x000fe200078e00ff */
[----:B------:R-:W-:Y:S01]  /*3d20*/  UMOV UR7, 0x40 ;  /* 0x0000004000077882 */ /* 0x000fe20000000000 */
[----:B------:R-:W-:Y:S01]  /*3d30*/  UVIRTCOUNT.DEALLOC.SMPOOL 0x80 ;  /* 0x000000800000784c */ /* 0x000fe20000000000 */
[----:B------:R-:W-:-:S09]  /*3d40*/  ULEA UR7, UR4, UR7, 0x18 ;  /* 0x0000000704077291 */ /* 0x000fd2000f8ec0ff */
[----:B------:R0:W-:Y:S03]  /*3d50*/  @P3 STS.U8 [UR7], R2 ;  /* 0x00000002ff003988 */ /* 0x0001e60008000007 */
.L_x_5:
[----:B0-----:R-:W2:Y:S01]  /*3d60*/  LDL R2, [R1+0x6d8] ;  /* 0x0006d80001027983 */ /* 0x001ea20000100800 */
[----:B------:R-:W-:Y:S01]  /*3d70*/  UIADD3 UR7, UPT, UPT, UR6, UR9, URZ ;  /* 0x0000000906077290 */ /* 0x000fe2000fffe0ff */
[----:B------:R-:W-:Y:S01]  /*3d80*/  IMAD R21, R21, UR8, RZ ;  /* 0x0000000815157c24 */ /* 0x000fe2000f8e02ff */
[----:B------:R-:W-:Y:S01]  /*3d90*/  LEA R88, P3, R22, UR12, 0x1 ;  /* 0x0000000c16587c11 */ /* 0x000fe2000f8608ff */
[----:B------:R-:W-:Y:S01]  /*3da0*/  STL.64 [R1+0x1580], R70 ;  /* 0x0015804601007387 */ /* 0x000fe20000100a00 */
[----:B------:R-:W-:Y:S01]  /*3db0*/  IMAD R20, R24, UR8, RZ ;  /* 0x0000000818147c24 */ /* 0x000fe2000f8e02ff */
[----:B------:R-:W-:Y:S01]  /*3dc0*/  VOTEU.ALL UP1, P1 ;  /* 0x0000000000ff7886 */ /* 0x000fe20000820000 */
[----:B------:R-:W-:Y:S01]  /*3dd0*/  LEA.HI.X.SX32 R89, R22, UR13, 0x1, P3 ;  /* 0x0000000d16597c11 */ /* 0x000fe200098f0eff */
[----:B------:R-:W-:Y:S01]  /*3de0*/  STL.64 [R1+0x15a0], R70 ;  /* 0x0015a04601007387 */ /* 0x000fe20000100a00 */
[----:B------:R-:W-:Y:S01]  /*3df0*/  VOTEU.ALL UP2, P1 ;  /* 0x0000000000ff7886 */ /* 0x000fe20000840000 */
[----:B------:R-:W0:Y:S01]  /*3e00*/  LDC.64 R90, c[0x0][0x3a8] ;  /* 0x0000ea00ff5a7b82 */ /* 0x000e220000000a00 */
[----:B------:R-:W1:Y:S01]  /*3e10*/  LDCU.64 UR16, c[0x0][0x358] ;  /* 0x00006b00ff1077ac */ /* 0x000e620008000a00 */
[----:B------:R-:W-:Y:S01]  /*3e20*/  STL.64 [R1+0x1570], R72 ;  /* 0x0015704801007387 */ /* 0x000fe20000100a00 */
[----:B------:R-:W-:-:S02]  /*3e30*/  PRMT R33, RZ, 0x7610, R33 ;  /* 0x00007610ff217816 */ /* 0x000fc40000000021 */
[----:B------:R-:W-:Y:S01]  /*3e40*/  PRMT R32, RZ, 0x7610, R32 ;  /* 0x00007610ff207816 */ /* 0x000fe20000000020 */
[----:B------:R-:W-:Y:S01]  /*3e50*/  STL.64 [R1+0x1590], R72 ;  /* 0x0015904801007387 */ /* 0x000fe20000100a00 */
[----:B------:R-:W-:Y:S01]  /*3e60*/  PRMT R31, RZ, 0x7610, R31 ;  /* 0x00007610ff1f7816 */ /* 0x000fe2000000001f */
[----:B------:R-:W3:Y:S02]  /*3e70*/  LDCU UR4, c[0x0][0x3b0] ;  /* 0x00007600ff0477ac */ /* 0x000ee40008000800 */
[----:B------:R-:W-:Y:S01]  /*3e80*/  STL.64 [R1+0x1568], R68 ;  /* 0x0015684401007387 */ /* 0x000fe20000100a00 */
[----:B------:R-:W-:Y:S01]  /*3e90*/  PRMT R30, RZ, 0x7610, R30 ;  /* 0x00007610ff1e7816 */ /* 0x000fe2000000001e */
[----:B------:R-:W4:Y:S02]  /*3ea0*/  LDCU UR57, c[0x0][0x3b0] ;  /* 0x00007600ff3977ac */ /* 0x000f240008000800 */
[----:B------:R-:W-:Y:S01]  /*3eb0*/  STL.64 [R1+0x1560], R58 ;  /* 0x0015603a01007387 */ /* 0x000fe20000100a00 */
[----:B------:R-:W-:Y:S01]  /*3ec0*/  PRMT R29, RZ, 0x7610, R29 ;  /* 0x00007610ff1d7816 */ /* 0x000fe2000000001d */
[----:B------:R-:W0:Y:S02]  /*3ed0*/  LDCU UR58, c[0x0][0x3b0] ;  /* 0x00007600ff3a77ac */ /* 0x000e240008000800 */
        /* <DEDUP_REMOVED lines=12> */
[----:B------:R-:W-:Y:S01]  /*3fa0*/  STL [R1+0x1550], R63 ;  /* 0x0015503f01007387 */ /* 0x000fe20000100800 */
        /* <DEDUP_REMOVED lines=48> */
[----:B------:R-:W0:Y:S03]  /*42b0*/  LDCU UR34, c[0x0][0x3b0] ;  /* 0x00007600ff2277ac */ /* 0x000e260008000800 */
[----:B------:R-:W-:Y:S01]  /*42c0*/  STL.64 [R1+0x14c0], R54 ;  /* 0x0014c03601007387 */ /* 0x000fe20000100a00 */
[----:B------:R-:W0:Y:S03]  /*42d0*/  LDCU UR51, c[0x0][0x3b0] ;  /* 0x00007600ff3377ac */ /* 0x000e260008000800 */
[----:B------:R-:W-:Y:S01]  /*42e0*/  STL.64 [R1+0x14e0], R54 ;  /* 0x0014e03601007387 */ /* 0x000fe20000100a00 */
[----:B------:R-:W0:Y:S03]  /*42f0*/  LDCU UR33, c[0x0][0x3b0] ;  /* 0x00007600ff2177ac */ /* 0x000e260008000800 */
[----:B------:R-:W-:Y:S01]  /*4300*/  STL [R1+0x1490], R0 ;  /* 0x0014900001007387 */ /* 0x000fe20000100800 */
        /* <DEDUP_REMOVED lines=9> */
[----:B------:R-:W-:Y:S01]  /*43a0*/  STL.64 [R1+0x1458], R18 ;  /* 0x0014581201007387 */ /* 0x000fe20000100a00 */
        /* <DEDUP_REMOVED lines=27> */
[----:B------:R-:W-:Y:S01]  /*4560*/  STL [R1+0x137c], R13 ;  /* 0x00137c0d01007387 */ /* 0x000fe20000100800 */
[----:B------:R-:W0:Y:S03]  /*4570*/  LDCU UR60, c[0x0][0x3b0] ;  /* 0x00007600ff3c77ac */ /* 0x000e260008000800 */
[----:B------:R-:W-:Y:S04]  /*4580*/  STL [R1+0x1378], R12 ;  /* 0x0013780c01007387 */ /* 0x000fe80000100800 */
[----:B------:R-:W-:Y:S04]  /*4590*/  STL.64 [R1+0x1448], R12 ;  /* 0x0014480c01007387 */ /* 0x000fe80000100a00 */
[----:B------:R-:W-:Y:S04]  /*45a0*/  STL [R1+0x1374], R11 ;  /* 0x0013740b01007387 */ /* 0x000fe80000100800 */
[----:B------:R-:W-:Y:S04]  /*45b0*/  STL [R1+0x1370], R10 ;  /* 0x0013700a01007387 */ /* 0x000fe80000100800 */
[----:B------:R-:W-:Y:S04]  /*45c0*/  STL.64 [R1+0x1468], R10 ;  /* 0x0014680a01007387 */ /* 0x000fe80000100a00 */
[----:B------:R-:W-:Y:S04]  /*45d0*/  STL.64 [R1+0x1488], R10 ;  /* 0x0014880a01007387 */ /* 0x000fe80000100a00 */
[----:B------:R-:W-:Y:S04]  /*45e0*/  STL [R1+0x136c], R9 ;  /* 0x00136c0901007387 */ /* 0x000fe80000100800 */
[----:B------:R-:W-:Y:S04]  /*45f0*/  STL [R1+0x1368], R8 ;  /* 0x0013680801007387 */ /* 0x000fe80000100800 */
[----:B------:R-:W-:Y:S04]  /*4600*/  STL.64 [R1+0x1470], R8 ;  /* 0x0014700801007387 */ /* 0x000fe80000100a00 */
[----:B------:R-:W-:Y:S04]  /*4610*/  STL [R1+0x1364], R3 ;  /* 0x0013640301007387 */ /* 0x000fe80000100800 */
[----:B------:R-:W-:Y:S04]  /*4620*/  STL [R1+0x1360], R7 ;  /* 0x0013600701007387 */ /* 0x000fe80000100800 */
[----:B------:R-:W-:Y:S01]  /*4630*/  STL [R1+0x135c], R6 ;  /* 0x00135c0601007387 */ /* 0x000fe20000100800 */
[----:B------:R-:W-:Y:S03]  /*4640*/  STTM.x64 tmem[UR7], RZ ;  /* 0x000000ff000079ed */ /* 0x000fe60008340007 */
[----:B------:R-:W-:Y:S01]  /*4650*/  STL.64 [R1+0x1478], R6 ;  /* 0x0014780601007387 */ /* 0x000fe20000100a00 */
[----:B------:R-:W-:Y:S03]  /*4660*/  STTM.x64 tmem[UR7+0x40], RZ ;  /* 0x000040ff000079ed */ /* 0x000fe60008340007 */
[----:B------:R-:W-:Y:S01]  /*4670*/  STL [R1+0x1358], R5 ;  /* 0x0013580501007387 */ /* 0x000fe20000100800 */
        /* <DEDUP_REMOVED lines=12> */
[----:B------:R-:W0:Y:S03]  /*4740*/  FENCE.VIEW.ASYNC.T ;  /* 0x00000000000073c6 */ /* 0x000e260000000200 */
[----:B------:R-:W-:Y:S01]  /*4750*/  STL [R1+0x139c], R93 ;  /* 0x00139c5d01007387 */ /* 0x000fe20000100800 */
[----:B--2---:R-:W-:-:S05]  /*4760*/  @!P4 IMAD.MOV R2, RZ, RZ, -R2 ;  /* 0x000000ffff02c224 */ /* 0x004fca00078e0a02 */
[----:B------:R2:W-:Y:S01]  /*4770*/  @!P4 STL [R1+0x6d8], R2 ;  /* 0x0006d8020100c387 */ /* 0x0005e20000100800 */
[----:B------:R-:W-:-:S03]  /*4780*/  LEA R86, P4, R21, UR12, 0x1 ;  /* 0x0000000c15567c11 */ /* 0x000fc6000f8808ff */
[----:B0-----:R-:W-:Y:S01]  /*4790*/  STL [R1+0x1354], R91 ;  /* 0x0013545b01007387 */ /* 0x001fe20000100800 */
[----:B------:R-:W-:Y:S01]  /*47a0*/  LEA.HI.X.SX32 R87, R21, UR13, 0x1, P4 ;  /* 0x0000000d15577c11 */ /* 0x000fe2000a0f0eff */
[----:B------:R-:W-:Y:S01]  /*47b0*/  VIADD R21, R66, 0xfffffff7 ;  /* 0xfffffff742157836 */ /* 0x000fe20000000000 */
[C---:B------:R-:W-:Y:S01]  /*47c0*/  LEA R82, P4, R20.reuse, UR12, 0x1 ;  /* 0x0000000c14527c11 */ /* 0x040fe2000f8808ff */
[----:B------:R-:W-:Y:S01]  /*47d0*/  STL [R1+0x13a0], R91 ;  /* 0x0013a05b01007387 */ /* 0x000fe20000100800 */
[----:B--2---:R-:W-:Y:S02]  /*47e0*/  IMAD R2, R23, UR8, RZ ;  /* 0x0000000817027c24 */ /* 0x004fe4000f8e02ff */
[----:B------:R-:W-:Y:S01]  /*47f0*/  LEA.HI.X.SX32 R83, R20, UR13, 0x1, P4 ;  /* 0x0000000d14537c11 */ /* 0x000fe2000a0f0eff */
[----:B------:R-:W-:Y:S01]  /*4800*/  UIADD3 UR8, UPT, UPT, UR5, 0x28000, URZ ;  /* 0x0002800005087890 */ /* 0x000fe2000fffe0ff */
[----:B------:R-:W-:Y:S01]  /*4810*/  VIADD R23, R66, 0xffffffff ;  /* 0xffffffff42177836 */ /* 0x000fe20000000000 */
[----:B------:R-:W-:-:S02]  /*4820*/  ISETP.GE.U32.AND P4, PT, R21, 0x7fffffb8, PT ;  /* 0x7fffffb81500780c */ /* 0x000fc40003f86070 */
[C---:B------:R-:W-:Y:S02]  /*4830*/  LEA R84, P3, R2.reuse, UR12, 0x1 ;  /* 0x0000000c02547c11 */ /* 0x040fe4000f8608ff */
[----:B------:R-:W-:Y:S02]  /*4840*/  PRMT R21, RZ, 0x7610, R21 ;  /* 0x00007610ff157816 */ /* 0x000fe40000000015 */
[----:B------:R-:W-:Y:S01]  /*4850*/  LEA.HI.X.SX32 R85, R2, UR13, 0x1, P3 ;  /* 0x0000000d02557c11 */ /* 0x000fe200098f0eff */
[----:B------:R-:W-:Y:S01]  /*4860*/  VIADD R2, R66, 0xffffffef ;  /* 0xffffffef42027836 */ /* 0x000fe20000000000 */
[----:B------:R-:W-:-:S04]  /*4870*/  @!UP1 UIADD3 UR12, UPT, UPT, -UR10, 0x100000, URZ ;  /* 0x001000000a0c9890 */ /* 0x000fc8000fffe1ff */
[----:B------:R-:W-:Y:S02]  /*4880*/  @!UP1 USHF.L.U32 UR13, UR12, 0xb, URZ ;  /* 0x0000000b0c0d9899 */ /* 0x000fe400080006ff */
[----:B------:R-:W-:Y:S01]  /*4890*/  @!UP1 USHF.L.U32 UR12, UR12, 0x1, URZ ;  /* 0x000000010c0c9899 */ /* 0x000fe200080006ff */
[----:B------:R-:W-:Y:S01]  /*48a0*/  BAR.SYNC.DEFER_BLOCKING 0x0 ;  /* 0x0000000000007b1d */ /* 0x000fe20000010000 */
[----:B------:R-:W-:-:S05]  /*48b0*/  ISETP.GE.U32.AND P3, PT, R23, 0x7fffffc0, PT ;  /* 0x7fffffc01700780c */ /* 0x000fca0003f66070 */
[----:B------:R-:W0:Y:S05]  /*48c0*/  FENCE.VIEW.ASYNC.S ;  /* 0x00000000000073c6 */ /* 0x000e2a0000000000 */
[----:B0-----:R0:W2:Y:S02]  /*48d0*/  @!UP2 SYNCS.EXCH.64 URZ, [UR8], UR12 ;  /* 0x0000000c08ffa5b2 */ /* 0x0010a40008000100 */
[----:B--2---:R-:W-:Y:S01]  /*48e0*/  BAR.SYNC.DEFER_BLOCKING 0x0 ;  /* 0x0000000000007b1d */ /* 0x004fe20000010000 */
[----:B------:R-:W-:Y:S02]  /*48f0*/  PRMT R24, RZ, 0x7610, R24 ;  /* 0x00007610ff187816 */ /* 0x000fe40000000018 */
[----:B------:R-:W-:-:S02]  /*4900*/  PRMT R23, RZ, 0x7610, R23 ;  /* 0x00007610ff177816 */ /* 0x000fc40000000017 */
[----:B------:R-:W-:Y:S02]  /*4910*/  PRMT R22, RZ, 0x7610, R22 ;  /* 0x00007610ff167816 */ /* 0x000fe40000000016 */
[----:B------:R-:W-:Y:S02]  /*4920*/  PRMT R12, RZ, 0x7610, R12 ;  /* 0x00007610ff0c7816 */ /* 0x000fe4000000000c */
[----:B------:R-:W-:Y:S02]  /*4930*/  PRMT R20, RZ, 0x7610, R20 ;  /* 0x00007610ff147816 */ /* 0x000fe40000000014 */
[----:B------:R-:W-:Y:S01]  /*4940*/  PRMT R13, RZ, 0x7610, R13 ;  /* 0x00007610ff0d7816 */ /* 0x000fe2000000000d */
[----:B0-----:R-:W0:Y:S01]  /*4950*/  LDCU UR12, c[0x0][0x3b0] ;  /* 0x00007600ff0c77ac */ /* 0x001e220008000800 */
[----:B------:R-:W-:Y:S02]  /*4960*/  PRMT R73, RZ, 0x7610, R73 ;  /* 0x00007610ff497816 */ /* 0x000fe40000000049 */
[----:B------:R-:W-:Y:S01]  /*4970*/  PRMT R62, RZ, 0x7610, R62 ;  /* 0x00007610ff3e7816 */ /* 0x000fe2000000003e */
[----:B------:R-:W2:Y:S01]  /*4980*/  LDCU UR13, c[0x0][0x3b0] ;  /* 0x00007600ff0d77ac */ /* 0x000ea20008000800 */
[----:B-1----:R-:W2:Y:S04]  /*4990*/  @!P3 LDG.E.U16 R21, desc[UR16][R88.64] ;  /* 0x000000105815b981 */ /* 0x002ea8000c1e1500 */
[----:B------:R-:W2:Y:S04]  /*49a0*/  @!P3 LDG.E.U16 R33, desc[UR16][R86.64] ;  /* 0x000000105621b981 */ /* 0x000ea8000c1e1500 */
[----:B------:R-:W2:Y:S04]  /*49b0*/  @!P3 LDG.E.U16 R32, desc[UR16][R84.64] ;  /* 0x000000105420b981 */ /* 0x000ea8000c1e1500 */
[----:B------:R-:W2:Y:S01]  /*49c0*/  @!P3 LDG.E.U16 R31, desc[UR16][R82.64] ;  /* 0x00000010521fb981 */ /* 0x000ea2000c1e1500 */
[----:B------:R-:W-:Y:S01]  /*49d0*/  ISETP.GE.U32.AND P3, PT, R2, 0x7fffffb0, PT ;  /* 0x7fffffb00200780c */ /* 0x000fe20003f66070 */
[----:B------:R-:W-:-:S04]  /*49e0*/  IMAD.SHL.U32 R2, R90, 0x8, RZ ;  /* 0x000000085a027824 */ /* 0x000fc800078e00ff */
[----:B------:R-:W-:-:S04]  /*49f0*/  IMAD.WIDE R74, R2, 0x2, R88 ;  /* 0x00000002024a7825 */ /* 0x000fc800078e0258 */
[C---:B------:R-:W-:Y:S01]  /*4a00*/  IMAD.WIDE R70, R2.reuse, 0x2, R86 ;  /* 0x0000000202467825 */ /* 0x040fe200078e0256 */
[----:B------:R1:W2:Y:S03]  /*4a10*/  @!P4 LDG.E.U16 R30, desc[UR16][R74.64] ;  /* 0x000000104a1ec981 */ /* 0x0002a6000c1e1500 */
[C---:B------:R-:W-:Y:S01]  /*4a20*/  IMAD.WIDE R68, R2.reuse, 0x2, R84 ;  /* 0x0000000202447825 */ /* 0x040fe200078e0254 */
[----:B------:R0:W2:Y:S03]  /*4a30*/  @!P4 LDG.E.U16 R29, desc[UR16][R70.64] ;  /* 0x00000010461dc981 */ /* 0x0000a6000c1e1500 */
[----:B------:R-:W-:Y:S01]  /*4a40*/  IMAD.WIDE R58, R2, 0x2, R82 ;  /* 0x00000002023a7825 */ /* 0x000fe200078e0252 */
[----:B------:R0:W2:Y:S03]  /*4a50*/  @!P4 LDG.E.U16 R28, desc[UR16][R68.64] ;  /* 0x00000010441cc981 */ /* 0x0000a6000c1e1500 */
[----:B------:R-:W-:Y:S01]  /*4a60*/  VIADD R2, R66, 0xffffffe7 ;  /* 0xffffffe742027836 */ /* 0x000fe20000000000 */
[----:B------:R0:W2:Y:S04]  /*4a70*/  @!P4 LDG.E.U16 R27, desc[UR16][R58.64] ;  /* 0x000000103a1bc981 */ /* 0x0000a8000c1e1500 */
[----:B------:R-:W-:Y:S01]  /*4a80*/  ISETP.GE.U32.AND P4, PT, R2, 0x7fffffa8, PT ;  /* 0x7fffffa80200780c */ /* 0x000fe20003f86070 */
[----:B------:R1:W-:Y:S01]  /*4a90*/  STL.64 [R1+0x5c0], R74 ;  /* 0x0005c04a01007387 */ /* 0x0003e20000100a00 */
[----:B------:R-:W-:-:S03]  /*4aa0*/  IMAD.SHL.U32 R2, R90, 0x10, RZ ;  /* 0x000000105a027824 */ /* 0x000fc600078e00ff */
[----:B------:R0:W-:Y:S04]  /*4ab0*/  STL.64 [R1+0x5b8], R70 ;  /* 0x0005b84601007387 */ /* 0x0001e80000100a00 */
[----:B------:R3:W-:Y:S04]  /*4ac0*/  STL.64 [R1+0x5b0], R68 ;  /* 0x0005b04401007387 */ /* 0x0007e80000100a00 */
[----:B------:R4:W-:Y:S01]  /*4ad0*/  STL.64 [R1+0x5a8], R58 ;  /* 0x0005a83a01007387 */ /* 0x0009e20000100a00 */
[----:B-1----:R-:W-:-:S04]  /*4ae0*/  IMAD.WIDE R74, R2, 0x2, R88 ;  /* 0x00000002024a7825 */ /* 0x002fc800078e0258 */
[C---:B0-----:R-:W-:Y:S01]  /*4af0*/  IMAD.WIDE R70, R2.reuse, 0x2, R86 ;  /* 0x0000000202467825 */ /* 0x041fe200078e0256 */
[----:B------:R0:W2:Y:S03]  /*4b00*/  @!P3 LDG.E.U16 R26, desc[UR16][R74.64] ;  /* 0x000000104a1ab981 */ /* 0x0000a6000c1e1500 */
[C---:B---3--:R-:W-:Y:S01]  /*4b10*/  IMAD.WIDE R68, R2.reuse, 0x2, R84 ;  /* 0x0000000202447825 */ /* 0x048fe200078e0254 */
[----:B------:R1:W3:Y:S03]  /*4b20*/  @!P3 LDG.E.U16 R25, desc[UR16][R70.64] ;  /* 0x000000104619b981 */ /* 0x0002e6000c1e1500 */
[----:B----4-:R-:W-:Y:S01]  /*4b30*/  IMAD.WIDE R58, R2, 0x2, R82 ;  /* 0x00000002023a7825 */ /* 0x010fe200078e0252 */
[----:B------:R4:W2:Y:S03]  /*4b40*/  @!P3 LDG.E.U16 R24, desc[UR16][R68.64] ;  /* 0x000000104418b981 */ /* 0x0008a6000c1e1500 */
[----:B------:R-:W-:Y:S01]  /*4b50*/  VIADD R2, R66, 0xffffffdf ;  /* 0xffffffdf42027836 */ /* 0x000fe20000000000 */
[----:B------:R0:W2:Y:S04]  /*4b60*/  @!P3 LDG.E.U16 R23, desc[UR16][R58.64] ;  /* 0x000000103a17b981 */ /* 0x0000a8000c1e1500 */
[----:B------:R-:W-:Y:S01]  /*4b70*/  ISETP.GE.U32.AND P3, PT, R2, 0x7fffffa0, PT ;  /* 0x7fffffa00200780c */ /* 0x000fe20003f66070 */
[----:B------:R0:W-:Y:S01]  /*4b80*/  STL.64 [R1+0x4c0], R74 ;  /* 0x0004c04a01007387 */ /* 0x0001e20000100a00 */
[----:B------:R-:W-:-:S03]  /*4b90*/  IMAD R2, R90, 0x18, RZ ;  /* 0x000000185a027824 */ /* 0x000fc600078e02ff */
[----:B------:R1:W-:Y:S04]  /*4ba0*/  STL.64 [R1+0x4b8], R70 ;  /* 0x0004b84601007387 */ /* 0x0003e80000100a00 */
[----:B------:R4:W-:Y:S04]  /*4bb0*/  STL.64 [R1+0x4b0], R68 ;  /* 0x0004b04401007387 */ /* 0x0009e80000100a00 */
[----:B------:R4:W-:Y:S01]  /*4bc0*/  STL.64 [R1+0x4a8], R58 ;  /* 0x0004a83a01007387 */ /* 0x0009e20000100a00 */
[----:B0-----:R-:W-:-:S04]  /*4bd0*/  IMAD.WIDE R74, R2, 0x2, R88 ;  /* 0x00000002024a7825 */ /* 0x001fc800078e0258 */
[C---:B-1----:R-:W-:Y:S01]  /*4be0*/  IMAD.WIDE R70, R2.reuse, 0x2, R86 ;  /* 0x0000000202467825 */ /* 0x042fe200078e0256 */
[----:B------:R0:W2:Y:S03]  /*4bf0*/  @!P4 LDG.E.U16 R22, desc[UR16][R74.64] ;  /* 0x000000104a16c981 */ /* 0x0000a6000c1e1500 */
[C---:B----4-:R-:W-:Y:S01]  /*4c00*/  IMAD.WIDE R68, R2.reuse, 0x2, R84 ;  /* 0x0000000202447825 */ /* 0x050fe200078e0254 */
[----:B------:R1:W4:Y:S03]  /*4c10*/  @!P4 LDG.E.U16 R12, desc[UR16][R70.64] ;  /* 0x00000010460cc981 */ /* 0x000326000c1e1500 */
        /* <DEDUP_REMOVED lines=10> */
[----:B0-----:R-:W-:-:S04]  /*4cc0*/  IMAD.WIDE R74, R2, 0x2, R88 ;  /* 0x00000002024a7825 */ /* 0x001fc800078e0258 */
[C---:B-1----:R-:W-:Y:S01]  /*4cd0*/  IMAD.WIDE R70, R2.reuse, 0x2, R86 ;  /* 0x0000000202467825 */ /* 0x042fe200078e0256 */
        /* <DEDUP_REMOVED lines=23> */
[----:B------:R-:W-:Y:S01]  /*4e50*/  IMAD R2, R90, 0x30, RZ ;  /* 0x000000305a027824 */ /* 0x000fe200078e02ff */
[----:B------:R0:W-:Y:S04]  /*4e60*/  STL.64 [R1+0x1c0], R74 ;  /* 0x0001c04a01007387 */ /* 0x0001e80000100a00 */
[----:B------:R1:W-:Y:S04]  /*4e70*/  STL.64 [R1+0x1b8], R70 ;  /* 0x0001b84601007387 */ /* 0x0003e80000100a00 */
[----:B------:R1:W-:Y:S01]  /*4e80*/  STL.64 [R1+0x1b0], R68 ;  /* 0x0001b04401007387 */ /* 0x0003e20000100a00 */
[----:B0-----:R-:W-:-:S03]  /*4e90*/  IMAD.WIDE R74, R2, 0x2, R88 ;  /* 0x00000002024a7825 */ /* 0x001fc600078e0258 */
[----:B------:R0:W-:Y:S04]  /*4ea0*/  STL.64 [R1+0x1a8], R58 ;  /* 0x0001a83a01007387 */ /* 0x0001e80000100a00 */
[----:B------:R0:W-:Y:S01]  /*4eb0*/  STL.64 [R1+0xc0], R74 ;  /* 0x0000c04a01007387 */ /* 0x0001e20000100a00 */
[----:B-1----:R-:W-:-:S03]  /*4ec0*/  IMAD.WIDE R70, R2, 0x2, R86 ;  /* 0x0000000202467825 */ /* 0x002fc600078e0256 */
[----:B------:R1:W2:Y:S01]  /*4ed0*/  @!P3 LDG.E.U16 R34, desc[UR16][R74.64] ;  /* 0x000000104a22b981 */ /* 0x0002a2000c1e1500 */
[----:B------:R-:W-:-:S04]  /*4ee0*/  IMAD.WIDE R68, R2, 0x2, R84 ;  /* 0x0000000202447825 */ /* 0x000fc800078e0254 */
[----:B0-----:R-:W-:Y:S01]  /*4ef0*/  IMAD.WIDE R58, R2, 0x2, R82 ;  /* 0x00000002023a7825 */ /* 0x001fe200078e0252 */
[----:B------:R-:W-:Y:S03]  /*4f00*/  STL.64 [R1+0xb8], R70 ;  /* 0x0000b84601007387 */ /* 0x000fe60000100a00 */
[----:B-1----:R-:W-:Y:S01]  /*4f10*/  IMAD R74, R90, 0x38, RZ ;  /* 0x000000385a4a7824 */ /* 0x002fe200078e02ff */
[----:B------:R-:W-:Y:S03]  /*4f20*/  STL.64 [R1+0xb0], R68 ;  /* 0x0000b04401007387 */ /* 0x000fe60000100a00 */
[----:B------:R-:W-:Y:S01]  /*4f30*/  IMAD.WIDE R80, R74, 0x2, R88 ;  /* 0x000000024a507825 */ /* 0x000fe200078e0258 */
[----:B------:R0:W-:Y:S04]  /*4f40*/  STL.64 [R1+0xa8], R58 ;  /* 0x0000a83a01007387 */ /* 0x0001e80000100a00 */
[----:B------:R-:W-:Y:S04]  /*4f50*/  STL [R1+0xff4], R80 ;  /* 0x000ff45001007387 */ /* 0x000fe80000100800 */
[----:B------:R-:W-:Y:S04]  /*4f60*/  STL [R1+0x1040], R80 ;  /* 0x0010405001007387 */ /* 0x000fe80000100800 */
[----:B------:R-:W-:Y:S04]  /*4f70*/  STL [R1+0x1070], R80 ;  /* 0x0010705001007387 */ /* 0x000fe80000100800 */
[----:B------:R-:W-:Y:S04]  /*4f80*/  STL [R1+0x10a8], R80 ;  /* 0x0010a85001007387 */ /* 0x000fe80000100800 */
[----:B------:R-:W-:Y:S01]  /*4f90*/  STL [R1+0x10e8], R80 ;  /* 0x0010e85001007387 */ /* 0x000fe20000100800 */
[----:B------:R-:W-:-:S03]  /*4fa0*/  VIADD R2, R66, 0xfffffff6 ;  /* 0xfffffff642027836 */ /* 0x000fc60000000000 */
[----:B------:R-:W-:Y:S04]  /*4fb0*/  STL [R1+0x1128], R80 ;  /* 0x0011285001007387 */ /* 0x000fe80000100800 */
[----:B------:R-:W-:Y:S04]  /*4fc0*/  STL [R1+0x1168], R80 ;  /* 0x0011685001007387 */ /* 0x000fe80000100800 */
[----:B------:R-:W-:Y:S04]  /*4fd0*/  STL [R1+0x11a8], R80 ;  /* 0x0011a85001007387 */ /* 0x000fe80000100800 */
[----:B------:R-:W-:Y:S01]  /*4fe0*/  STL [R1+0x11f8], R80 ;  /* 0x0011f85001007387 */ /* 0x000fe20000100800 */
[----:B------:R-:W-:-:S03]  /*4ff0*/  IMAD.WIDE R78, R74, 0x2, R86 ;  /* 0x000000024a4e7825 */ /* 0x000fc600078e0256 */
[----:B------:R-:W-:Y:S01]  /*5000*/  STL [R1+0x1238], R80 ;  /* 0x0012385001007387 */ /* 0x000fe20000100800 */
[----:B------:R-:W-:-:S03]  /*5010*/  IMAD.WIDE R76, R74, 0x2, R84 ;  /* 0x000000024a4c7825 */ /* 0x000fc600078e0254 */
[----:B------:R-:W-:Y:S01]  /*5020*/  STL [R1+0x1298], R80 ;  /* 0x0012985001007387 */ /* 0x000fe20000100800 */
[----:B------:R-:W-:-:S03]  /*5030*/  IMAD.WIDE R74, R74, 0x2, R82 ;  /* 0x000000024a4a7825 */ /* 0x000fc600078e0252 */
[----:B------:R-:W-:Y:S04]  /*5040*/  STL [R1+0xff0], R81 ;  /* 0x000ff05101007387 */ /* 0x000fe80000100800 */
[----:B------:R-:W2:Y:S04]  /*5050*/  @!P3 LDG.E.U16 R13, desc[UR16][R70.64] ;  /* 0x00000010460db981 */ /* 0x000ea8000c1e1500 */
[----:B------:R-:W2:Y:S04]  /*5060*/  @!P3 LDG.E.U16 R49, desc[UR16][R68.64] ;  /* 0x000000104431b981 */ /* 0x000ea8000c1e1500 */
[----:B------:R0:W2:Y:S01]  /*5070*/  @!P3 LDG.E.U16 R48, desc[UR16][R58.64] ;  /* 0x000000103a30b981 */ /* 0x0000a2000c1e1500 */
[----:B------:R-:W-:Y:S01]  /*5080*/  ISETP.GE.U32.AND P3, PT, R2, 0x7fffffb7, PT ;  /* 0x7fffffb70200780c */ /* 0x000fe20003f66070 */
[----:B------:R-:W-:-:S02]  /*5090*/  VIADD R2, R66, 0xffffffee ;  /* 0xffffffee42027836 */ /* 0x000fc40000000000 */
[----:B------:R-:W-:Y:S04]  /*50a0*/  STL [R1+0x1020], R81 ;  /* 0x0010205101007387 */ /* 0x000fe80000100800 */
[----:B------:R-:W-:Y:S04]  /*50b0*/  STL [R1+0x1050], R81 ;  /* 0x0010505101007387 */ /* 0x000fe80000100800 */
[----:B------:R-:W-:Y:S04]  /*50c0*/  STL [R1+0x1080], R81 ;  /* 0x0010805101007387 */ /* 0x000fe80000100800 */
[----:B------:R-:W-:Y:S04]  /*50d0*/  STL [R1+0x10b8], R81 ;  /* 0x0010b85101007387 */ /* 0x000fe80000100800 */
[----:B------:R-:W-:Y:S04]  /*50e0*/  STL [R1+0x10f8], R81 ;  /* 0x0010f85101007387 */ /* 0x000fe80000100800 */
[----:B------:R-:W-:Y:S04]  /*50f0*/  STL [R1+0x1138], R81 ;  /* 0x0011385101007387 */ /* 0x000fe80000100800 */
[----:B------:R1:W2:Y:S04]  /*5100*/  @!P4 LDG.E.U16 R46, desc[UR16][R80.64] ;  /* 0x00000010502ec981 */ /* 0x0002a8000c1e1500 */
[----:B------:R-:W-:Y:S04]  /*5110*/  STL [R1+0x1178], R81 ;  /* 0x0011785101007387 */ /* 0x000fe80000100800 */
[----:B------:R-:W2:Y:S04]  /*5120*/  @!P4 LDG.E.U16 R42, desc[UR16][R78.64] ;  /* 0x000000104e2ac981 */ /* 0x000ea8000c1e1500 */
[----:B------:R-:W2:Y:S04]  /*5130*/  @!P4 LDG.E.U16 R44, desc[UR16][R76.64] ;  /* 0x000000104c2cc981 */ /* 0x000ea8000c1e1500 */
[----:B------:R-:W2:Y:S01]  /*5140*/  @!P4 LDG.E.U16 R45, desc[UR16][R74.64] ;  /* 0x000000104a2dc981 */ /* 0x000ea2000c1e1500 */
[----:B------:R-:W-:Y:S01]  /*5150*/  ISETP.GE.U32.AND P4, PT, R2, 0x7fffffaf, PT ;  /* 0x7fffffaf0200780c */ /* 0x000fe20003f86070 */
[----:B------:R-:W-:-:S02]  /*5160*/  IMAD R2, R90, 0x9, RZ ;  /* 0x000000095a027824 */ /* 0x000fc400078e02ff */
[----:B------:R-:W-:Y:S04]  /*5170*/  STL [R1+0x11b8], R81 ;  /* 0x0011b85101007387 */ /* 0x000fe80000100800 */
[----:B------:R-:W-:Y:S01]  /*5180*/  STL [R1+0x1208], R81 ;  /* 0x0012085101007387 */ /* 0x000fe20000100800 */
[----:B0-----:R-:W-:-:S03]  /*5190*/  IMAD.WIDE R58, R2, 0x2, R88 ;  /* 0x00000002023a7825 */ /* 0x001fc600078e0258 */
[----:B------:R-:W-:Y:S01]  /*51a0*/  STL [R1+0x1258], R81 ;  /* 0x0012585101007387 */ /* 0x000fe20000100800 */
[----:B------:R-:W-:-:S03]  /*51b0*/  PRMT R63, RZ, 0x7610, R63 ;  /* 0x00007610ff3f7816 */ /* 0x000fc6000000003f */
[----:B------:R-:W-:Y:S01]  /*51c0*/  STL [R1+0x12a8], R81 ;  /* 0x0012a85101007387 */ /* 0x000fe20000100800 */
[----:B------:R-:W-:-:S03]  /*51d0*/  IMAD.WIDE R70, R2, 0x2, R86 ;  /* 0x0000000202467825 */ /* 0x000fc600078e0256 */
[----:B------:R1:W-:Y:S01]  /*51e0*/  STL.64 [R1+0x12e8], R80 ;  /* 0x0012e85001007387 */ /* 0x0003e20000100a00 */
[C---:B------:R-:W-:Y:S01]  /*51f0*/  IMAD.WIDE R66, R2.reuse, 0x2, R82 ;  /* 0x0000000202427825 */ /* 0x040fe200078e0252 */
[----:B------:R-:W-:Y:S02]  /*5200*/  PRMT R72, RZ, 0x7610, R72 ;  /* 0x00007610ff487816 */ /* 0x000fe40000000048 */
[----:B------:R-:W-:Y:S01]  /*5210*/  STL.64 [R1+0xff8], R78 ;  /* 0x000ff84e01007387 */ /* 0x000fe20000100a00 */
[----:B------:R-:W-:-:S03]  /*5220*/  IMAD.WIDE R68, R2, 0x2, R84 ;  /* 0x0000000202447825 */ /* 0x000fc600078e0254 */
[----:B------:R-:W-:Y:S04]  /*5230*/  STL [R1+0x1010], R76 ;  /* 0x0010104c01007387 */ /* 0x000fe80000100800 */
[----:B------:R-:W-:Y:S01]  /*5240*/  STL [R1+0x1000], R77 ;  /* 0x0010004d01007387 */ /* 0x000fe20000100800 */
[----:B-1----:R-:W0:Y:S03]  /*5250*/  LDC R81, c[0x0][0x3a0] ;  /* 0x0000e800ff517b82 */ /* 0x002e260000000800 */
[----:B------:R-:W-:Y:S04]  /*5260*/  STL.64 [R1+0x1048], R76 ;  /* 0x0010484c01007387 */ /* 0x000fe80000100a00 */
[----:B------:R-:W-:Y:S04]  /*5270*/  STL.64 [R1+0x1008], R74 ;  /* 0x0010084a01007387 */ /* 0x000fe80000100a00 */
[----:B------:R1:W-:Y:S04]  /*5280*/  STL.64 [R1+0x5a0], R58 ;  /* 0x0005a03a01007387 */ /* 0x0003e80000100a00 */
[----:B------:R0:W-:Y:S04]  /*5290*/  STL.64 [R1+0x598], R70 ;  /* 0x0005984601007387 */ /* 0x0001e80000100a00 */
[----:B------:R-:W2:Y:S04]  /*52a0*/  @!P3 LDG.E.U16 R73, desc[UR16][R58.64] ;  /* 0x000000103a49b981 */ /* 0x000ea8000c1e1500 */
[----:B------:R-:W2:Y:S04]  /*52b0*/  @!P3 LDG.E.U16 R62, desc[UR16][R66.64] ;  /* 0x00000010423eb981 */ /* 0x000ea8000c1e1500 */
[----:B------:R0:W3:Y:S04]  /*52c0*/  @!P3 LDG.E.U16 R63, desc[UR16][R68.64] ;  /* 0x00000010443fb981 */ /* 0x0000e8000c1e1500 */
[----:B-1----:R-:W4:Y:S04]  /*52d0*/  LDL.LU.64 R58, [R1+0x15a8] ;  /* 0x0015a800013a7983 */ /* 0x002f280000300a00 */
[----:B------:R1:W-:Y:S04]  /*52e0*/  STL.64 [R1+0x590], R68 ;  /* 0x0005904401007387 */ /* 0x0003e80000100a00 */
[----:B------:R-:W4:Y:S04]  /*52f0*/  @!P3 LDG.E.U16 R72, desc[UR16][R70.64] ;  /* 0x000000104648b981 */ /* 0x000f28000c1e1500 */
[----:B0-----:R-:W4:Y:S01]  /*5300*/  LDL.LU.64 R70, [R1+0x15a0] ;  /* 0x0015a00001467983 */ /* 0x001f220000300a00 */
[----:B------:R-:W-:-:S03]  /*5310*/  VIADD R2, R81, 0xffffffe6 ;  /* 0xffffffe651027836 */ /* 0x000fc60000000000 */
[----:B------:R0:W-:Y:S02]  /*5320*/  STL.64 [R1+0x588], R66 ;  /* 0x0005884201007387 */ /* 0x0001e40000100a00 */
[----:B------:R-:W-:Y:S01]  /*5330*/  ISETP.GE.U32.AND P3, PT, R2, 0x7fffffa7, PT ;  /* 0x7fffffa70200780c */ /* 0x000fe20003f66070 */
[----:B------:R-:W-:-:S04]  /*5340*/  IMAD R2, R90, 0x11, RZ ;  /* 0x000000115a027824 */ /* 0x000fc800078e02ff */
[----:B-1----:R-:W-:-:S04]  /*5350*/  IMAD.WIDE R68, R2, 0x2, R84 ;  /* 0x0000000202447825 */ /* 0x002fc800078e0254 */
[C---:B0-----:R-:W-:Y:S01]  /*5360*/  IMAD.WIDE R66, R2.reuse, 0x2, R82 ;  /* 0x0000000202427825 */ /* 0x041fe200078e0252 */
[----:B--2---:R-:W-:Y:S04]  /*5370*/  STL [R1+0x3f0], R62 ;  /* 0x0003f03e01007387 */ /* 0x004fe80000100800 */
[----:B---3--:R0:W-:Y:S01]  /*5380*/  STL [R1+0x3f4], R63 ;  /* 0x0003f43f01007387 */ /* 0x0081e20000100800 */
[----:B----4-:R-:W-:Y:S02]  /*5390*/  PRMT R58, RZ, 0x7610, R58 ;  /* 0x00007610ff3a7816 */ /* 0x010fe4000000003a */
[----:B------:R-:W-:Y:S01]  /*53a0*/  PRMT R59, RZ, 0x7610, R59 ;  /* 0x00007610ff3b7816 */ /* 0x000fe2000000003b */
[----:B0-----:R-:W-:-:S03]  /*53b0*/  IMAD.WIDE R62, R2, 0x2, R88 ;  /* 0x00000002023e7825 */ /* 0x001fc600078e0258 */
[----:B------:R-:W2:Y:S04]  /*53c0*/  @!P4 LDG.E.U16 R58, desc[UR16][R66.64] ;  /* 0x00000010423ac981 */ /* 0x000ea8000c1e1500 */
[----:B------:R-:W-:Y:S04]  /*53d0*/  STL [R1+0x3f8], R72 ;  /* 0x0003f84801007387 */ /* 0x000fe80000100800 */
[----:B------:R0:W-:Y:S01]  /*53e0*/  STL [R1+0x3fc], R73 ;  /* 0x0003fc4901007387 */ /* 0x0001e20000100800 */
[----:B------:R-:W-:Y:S02]  /*53f0*/  PRMT R71, RZ, 0x7610, R71 ;  /* 0x00007610ff477816 */ /* 0x000fe40000000047 */
[----:B------:R-:W-:Y:S01]  /*5400*/  PRMT R70, RZ, 0x7610, R70 ;  /* 0x00007610ff467816 */ /* 0x000fe20000000046 */
[----:B------:R1:W-:Y:S01]  /*5410*/  STL.64 [R1+0x4a0], R62 ;  /* 0x0004a03e01007387 */ /* 0x0003e20000100a00 */
[----:B0-----:R-:W-:-:S03]  /*5420*/  IMAD.WIDE R72, R2, 0x2, R86 ;  /* 0x0000000202487825 */ /* 0x001fc600078e0256 */
[----:B------:R-:W3:Y:S04]  /*5430*/  @!P4 LDG.E.U16 R71, desc[UR16][R62.64] ;  /* 0x000000103e47c981 */ /* 0x000ee8000c1e1500 */
[----:B------:R0:W-:Y:S04]  /*5440*/  STL.64 [R1+0x498], R72 ;  /* 0x0004984801007387 */ /* 0x0001e80000100a00 */
[----:B------:R4:W3:Y:S04]  /*5450*/  @!P4 LDG.E.U16 R59, desc[UR16][R68.64] ;  /* 0x00000010443bc981 */ /* 0x0008e8000c1e1500 */
[----:B-1----:R-:W3:Y:S04]  /*5460*/  LDL.LU.64 R62, [R1+0x1598] ;  /* 0x00159800013e7983 */ /* 0x002ee80000300a00 */
[----:B------:R4:W-:Y:S04]  /*5470*/  STL.64 [R1+0x490], R68 ;  /* 0x0004904401007387 */ /* 0x0009e80000100a00 */
[----:B------:R-:W3:Y:S04]  /*5480*/  @!P4 LDG.E.U16 R70, desc[UR16][R72.64] ;  /* 0x000000104846c981 */ /* 0x000ee8000c1e1500 */
[----:B0-----:R-:W3:Y:S01]  /*5490*/  LDL.LU.64 R72, [R1+0x1590] ;  /* 0x0015900001487983 */ /* 0x001ee20000300a00 */
[----:B------:R-:W-:-:S03]  /*54a0*/  VIADD R2, R81, 0xffffffde ;  /* 0xffffffde51027836 */ /* 0x000fc60000000000 */
[----:B------:R0:W-:Y:S02]  /*54b0*/  STL.64 [R1+0x488], R66 ;  /* 0x0004884201007387 */ /* 0x0001e40000100a00 */
[----:B------:R-:W-:Y:S01]  /*54c0*/  ISETP.GE.U32.AND P4, PT, R2, 0x7fffff9f, PT ;  /* 0x7fffff9f0200780c */ /* 0x000fe20003f86070 */
[----:B------:R-:W-:-:S04]  /*54d0*/  IMAD R2, R90, 0x19, RZ ;  /* 0x000000195a027824 */ /* 0x000fc800078e02ff */
[----:B----4-:R-:W-:-:S04]  /*54e0*/  IMAD.WIDE R68, R2, 0x2, R84 ;  /* 0x0000000202447825 */ /* 0x010fc800078e0254 */
[C---:B0-----:R-:W-:Y:S01]  /*54f0*/  IMAD.WIDE R66, R2.reuse, 0x2, R82 ;  /* 0x0000000202427825 */ /* 0x041fe200078e0252 */
[----:B--2---:R-:W-:Y:S04]  /*5500*/  STL [R1+0x3d4], R58 ;  /* 0x0003d43a01007387 */ /* 0x004fe80000100800 */
[----:B---3--:R0:W-:Y:S01]  /*5510*/  STL [R1+0x3d8], R59 ;  /* 0x0003d83b01007387 */ /* 0x0081e20000100800 */
[----:B------:R-:W-:Y:S02]  /*5520*/  PRMT R62, RZ, 0x7610, R62 ;  /* 0x00007610ff3e7816 */ /* 0x000fe4000000003e */
        /* <DEDUP_REMOVED lines=36> */
[----:B------:R-:W4:Y:S04]  /*5770*/  @!P4 LDG.E.U16 R70, desc[UR16][R72.64] ;  /* 0x000000104846c981 */ /* 0x000f28000c1e1500 */
[----:B-1----:R-:W3:Y:S04]  /*5780*/  LDL.LU.64 R62, [R1+0x1578] ;  /* 0x00157800013e7983 */ /* 0x002ee80000300a00 */
[----:B------:R1:W-:Y:S04]  /*5790*/  STL.64 [R1+0x290], R68 ;  /* 0x0002904401007387 */ /* 0x0003e80000100a00 */
[----:B0-----:R-:W3:Y:S04]  /*57a0*/  LDL.LU.64 R72, [R1+0x1570] ;  /* 0x0015700001487983 */ /* 0x001ee80000300a00 */
[----:B------:R1:W4:Y:S01]  /*57b0*/  @!P4 LDG.E.U16 R59, desc[UR16][R68.64] ;  /* 0x00000010443bc981 */ /* 0x000322000c1e1500 */
[----:B------:R-:W-:-:S05]  /*57c0*/  VIADD R2, R81, 0xffffffce ;  /* 0xffffffce51027836 */ /* 0x000fca0000000000 */
[----:B------:R-:W-:Y:S01]  /*57d0*/  ISETP.GE.U32.AND P4, PT, R2, 0x7fffff8f, PT ;  /* 0x7fffff8f0200780c */ /* 0x000fe20003f86070 */
[----:B------:R-:W-:Y:S01]  /*57e0*/  IMAD R2, R90, 0x29, RZ ;  /* 0x000000295a027824 */ /* 0x000fe200078e02ff */
[----:B------:R-:W-:Y:S03]  /*57f0*/  STL.64 [R1+0x288], R66 ;  /* 0x0002884201007387 */ /* 0x000fe60000100a00 */
[C---:B-1----:R-:W-:Y:S01]  /*5800*/  IMAD.WIDE R68, R2.reuse, 0x2, R88 ;  /* 0x0000000202447825 */ /* 0x042fe200078e0258 */
[----:B--2---:R-:W-:Y:S01]  /*5810*/  STL [R1+0x1e8], R58 ;  /* 0x0001e83a01007387 */ /* 0x004fe20000100800 */
[----:B---3--:R-:W-:Y:S02]  /*5820*/  PRMT R73, RZ, 0x7610, R73 ;  /* 0x00007610ff497816 */ /* 0x008fe40000000049 */
[----:B------:R-:W-:Y:S01]  /*5830*/  PRMT R72, RZ, 0x7610, R72 ;  /* 0x00007610ff487816 */ /* 0x000fe20000000048 */
[----:B----4-:R0:W-:Y:S04]  /*5840*/  STL [R1+0x1ec], R59 ;  /* 0x0001ec3b01007387 */ /* 0x0101e80000100800 */
[----:B------:R-:W-:Y:S04]  /*5850*/  STL [R1+0x1f0], R70 ;  /* 0x0001f04601007387 */ /* 0x000fe80000100800 */
[----:B------:R-:W2:Y:S01]  /*5860*/  @!P3 LDG.E.U16 R73, desc[UR16][R68.64] ;  /* 0x000000104449b981 */ /* 0x000ea2000c1e1500 */
[----:B0-----:R-:W-:-:S03]  /*5870*/  IMAD.WIDE R58, R2, 0x2, R86 ;  /* 0x00000002023a7825 */ /* 0x001fc600078e0256 */
[----:B------:R-:W-:Y:S04]  /*5880*/  STL [R1+0x1f4], R71 ;  /* 0x0001f44701007387 */ /* 0x000fe80000100800 */
[----:B------:R0:W-:Y:S04]  /*5890*/  STL.64 [R1+0x1a0], R68 ;  /* 0x0001a04401007387 */ /* 0x0001e80000100a00 */
[----:B------:R1:W-:Y:S04]  /*58a0*/  STL.64 [R1+0x198], R58 ;  /* 0x0001983a01007387 */ /* 0x0003e80000100a00 */
[----:B------:R-:W3:Y:S04]  /*58b0*/  @!P3 LDG.E.U16 R72, desc[UR16][R58.64] ;  /* 0x000000103a48b981 */ /* 0x000ee8000c1e1500 */
[----:B0-----:R-:W4:Y:S01]  /*58c0*/  LDL.LU.64 R68, [R1+0x1568] ;  /* 0x0015680001447983 */ /* 0x001f220000300a00 */
[----:B------:R-:W-:Y:S01]  /*58d0*/  PRMT R65, RZ, 0x7610, R65 ;  /* 0x00007610ff417816 */ /* 0x000fe20000000041 */
[----:B------:R-:W-:Y:S01]  /*58e0*/  IMAD.WIDE R70, R2, 0x2, R84 ;  /* 0x0000000202467825 */ /* 0x000fe200078e0254 */
[----:B------:R-:W-:-:S03]  /*58f0*/  PRMT R64, RZ, 0x7610, R64 ;  /* 0x00007610ff407816 */ /* 0x000fc60000000040 */
[----:B------:R-:W-:Y:S01]  /*5900*/  IMAD.WIDE R66, R2, 0x2, R82 ;  /* 0x0000000202427825 */ /* 0x000fe200078e0252 */
[----:B------:R0:W2:Y:S03]  /*5910*/  @!P3 LDG.E.U16 R65, desc[UR16][R70.64] ;  /* 0x000000104641b981 */ /* 0x0000a6000c1e1500 */
[----:B------:R-:W-:Y:S01]  /*5920*/  VIADD R2, R81, 0xffffffc6 ;  /* 0xffffffc651027836 */ /* 0x000fe20000000000 */
[----:B------:R0:W2:Y:S04]  /*5930*/  @!P3 LDG.E.U16 R64, desc[UR16][R66.64] ;  /* 0x000000104240b981 */ /* 0x0000a8000c1e1500 */
[----:B------:R-:W-:Y:S01]  /*5940*/  ISETP.GE.U32.AND P3, PT, R2, 0x7fffff87, PT ;  /* 0x7fffff870200780c */ /* 0x000fe20003f66070 */
[----:B------:R0:W-:Y:S01]  /*5950*/  STL.64 [R1+0x190], R70 ;  /* 0x0001904601007387 */ /* 0x0001e20000100a00 */
[----:B------:R-:W-:-:S03]  /*5960*/  IMAD R2, R90, 0x31, RZ ;  /* 0x000000315a027824 */ /* 0x000fc600078e02ff */
[----:B-1----:R-:W2:Y:S04]  /*5970*/  LDL.LU.64 R58, [R1+0x1560] ;  /* 0x00156000013a7983 */ /* 0x002ea80000300a00 */
[----:B------:R-:W-:Y:S01]  /*5980*/  STL.64 [R1+0x188], R66 ;  /* 0x0001884201007387 */ /* 0x000fe20000100a00 */
[----:B0-----:R-:W-:-:S03]  /*5990*/  IMAD.WIDE R70, R2, 0x2, R86 ;  /* 0x0000000202467825 */ /* 0x001fc600078e0256 */
[----:B---3--:R-:W-:Y:S01]  /*59a0*/  STL [R1+0x100], R72 ;  /* 0x0001004801007387 */ /* 0x008fe20000100800 */
[----:B----4-:R-:W-:-:S03]  /*59b0*/  PRMT R68, RZ, 0x7610, R68 ;  /* 0x00007610ff447816 */ /* 0x010fc60000000044 */
[----:B--2---:R0:W-:Y:S01]  /*59c0*/  STL [R1+0x104], R73 ;  /* 0x0001044901007387 */ /* 0x0041e20000100800 */
[----:B------:R-:W-:-:S03]  /*59d0*/  PRMT R69, RZ, 0x7610, R69 ;  /* 0x00007610ff457816 */ /* 0x000fc60000000045 */
[----:B------:R-:W2:Y:S01]  /*59e0*/  @!P4 LDG.E.U16 R68, desc[UR16][R70.64] ;  /* 0x000000104644c981 */ /* 0x000ea2000c1e1500 */
[----:B0-----:R-:W-:-:S05]  /*59f0*/  IMAD.WIDE R72, R2, 0x2, R88 ;  /* 0x0000000202487825 */ /* 0x001fca00078e0258 */
[----:B------:R-:W3:Y:S01]  /*5a00*/  @!P4 LDG.E.U16 R69, desc[UR16][R72.64] ;  /* 0x000000104845c981 */ /* 0x000ee2000c1e1500 */
[----:B------:R-:W-:Y:S01]  /*5a10*/  PRMT R61, RZ, 0x7610, R61 ;  /* 0x00007610ff3d7816 */ /* 0x000fe2000000003d */
[C---:B------:R-:W-:Y:S02]  /*5a20*/  IMAD.WIDE R66, R2.reuse, 0x2, R84 ;  /* 0x0000000202427825 */ /* 0x040fe400078e0254 */
[----:B------:R-:W-:Y:S04]  /*5a30*/  STL [R1+0xf8], R64 ;  /* 0x0000f84001007387 */ /* 0x000fe80000100800 */
[----:B------:R0:W-:Y:S04]  /*5a40*/  STL [R1+0xfc], R65 ;  /* 0x0000fc4101007387 */ /* 0x0001e80000100800 */
[----:B------:R-:W-:Y:S04]  /*5a50*/  STL.64 [R1+0xa0], R72 ;  /* 0x0000a04801007387 */ /* 0x000fe80000100a00 */
[----:B------:R-:W-:Y:S01]  /*5a60*/  STL.64 [R1+0x98], R70 ;  /* 0x0000984601007387 */ /* 0x000fe20000100a00 */
[----:B0-----:R-:W-:-:S03]  /*5a70*/  IMAD.WIDE R64, R2, 0x2, R82 ;  /* 0x0000000202407825 */ /* 0x001fc600078e0252 */
[----:B------:R0:W-:Y:S04]  /*5a80*/  STL.64 [R1+0x90], R66 ;  /* 0x0000904201007387 */ /* 0x0001e80000100a00 */
[----:B------:R0:W4:Y:S01]  /*5a90*/  @!P4 LDG.E.U16 R61, desc[UR16][R66.64] ;  /* 0x00000010423dc981 */ /* 0x000122000c1e1500 */
[----:B------:R-:W-:-:S03]  /*5aa0*/  PRMT R50, RZ, 0x7610, R50 ;  /* 0x00007610ff327816 */ /* 0x000fc60000000032 */
[----:B------:R-:W-:Y:S01]  /*5ab0*/  STL.64 [R1+0x88], R64 ;  /* 0x0000884001007387 */ /* 0x000fe20000100a00 */
[----:B------:R-:W-:Y:S01]  /*5ac0*/  PRMT R51, RZ, 0x7610, R51 ;  /* 0x00007610ff337816 */ /* 0x000fe20000000033 */
[----:B0-----:R-:W-:-:S04]  /*5ad0*/  IMAD R66, R90, 0x39, RZ ;  /* 0x000000395a427824 */ /* 0x001fc800078e02ff */
[----:B------:R-:W-:-:S04]  /*5ae0*/  IMAD.WIDE R72, R66, 0x2, R88 ;  /* 0x0000000242487825 */ /* 0x000fc800078e0258 */
[C---:B------:R-:W-:Y:S01]  /*5af0*/  IMAD.WIDE R70, R66.reuse, 0x2, R86 ;  /* 0x0000000242467825 */ /* 0x040fe200078e0256 */
[----:B--2---:R-:W-:Y:S04]  /*5b00*/  STL [R1+0xf0], R68 ;  /* 0x0000f04401007387 */ /* 0x004fe80000100800 */
[----:B---3--:R0:W-:Y:S02]  /*5b10*/  STL [R1+0xf4], R69 ;  /* 0x0000f44501007387 */ /* 0x0081e40000100800 */
[----:B0-----:R-:W-:-:S04]  /*5b20*/  IMAD.WIDE R68, R66, 0x2, R84 ;  /* 0x0000000242447825 */ /* 0x001fc800078e0254 */
[----:B------:R-:W-:Y:S01]  /*5b30*/  IMAD.WIDE R66, R66, 0x2, R82 ;  /* 0x0000000242427825 */ /* 0x000fe200078e0252 */
[----:B------:R-:W2:Y:S04]  /*5b40*/  @!P3 LDG.E.U16 R51, desc[UR16][R68.64] ;  /* 0x000000104433b981 */ /* 0x000ea8000c1e1500 */
[----:B------:R-:W3:Y:S01]  /*5b50*/  @!P3 LDG.E.U16 R50, desc[UR16][R66.64] ;  /* 0x000000104232b981 */ /* 0x000ee2000c1e1500 */
[----:B------:R-:W-:Y:S01]  /*5b60*/  PRMT R60, RZ, 0x7610, R60 ;  /* 0x00007610ff3c7816 */ /* 0x000fe2000000003c */
[----:B------:R-:W-:Y:S01]  /*5b70*/  VIADD R2, R81, 0xfffffffe ;  /* 0xfffffffe51027836 */ /* 0x000fe20000000000 */
[----:B------:R-:W-:Y:S02]  /*5b80*/  PRMT R58, RZ, 0x7610, R58 ;  /* 0x00007610ff3a7816 */ /* 0x000fe4000000003a */
[----:B------:R-:W-:-:S02]  /*5b90*/  PRMT R59, RZ, 0x7610, R59 ;  /* 0x00007610ff3b7816 */ /* 0x000fc4000000003b */
[----:B------:R-:W4:Y:S01]  /*5ba0*/  @!P4 LDG.E.U16 R60, desc[UR16][R64.64] ;  /* 0x00000010403cc981 */ /* 0x000f22000c1e1500 */
[----:B------:R-:W-:-:S03]  /*5bb0*/  ISETP.GE.U32.AND P4, PT, R2, 0x7fffffbf, PT ;  /* 0x7fffffbf0200780c */ /* 0x000fc60003f86070 */
[----:B------:R-:W-:Y:S04]  /*5bc0*/  STL.64 [R1+0x1018], R72 ;  /* 0x0010184801007387 */ /* 0x000fe80000100a00 */
[----:B------:R-:W-:Y:S01]  /*5bd0*/  STL.64 [R1+0x1028], R70 ;  /* 0x0010284601007387 */ /* 0x000fe20000100a00 */
[----:B------:R-:W-:-:S03]  /*5be0*/  PRMT R63, RZ, 0x7610, R63 ;  /* 0x00007610ff3f7816 */ /* 0x000fc6000000003f */
[----:B------:R-:W-:Y:S04]  /*5bf0*/  STL.64 [R1+0x1030], R68 ;  /* 0x0010304401007387 */ /* 0x000fe80000100a00 */
[----:B------:R-:W4:Y:S04]  /*5c00*/  @!P3 LDG.E.U16 R58, desc[UR16][R70.64] ;  /* 0x00000010463ab981 */ /* 0x000f28000c1e1500 */
[----:B------:R-:W-:Y:S04]  /*5c10*/  STL.64 [R1+0x1038], R66 ;  /* 0x0010384201007387 */ /* 0x000fe80000100a00 */
[----:B------:R-:W4:Y:S04]  /*5c20*/  @!P3 LDG.E.U16 R59, desc[UR16][R72.64] ;  /* 0x00000010483bb981 */ /* 0x000f28000c1e1500 */
[----:B---3--:R-:W-:Y:S04]  /*5c30*/  STL [R1+0xd8], R50 ;  /* 0x0000d83201007387 */ /* 0x008fe80000100800 */
[----:B--2---:R0:W-:Y:S02]  /*5c40*/  STL [R1+0xdc], R51 ;  /* 0x0000dc3301007387 */ /* 0x0041e40000100800 */
[----:B0-----:R-:W-:-:S05]  /*5c50*/  IMAD.WIDE R50, R90, 0x2, R88 ;  /* 0x000000025a327825 */ /* 0x001fca00078e0258 */
[----:B------:R-:W2:Y:S01]  /*5c60*/  @!P4 LDG.E.U16 R63, desc[UR16][R50.64] ;  /* 0x00000010323fc981 */ /* 0x000ea2000c1e1500 */
[----:B------:R-:W-:-:S03]  /*5c70*/  PRMT R52, RZ, 0x7610, R52 ;  /* 0x00007610ff347816 */ /* 0x000fc60000000034 */
[----:B----4-:R-:W-:Y:S01]  /*5c80*/  STL [R1+0xe8], R60 ;  /* 0x0000e83c01007387 */ /* 0x010fe20000100800 */
[----:B------:R-:W-:-:S03]  /*5c90*/  IMAD.WIDE R64, R90, 0x2, R86 ;  /* 0x000000025a407825 */ /* 0x000fc600078e0256 */
[----:B------:R-:W-:Y:S01]  /*5ca0*/  STL [R1+0xec], R61 ;  /* 0x0000ec3d01007387 */ /* 0x000fe20000100800 */
[----:B------:R-:W-:-:S03]  /*5cb0*/  PRMT R53, RZ, 0x7610, R53 ;  /* 0x00007610ff357816 */ /* 0x000fc60000000035 */
[----:B------:R-:W-:Y:S04]  /*5cc0*/  STL [R1+0xe0], R58 ;  /* 0x0000e03a01007387 */ /* 0x000fe80000100800 */
[----:B------:R0:W-:Y:S04]  /*5cd0*/  STL [R1+0xe4], R59 ;  /* 0x0000e43b01007387 */ /* 0x0001e80000100800 */
[----:B------:R1:W-:Y:S04]  /*5ce0*/  STL.64 [R1+0x6a0], R50 ;  /* 0x0006a03201007387 */ /* 0x0003e80000100a00 */
[----:B------:R3:W4:Y:S01]  /*5cf0*/  @!P4 LDG.E.U16 R53, desc[UR16][R64.64] ;  /* 0x000000104035c981 */ /* 0x000722000c1e1500 */
[----:B0-----:R-:W-:-:S03]  /*5d00*/  IMAD.WIDE R58, R90, 0x2, R82 ;  /* 0x000000025a3a7825 */ /* 0x001fc600078e0252 */
[----:B------:R-:W-:Y:S04]  /*5d10*/  STL.64 [R1+0x698], R64 ;  /* 0x0006984001007387 */ /* 0x000fe80000100a00 */
[----:B-1----:R-:W4:Y:S04]  /*5d20*/  LDL.LU.64 R50, [R1+0x1558] ;  /* 0x0015580001327983 */ /* 0x002f280000300a00 */
[----:B------:R-:W4:Y:S04]  /*5d30*/  @!P4 LDG.E.U16 R52, desc[UR16][R58.64] ;  /* 0x000000103a34c981 */ /* 0x000f28000c1e1500 */
[----:B--2---:R0:W-:Y:S04]  /*5d40*/  STL [R1+0x1e4], R63 ;  /* 0x0001e43f01007387 */ /* 0x0041e80000100800 */
[----:B0-----:R-:W2:Y:S01]  /*5d50*/  LDL.LU R63, [R1+0x1550] ;  /* 0x00155000013f7983 */ /* 0x001ea20000300800 */
[----:B------:R-:W-:Y:S01]  /*5d60*/  VIADD R2, R81, 0xfffffffd ;  /* 0xfffffffd51027836 */ /* 0x000fe20000000000 */
[----:B------:R-:W-:Y:S01]  /*5d70*/  PRMT R4, RZ, 0x7610, R4 ;  /* 0x00007610ff047816 */ /* 0x000fe20000000004 */
[----:B------:R-:W-:-:S03]  /*5d80*/  IMAD.WIDE R60, R90, 0x2, R84 ;  /* 0x000000025a3c7825 */ /* 0x000fc600078e0254 */
[----:B------:R-:W-:Y:S01]  /*5d90*/  ISETP.GE.U32.AND P3, PT, R2, 0x7fffffbe, PT ;  /* 0x7fffffbe0200780c */ /* 0x000fe20003f66070 */
[----:B------:R-:W-:Y:S01]  /*5da0*/  VIADD R2, R81, 0xfffffff5 ;  /* 0xfffffff551027836 */ /* 0x000fe20000000000 */
[----:B------:R0:W2:Y:S04]  /*5db0*/  @!P4 LDG.E.U16 R4, desc[UR16][R60.64] ;  /* 0x000000103c04c981 */ /* 0x0000a8000c1e1500 */
[----:B------:R-:W-:Y:S01]  /*5dc0*/  ISETP.GE.U32.AND P4, PT, R2, 0x7fffffb6, PT ;  /* 0x7fffffb60200780c */ /* 0x000fe20003f86070 */
[----:B------:R0:W-:Y:S01]  /*5dd0*/  STL.64 [R1+0x690], R60 ;  /* 0x0006903c01007387 */ /* 0x0001e20000100a00 */
[----:B------:R-:W-:-:S03]  /*5de0*/  IMAD.SHL.U32 R2, R90, 0x2, RZ ;  /* 0x000000025a027824 */ /* 0x000fc600078e00ff */
[----:B------:R1:W-:Y:S01]  /*5df0*/  STL.64 [R1+0x688], R58 ;  /* 0x0006883a01007387 */ /* 0x0003e20000100a00 */
[C---:B---3--:R-:W-:Y:S01]  /*5e00*/  IMAD.WIDE R64, R2.reuse, 0x2, R86 ;  /* 0x0000000202407825 */ /* 0x048fe200078e0256 */
[----:B------:R-:W-:Y:S02]  /*5e10*/  PRMT R62, RZ, 0x7610, R62 ;  /* 0x00007610ff3e7816 */ /* 0x000fe4000000003e */
[----:B----4-:R-:W-:Y:S02]  /*5e20*/  PRMT R50, RZ, 0x7610, R50 ;  /* 0x00007610ff327816 */ /* 0x010fe40000000032 */
[----:B------:R-:W-:Y:S01]  /*5e30*/  PRMT R51, RZ, 0x7610, R51 ;  /* 0x00007610ff337816 */ /* 0x000fe20000000033 */
[C---:B0-----:R-:W-:Y:S01]  /*5e40*/  IMAD.WIDE R60, R2.reuse, 0x2, R84 ;  /* 0x00000002023c7825 */ /* 0x041fe200078e0254 */
[----:B------:R-:W-:Y:S04]  /*5e50*/  STL [R1+0x1d8], R52 ;  /* 0x0001d83401007387 */ /* 0x000fe80000100800 */
[----:B------:R0:W-:Y:S01]  /*5e60*/  STL [R1+0x1e0], R53 ;  /* 0x0001e03501007387 */ /* 0x0001e20000100800 */
[----:B-1----:R-:W-:-:S03]  /*5e70*/  IMAD.WIDE R58, R2, 0x2, R82 ;  /* 0x00000002023a7825 */ /* 0x002fc600078e0252 */
[----:B------:R-:W3:Y:S04]  /*5e80*/  @!P3 LDG.E.U16 R51, desc[UR16][R60.64] ;  /* 0x000000103c33b981 */ /* 0x000ee8000c1e1500 */
[----:B------:R-:W4:Y:S01]  /*5e90*/  @!P3 LDG.E.U16 R50, desc[UR16][R58.64] ;  /* 0x000000103a32b981 */ /* 0x000f22000c1e1500 */
[----:B0-----:R-:W-:-:S03]  /*5ea0*/  IMAD.WIDE R52, R2, 0x2, R88 ;  /* 0x0000000202347825 */ /* 0x001fc600078e0258 */
[----:B------:R-:W3:Y:S04]  /*5eb0*/  @!P3 LDG.E.U16 R62, desc[UR16][R64.64] ;  /* 0x00000010403eb981 */ /* 0x000ee8000c1e1500 */
[----:B------:R0:W-:Y:S04]  /*5ec0*/  STL.64 [R1+0x680], R52 ;  /* 0x0006803401007387 */ /* 0x0001e80000100a00 */
[----:B------:R1:W-:Y:S01]  /*5ed0*/  STL.64 [R1+0x678], R64 ;  /* 0x0006784001007387 */ /* 0x0003e20000100a00 */
[----:B--2---:R-:W-:-:S06]  /*5ee0*/  PRMT R63, RZ, 0x7610, R63 ;  /* 0x00007610ff3f7816 */ /* 0x004fcc000000003f */
[----:B------:R-:W2:Y:S04]  /*5ef0*/  @!P3 LDG.E.U16 R63, desc[UR16][R52.64] ;  /* 0x00000010343fb981 */ /* 0x000ea8000c1e1500 */
[----:B0-----:R-:W2:Y:S04]  /*5f00*/  LDL.LU.64 R52, [R1+0x1548] ;  /* 0x0015480001347983 */ /* 0x001ea80000300a00 */
[----:B------:R-:W-:Y:S04]  /*5f10*/  STL.64 [R1+0x670], R60 ;  /* 0x0006703c01007387 */ /* 0x000fe80000100a00 */
[----:B-1----:R-:W2:Y:S01]  /*5f20*/  LDL.LU.64 R64, [R1+0x1540] ;  /* 0x0015400001407983 */ /* 0x002ea20000300a00 */
[----:B------:R-:W-:-:S03]  /*5f30*/  VIADD R2, R81, 0xffffffed ;  /* 0xffffffed51027836 */ /* 0x000fc60000000000 */
[----:B------:R0:W-:Y:S02]  /*5f40*/  STL.64 [R1+0x668], R58 ;  /* 0x0006683a01007387 */ /* 0x0001e40000100a00 */
[----:B------:R-:W-:Y:S01]  /*5f50*/  ISETP.GE.U32.AND P3, PT, R2, 0x7fffffae, PT ;  /* 0x7fffffae0200780c */ /* 0x000fe20003f66070 */
[----:B------:R-:W-:Y:S01]  /*5f60*/  IMAD R2, R90, 0xa, RZ ;  /* 0x0000000a5a027824 */ /* 0x000fe200078e02ff */
[----:B----4-:R-:W-:Y:S04]  /*5f70*/  STL [R1+0x204], R50 ;  /* 0x0002043201007387 */ /* 0x010fe80000100800 */
[----:B---3--:R1:W-:Y:S01]  /*5f80*/  STL [R1+0x2c8], R51 ;  /* 0x0002c83301007387 */ /* 0x0083e20000100800 */
[----:B0-----:R-:W-:-:S03]  /*5f90*/  IMAD.WIDE R58, R2, 0x2, R82 ;  /* 0x00000002023a7825 */ /* 0x001fc600078e0252 */
[----:B------:R-:W-:Y:S01]  /*5fa0*/  STL [R1+0x2cc], R62 ;  /* 0x0002cc3e01007387 */ /* 0x000fe20000100800 */
[----:B------:R-:W-:-:S04]  /*5fb0*/  IMAD.WIDE R60, R2, 0x2, R84 ;  /* 0x00000002023c7825 */ /* 0x000fc800078e0254 */
[C---:B-1----:R-:W-:Y:S01]  /*5fc0*/  IMAD.WIDE R50, R2.reuse, 0x2, R88 ;  /* 0x0000000202327825 */ /* 0x042fe200078e0258 */
[----:B--2---:R0:W-:Y:S04]  /*5fd0*/  STL [R1+0x2d0], R63 ;  /* 0x0002d03f01007387 */ /* 0x0041e80000100800 */
[----:B------:R1:W-:Y:S01]  /*5fe0*/  STL.64 [R1+0x580], R50 ;  /* 0x0005803201007387 */ /* 0x0003e20000100a00 */
[----:B------:R-:W-:Y:S01]  /*5ff0*/  PRMT R52, RZ, 0x7610, R52 ;  /* 0x00007610ff347816 */ /* 0x000fe20000000034 */
[----:B0-----:R-:W-:Y:S01]  /*6000*/  IMAD.WIDE R62, R2, 0x2, R86 ;  /* 0x00000002023e7825 */ /* 0x001fe200078e0256 */
[----:B------:R-:W-:Y:S02]  /*6010*/  PRMT R53, RZ, 0x7610, R53 ;  /* 0x00007610ff357816 */ /* 0x000fe40000000035 */
[----:B------:R-:W-:-:S02]  /*6020*/  PRMT R65, RZ, 0x7610, R65 ;  /* 0x00007610ff417816 */ /* 0x000fc40000000041 */
[----:B------:R-:W-:Y:S01]  /*6030*/  PRMT R64, RZ, 0x7610, R64 ;  /* 0x00007610ff407816 */ /* 0x000fe20000000040 */
[----:B------:R0:W-:Y:S04]  /*6040*/  STL.64 [R1+0x578], R62 ;  /* 0x0005783e01007387 */ /* 0x0001e80000100a00 */
[----:B------:R-:W2:Y:S04]  /*6050*/  @!P4 LDG.E.U16 R65, desc[UR16][R50.64] ;  /* 0x000000103241c981 */ /* 0x000ea8000c1e1500 */
[----:B------:R-:W3:Y:S04]  /*6060*/  @!P4 LDG.E.U16 R52, desc[UR16][R58.64] ;  /* 0x000000103a34c981 */ /* 0x000ee8000c1e1500 */
[----:B------:R4:W2:Y:S04]  /*6070*/  @!P4 LDG.E.U16 R53, desc[UR16][R60.64] ;  /* 0x000000103c35c981 */ /* 0x0008a8000c1e1500 */
[----:B-1----:R-:W2:Y:S04]  /*6080*/  LDL.LU.64 R50, [R1+0x1538] ;  /* 0x0015380001327983 */ /* 0x002ea80000300a00 */
[----:B------:R4:W-:Y:S04]  /*6090*/  STL.64 [R1+0x570], R60 ;  /* 0x0005703c01007387 */ /* 0x0009e80000100a00 */
[----:B------:R-:W2:Y:S04]  /*60a0*/  @!P4 LDG.E.U16 R64, desc[UR16][R62.64] ;  /* 0x000000103e40c981 */ /* 0x000ea8000c1e1500 */
[----:B0-----:R-:W2:Y:S01]  /*60b0*/  LDL.LU.64 R62, [R1+0x1530] ;  /* 0x00153000013e7983 */ /* 0x001ea20000300a00 */
[----:B------:R-:W-:-:S03]  /*60c0*/  VIADD R2, R81, 0xffffffe5 ;  /* 0xffffffe551027836 */ /* 0x000fc60000000000 */
[----:B------:R0:W-:Y:S02]  /*60d0*/  STL.64 [R1+0x568], R58 ;  /* 0x0005683a01007387 */ /* 0x0001e40000100a00 */
[----:B------:R-:W-:Y:S01]  /*60e0*/  ISETP.GE.U32.AND P4, PT, R2, 0x7fffffa6, PT ;  /* 0x7fffffa60200780c */ /* 0x000fe20003f86070 */
[----:B------:R-:W-:-:S04]  /*60f0*/  IMAD R2, R90, 0x12, RZ ;  /* 0x000000125a027824 */ /* 0x000fc800078e02ff */
[----:B----4-:R-:W-:-:S04]  /*6100*/  IMAD.WIDE R60, R2, 0x2, R84 ;  /* 0x00000002023c7825 */ /* 0x010fc800078e0254 */
[C---:B0-----:R-:W-:Y:S01]  /*6110*/  IMAD.WIDE R58, R2.reuse, 0x2, R82 ;  /* 0x00000002023a7825 */ /* 0x041fe200078e0252 */
[----:B---3--:R-:W-:Y:S04]  /*6120*/  STL [R1+0x3d0], R52 ;  /* 0x0003d03401007387 */ /* 0x008fe80000100800 */
[----:B--2---:R0:W-:Y:S01]  /*6130*/  STL [R1+0x1f8], R53 ;  /* 0x0001f83501007387 */ /* 0x0041e20000100800 */
        /* <DEDUP_REMOVED lines=38> */
[----:B-1----:R-:W2:Y:S04]  /*63a0*/  LDL.LU.64 R50, [R1+0x1518] ;  /* 0x0015180001327983 */ /* 0x002ea80000300a00 */
[----:B------:R1:W-:Y:S04]  /*63b0*/  STL.64 [R1+0x370], R60 ;  /* 0x0003703c01007387 */ /* 0x0003e80000100a00 */
[----:B0-----:R-:W2:Y:S04]  /*63c0*/  LDL.LU.64 R62, [R1+0x1510] ;  /* 0x00151000013e7983 */ /* 0x001ea80000300a00 */
[----:B------:R1:W2:Y:S01]  /*63d0*/  @!P4 LDG.E.U16 R53, desc[UR16][R60.64] ;  /* 0x000000103c35c981 */ /* 0x0002a2000c1e1500 */
[----:B------:R-:W-:-:S03]  /*63e0*/  VIADD R2, R81, 0xffffffd5 ;  /* 0xffffffd551027836 */ /* 0x000fc60000000000 */
[----:B------:R0:W-:Y:S02]  /*63f0*/  STL.64 [R1+0x368], R58 ;  /* 0x0003683a01007387 */ /* 0x0001e40000100a00 */
[----:B------:R-:W-:Y:S01]  /*6400*/  ISETP.GE.U32.AND P4, PT, R2, 0x7fffff96, PT ;  /* 0x7fffff960200780c */ /* 0x000fe20003f86070 */
[----:B------:R-:W-:-:S04]  /*6410*/  IMAD R2, R90, 0x22, RZ ;  /* 0x000000225a027824 */ /* 0x000fc800078e02ff */
[----:B-1----:R-:W-:-:S04]  /*6420*/  IMAD.WIDE R60, R2, 0x2, R86 ;  /* 0x00000002023c7825 */ /* 0x002fc800078e0256 */
[----:B0-----:R-:W-:Y:S01]  /*6430*/  IMAD.WIDE R58, R2, 0x2, R84 ;  /* 0x00000002023a7825 */ /* 0x001fe200078e0254 */
[----:B----4-:R-:W-:Y:S04]  /*6440*/  STL [R1+0x2e8], R64 ;  /* 0x0002e84001007387 */ /* 0x010fe80000100800 */
[----:B---3--:R0:W-:Y:S01]  /*6450*/  STL [R1+0x2ec], R65 ;  /* 0x0002ec4101007387 */ /* 0x0081e20000100800 */
[----:B--2---:R-:W-:-:S03]  /*6460*/  PRMT R50, RZ, 0x7610, R50 ;  /* 0x00007610ff327816 */ /* 0x004fc60000000032 */
[----:B------:R-:W-:Y:S01]  /*6470*/  STL [R1+0x2e0], R52 ;  /* 0x0002e03401007387 */ /* 0x000fe20000100800 */
[----:B------:R-:W-:Y:S02]  /*6480*/  PRMT R51, RZ, 0x7610, R51 ;  /* 0x00007610ff337816 */ /* 0x000fe40000000033 */
[----:B------:R-:W-:Y:S01]  /*6490*/  PRMT R63, RZ, 0x7610, R63 ;  /* 0x00007610ff3f7816 */ /* 0x000fe2000000003f */
[----:B0-----:R-:W-:-:S03]  /*64a0*/  IMAD.WIDE R64, R2, 0x2, R88 ;  /* 0x0000000202407825 */ /* 0x001fc600078e0258 */
[----:B------:R-:W2:Y:S04]  /*64b0*/  @!P3 LDG.E.U16 R51, desc[UR16][R58.64] ;  /* 0x000000103a33b981 */ /* 0x000ea8000c1e1500 */
[----:B------:R0:W-:Y:S04]  /*64c0*/  STL [R1+0x2e4], R53 ;  /* 0x0002e43501007387 */ /* 0x0001e80000100800 */
[----:B------:R1:W-:Y:S04]  /*64d0*/  STL.64 [R1+0x280], R64 ;  /* 0x0002804001007387 */ /* 0x0003e80000100a00 */
[----:B------:R-:W3:Y:S01]  /*64e0*/  @!P3 LDG.E.U16 R63, desc[UR16][R64.64] ;  /* 0x00000010403fb981 */ /* 0x000ee2000c1e1500 */
[----:B0-----:R-:W-:-:S03]  /*64f0*/  IMAD.WIDE R52, R2, 0x2, R82 ;  /* 0x0000000202347825 */ /* 0x001fc600078e0252 */
[----:B------:R0:W-:Y:S04]  /*6500*/  STL.64 [R1+0x278], R60 ;  /* 0x0002783c01007387 */ /* 0x0001e80000100a00 */
[----:B------:R4:W2:Y:S04]  /*6510*/  @!P3 LDG.E.U16 R50, desc[UR16][R52.64] ;  /* 0x000000103432b981 */ /* 0x0008a8000c1e1500 */
[----:B-1----:R-:W3:Y:S01]  /*6520*/  LDL.LU.64 R64, [R1+0x1508] ;  /* 0x0015080001407983 */ /* 0x002ee20000300a00 */
[----:B------:R-:W-:Y:S01]  /*6530*/  PRMT R62, RZ, 0x7610, R62 ;  /* 0x00007610ff3e7816 */ /* 0x000fe2000000003e */
[----:B------:R-:W-:-:S02]  /*6540*/  VIADD R2, R81, 0xffffffcd ;  /* 0xffffffcd51027836 */ /* 0x000fc40000000000 */
[----:B------:R-:W-:Y:S04]  /*6550*/  STL.64 [R1+0x270], R58 ;  /* 0x0002703a01007387 */ /* 0x000fe80000100a00 */
[----:B------:R-:W3:Y:S01]  /*6560*/  @!P3 LDG.E.U16 R62, desc[UR16][R60.64] ;  /* 0x000000103c3eb981 */ /* 0x000ee2000c1e1500 */
[----:B------:R-:W-:Y:S01]  /*6570*/  ISETP.GE.U32.AND P3, PT, R2, 0x7fffff8e, PT ;  /* 0x7fffff8e0200780c */ /* 0x000fe20003f66070 */
[----:B------:R-:W-:Y:S02]  /*6580*/  IMAD R2, R90, 0x2a, RZ ;  /* 0x0000002a5a027824 */ /* 0x000fe400078e02ff */
[----:B0-----:R-:W3:Y:S04]  /*6590*/  LDL.LU.64 R60, [R1+0x1500] ;  /* 0x00150000013c7983 */ /* 0x001ee80000300a00 */
[----:B------:R4:W-:Y:S02]  /*65a0*/  STL.64 [R1+0x268], R52 ;  /* 0x0002683401007387 */ /* 0x0009e40000100a00 */
[----:B----4-:R-:W-:-:S02]  /*65b0*/  IMAD.WIDE R52, R2, 0x2, R88 ;  /* 0x0000000202347825 */ /* 0x010fc400078e0258 */
[----:B--2---:R-:W-:Y:S01]  /*65c0*/  STL [R1+0x4e0], R50 ;  /* 0x0004e03201007387 */ /* 0x004fe20000100800 */
[----:B---3--:R-:W-:-:S03]  /*65d0*/  PRMT R64, RZ, 0x7610, R64 ;  /* 0x00007610ff407816 */ /* 0x008fc60000000040 */
[----:B------:R0:W-:Y:S01]  /*65e0*/  STL [R1+0x2d4], R51 ;  /* 0x0002d43301007387 */ /* 0x0001e20000100800 */
[----:B------:R-:W-:-:S06]  /*65f0*/  PRMT R65, RZ, 0x7610, R65 ;  /* 0x00007610ff417816 */ /* 0x000fcc0000000041 */
[----:B------:R-:W2:Y:S01]  /*6600*/  @!P4 LDG.E.U16 R65, desc[UR16][R52.64] ;  /* 0x000000103441c981 */ /* 0x000ea2000c1e1500 */
[----:B0-----:R-:W-:-:S05]  /*6610*/  IMAD.WIDE R50, R2, 0x2, R86 ;  /* 0x0000000202327825 */ /* 0x001fca00078e0256 */
[----:B------:R-:W3:Y:S01]  /*6620*/  @!P4 LDG.E.U16 R64, desc[UR16][R50.64] ;  /* 0x000000103240c981 */ /* 0x000ee2000c1e1500 */
[----:B------:R-:W-:Y:S01]  /*6630*/  PRMT R55, RZ, 0x7610, R55 ;  /* 0x00007610ff377816 */ /* 0x000fe20000000037 */
[C---:B------:R-:W-:Y:S01]  /*6640*/  IMAD.WIDE R58, R2.reuse, 0x2, R82 ;  /* 0x00000002023a7825 */ /* 0x040fe200078e0252 */
[----:B------:R-:W-:Y:S01]  /*6650*/  PRMT R54, RZ, 0x7610, R54 ;  /* 0x00007610ff367816 */ /* 0x000fe20000000036 */
[----:B------:R-:W-:Y:S04]  /*6660*/  STL [R1+0x2d8], R62 ;  /* 0x0002d83e01007387 */ /* 0x000fe80000100800 */
[----:B------:R0:W-:Y:S04]  /*6670*/  STL [R1+0x2dc], R63 ;  /* 0x0002dc3f01007387 */ /* 0x0001e80000100800 */
[----:B------:R1:W-:Y:S04]  /*6680*/  STL.64 [R1+0x180], R52 ;  /* 0x0001803401007387 */ /* 0x0003e80000100a00 */
[----:B------:R-:W4:Y:S01]  /*6690*/  @!P4 LDG.E.U16 R54, desc[UR16][R58.64] ;  /* 0x000000103a36c981 */ /* 0x000f22000c1e1500 */
[----:B0-----:R-:W-:-:S04]  /*66a0*/  IMAD.WIDE R62, R2, 0x2, R84 ;  /* 0x00000002023e7825 */ /* 0x001fc800078e0254 */
[----:B------:R-:W-:Y:S01]  /*66b0*/  VIADD R2, R81, 0xffffffc5 ;  /* 0xffffffc551027836 */ /* 0x000fe20000000000 */
[----:B------:R0:W-:Y:S04]  /*66c0*/  STL.64 [R1+0x178], R50 ;  /* 0x0001783201007387 */ /* 0x0001e80000100a00 */
[----:B------:R0:W4:Y:S01]  /*66d0*/  @!P4 LDG.E.U16 R55, desc[UR16][R62.64] ;  /* 0x000000103e37c981 */ /* 0x000122000c1e1500 */
[----:B------:R-:W-:Y:S01]  /*66e0*/  ISETP.GE.U32.AND P4, PT, R2, 0x7fffff86, PT ;  /* 0x7fffff860200780c */ /* 0x000fe20003f86070 */
[----:B------:R-:W-:Y:S02]  /*66f0*/  IMAD R2, R90, 0x32, RZ ;  /* 0x000000325a027824 */ /* 0x000fe400078e02ff */
[----:B-1----:R-:W4:Y:S01]  /*6700*/  LDL.LU.64 R52, [R1+0x14f8] ;  /* 0x0014f80001347983 */ /* 0x002f220000300a00 */
[----:B------:R-:W-:-:S03]  /*6710*/  PRMT R60, RZ, 0x7610, R60 ;  /* 0x00007610ff3c7816 */ /* 0x000fc6000000003c */
[----:B------:R1:W-:Y:S01]  /*6720*/  STL.64 [R1+0x170], R62 ;  /* 0x0001703e01007387 */ /* 0x0003e20000100a00 */
[----:B------:R-:W-:-:S03]  /*6730*/  PRMT R61, RZ, 0x7610, R61 ;  /* 0x00007610ff3d7816 */ /* 0x000fc6000000003d */
[----:B0-----:R-:W4:Y:S04]  /*6740*/  LDL.LU.64 R50, [R1+0x14f0] ;  /* 0x0014f00001327983 */ /* 0x001f280000300a00 */
[----:B------:R-:W-:Y:S01]  /*6750*/  STL.64 [R1+0x168], R58 ;  /* 0x0001683a01007387 */ /* 0x000fe20000100a00 */
[----:B-1----:R-:W-:-:S05]  /*6760*/  IMAD.WIDE R62, R2, 0x2, R86 ;  /* 0x00000002023e7825 */ /* 0x002fca00078e0256 */
[----:B------:R-:W4:Y:S04]  /*6770*/  @!P3 LDG.E.U16 R60, desc[UR16][R62.64] ;  /* 0x000000103e3cb981 */ /* 0x000f28000c1e1500 */
[----:B---3--:R-:W-:Y:S04]  /*6780*/  STL [R1+0x4d8], R64 ;  /* 0x0004d84001007387 */ /* 0x008fe80000100800 */
[----:B--2---:R0:W-:Y:S02]  /*6790*/  STL [R1+0x4dc], R65 ;  /* 0x0004dc4101007387 */ /* 0x0041e40000100800 */
[----:B0-----:R-:W-:-:S05]  /*67a0*/  IMAD.WIDE R64, R2, 0x2, R88 ;  /* 0x0000000202407825 */ /* 0x001fca00078e0258 */
[----:B------:R-:W2:Y:S01]  /*67b0*/  @!P3 LDG.E.U16 R61, desc[UR16][R64.64] ;  /* 0x00000010403db981 */ /* 0x000ea2000c1e1500 */
[----:B------:R-:W-:-:S03]  /*67c0*/  IMAD.WIDE R58, R2, 0x2, R84 ;  /* 0x00000002023a7825 */ /* 0x000fc600078e0254 */
[----:B----4-:R-:W-:Y:S04]  /*67d0*/  STL [R1+0x4d0], R54 ;  /* 0x0004d03601007387 */ /* 0x010fe80000100800 */
[----:B------:R0:W-:Y:S01]  /*67e0*/  STL [R1+0x4d4], R55 ;  /* 0x0004d43701007387 */ /* 0x0001e20000100800 */
[----:B------:R-:W-:-:S03]  /*67f0*/  PRMT R53, RZ, 0x7610, R53 ;  /* 0x00007610ff357816 */ /* 0x000fc60000000035 */
[----:B------:R-:W-:Y:S01]  /*6800*/  STL.64 [R1+0x80], R64 ;  /* 0x0000804001007387 */ /* 0x000fe20000100a00 */
[----:B0-----:R-:W-:-:S03]  /*6810*/  IMAD.WIDE R54, R2, 0x2, R82 ;  /* 0x0000000202367825 */ /* 0x001fc600078e0252 */
[----:B------:R-:W-:Y:S04]  /*6820*/  STL.64 [R1+0x78], R62 ;  /* 0x0000783e01007387 */ /* 0x000fe80000100a00 */
[----:B------:R0:W-:Y:S04]  /*6830*/  STL.64 [R1+0x70], R58 ;  /* 0x0000703a01007387 */ /* 0x0001e80000100a00 */
[----:B------:R0:W3:Y:S01]  /*6840*/  @!P3 LDG.E.U16 R53, desc[UR16][R58.64] ;  /* 0x000000103a35b981 */ /* 0x0000e2000c1e1500 */
[----:B------:R-:W-:-:S03]  /*6850*/  PRMT R16, RZ, 0x7610, R16 ;  /* 0x00007610ff107816 */ /* 0x000fc60000000010 */
[----:B------:R-:W-:Y:S01]  /*6860*/  STL.64 [R1+0x68], R54 ;  /* 0x0000683601007387 */ /* 0x000fe20000100a00 */
[----:B------:R-:W-:-:S03]  /*6870*/  PRMT R17, RZ, 0x7610, R17 ;  /* 0x00007610ff117816 */ /* 0x000fc60000000011 */
[----:B------:R-:W-:Y:S01]  /*6880*/  STL [R1+0x4c8], R60 ;  /* 0x0004c83c01007387 */ /* 0x000fe20000100800 */
[----:B0-----:R-:W-:Y:S01]  /*6890*/  IMAD R58, R90, 0x3a, RZ ;  /* 0x0000003a5a3a7824 */ /* 0x001fe200078e02ff */
[----:B------:R-:W-:-:S03]  /*68a0*/  PRMT R52, RZ, 0x7610, R52 ;  /* 0x00007610ff347816 */ /* 0x000fc60000000034 */
[C---:B------:R-:W-:Y:S01]  /*68b0*/  IMAD.WIDE R64, R58.reuse, 0x2, R88 ;  /* 0x000000023a407825 */ /* 0x040fe200078e0258 */
[----:B------:R-:W-:Y:S02]  /*68c0*/  PRMT R50, RZ, 0x7610, R50 ;  /* 0x00007610ff327816 */ /* 0x000fe40000000032 */
[----:B------:R-:W-:Y:S01]  /*68d0*/  PRMT R51, RZ, 0x7610, R51 ;  /* 0x00007610ff337816 */ /* 0x000fe20000000033 */
[C---:B------:R-:W-:Y:S01]  /*68e0*/  IMAD.WIDE R62, R58.reuse, 0x2, R86 ;  /* 0x000000023a3e7825 */ /* 0x040fe200078e0256 */
[----:B------:R0:W4:Y:S04]  /*68f0*/  @!P3 LDG.E.U16 R52, desc[UR16][R54.64] ;  /* 0x000000103634b981 */ /* 0x000128000c1e1500 */
[----:B------:R-:W3:Y:S04]  /*6900*/  @!P4 LDG.E.U16 R50, desc[UR16][R62.64] ;  /* 0x000000103e32c981 */ /* 0x000ee8000c1e1500 */
[----:B------:R-:W3:Y:S04]  /*6910*/  @!P4 LDG.E.U16 R51, desc[UR16][R64.64] ;  /* 0x000000104033c981 */ /* 0x000ee8000c1e1500 */
[----:B--2---:R1:W-:Y:S02]  /*6920*/  STL [R1+0x4cc], R61 ;  /* 0x0004cc3d01007387 */ /* 0x0043e40000100800 */
[----:B-1----:R-:W-:-:S04]  /*6930*/  IMAD.WIDE R60, R58, 0x2, R84 ;  /* 0x000000023a3c7825 */ /* 0x002fc800078e0254 */
[----:B------:R-:W-:Y:S01]  /*6940*/  IMAD.WIDE R58, R58, 0x2, R82 ;  /* 0x000000023a3a7825 */ /* 0x000fe200078e0252 */
[----:B------:R-:W2:Y:S04]  /*6950*/  @!P4 LDG.E.U16 R17, desc[UR16][R60.64] ;  /* 0x000000103c11c981 */ /* 0x000ea8000c1e1500 */
[----:B------:R-:W2:Y:S01]  /*6960*/  @!P4 LDG.E.U16 R16, desc[UR16][R58.64] ;  /* 0x000000103a10c981 */ /* 0x000ea2000c1e1500 */
[----:B------:R-:W-:-:S03]  /*6970*/  VIADD R2, R81, 0xfffffffc ;  /* 0xfffffffc51027836 */ /* 0x000fc60000000000 */
[----:B------:R-:W-:Y:S02]  /*6980*/  STL.64 [R1+0x1058], R64 ;  /* 0x0010584001007387 */ /* 0x000fe40000100a00 */
[----:B------:R-:W-:Y:S01]  /*6990*/  ISETP.GE.U32.AND P3, PT, R2, 0x7fffffbd, PT ;  /* 0x7fffffbd0200780c */ /* 0x000fe20003f66070 */
[----:B------:R-:W-:Y:S01]  /*69a0*/  VIADD R2, R81, 0xfffffff4 ;  /* 0xfffffff451027836 */ /* 0x000fe20000000000 */
[----:B------:R-:W-:Y:S04]  /*69b0*/  STL.64 [R1+0x1060], R62 ;  /* 0x0010603e01007387 */ /* 0x000fe80000100a00 */
[----:B------:R-:W-:Y:S01]  /*69c0*/  STL.64 [R1+0x1068], R60 ;  /* 0x0010683c01007387 */ /* 0x000fe20000100a00 */
[----:B------:R-:W-:-:S03]  /*69d0*/  ISETP.GE.U32.AND P4, PT, R2, 0x7fffffb5, PT ;  /* 0x7fffffb50200780c */ /* 0x000fc60003f86070 */
[----:B------:R-:W-:Y:S01]  /*69e0*/  STL [R1+0x13a4], R60 ;  /* 0x0013a43c01007387 */ /* 0x000fe20000100800 */
[----:B------:R-:W-:-:S03]  /*69f0*/  IMAD R2, R90, 0x3, RZ ;  /* 0x000000035a027824 */ /* 0x000fc600078e02ff */
[----:B------:R-:W-:Y:S01]  /*6a00*/  STL.64 [R1+0x1078], R58 ;  /* 0x0010783a01007387 */ /* 0x000fe20000100a00 */
[----:B------:R-:W-:Y:S01]  /*6a10*/  PRMT R57, RZ, 0x7610, R57 ;  /* 0x00007610ff397816 */ /* 0x000fe20000000039 */
[----:B0-----:R-:W-:Y:S01]  /*6a20*/  IMAD.WIDE R54, R2, 0x2, R86 ;  /* 0x0000000202367825 */ /* 0x001fe200078e0256 */
[----:B------:R-:W-:Y:S02]  /*6a30*/  PRMT R18, RZ, 0x7610, R18 ;  /* 0x00007610ff127816 */ /* 0x000fe40000000012 */
[----:B------:R-:W-:Y:S02]  /*6a40*/  PRMT R19, RZ, 0x7610, R19 ;  /* 0x00007610ff137816 */ /* 0x000fe40000000013 */
[----:B------:R-:W-:-:S06]  /*6a50*/  PRMT R56, RZ, 0x7610, R56 ;  /* 0x00007610ff387816 */ /* 0x000fcc0000000038 */
[----:B------:R-:W4:Y:S04]  /*6a60*/  @!P3 LDG.E.U16 R56, desc[UR16][R54.64] ;  /* 0x000000103638b981 */ /* 0x000f28000c1e1500 */
[----:B--2---:R-:W-:Y:S04]  /*6a70*/  STL [R1+0x4e4], R16 ;  /* 0x0004e41001007387 */ /* 0x004fe80000100800 */
[----:B------:R0:W-:Y:S04]  /*6a80*/  STL [R1+0x4e8], R17 ;  /* 0x0004e81101007387 */ /* 0x0001e80000100800 */
[----:B---3--:R-:W-:Y:S04]  /*6a90*/  STL [R1+0x404], R53 ;  /* 0x0004043501007387 */ /* 0x008fe80000100800 */
[----:B----4-:R1:W-:Y:S01]  /*6aa0*/  STL [R1+0x400], R52 ;  /* 0x0004003401007387 */ /* 0x0103e20000100800 */
[----:B0-----:R-:W-:-:S03]  /*6ab0*/  IMAD.WIDE R16, R2, 0x2, R88 ;  /* 0x0000000202107825 */ /* 0x001fc600078e0258 */
[----:B------:R-:W-:Y:S04]  /*6ac0*/  STL [R1+0x4ec], R50 ;  /* 0x0004ec3201007387 */ /* 0x000fe80000100800 */
[----:B------:R0:W-:Y:S01]  /*6ad0*/  STL [R1+0x778], R51 ;  /* 0x0007783301007387 */ /* 0x0001e20000100800 */
[----:B-1----:R-:W-:-:S03]  /*6ae0*/  IMAD.WIDE R52, R2, 0x2, R84 ;  /* 0x0000000202347825 */ /* 0x002fc600078e0254 */
[----:B------:R1:W-:Y:S04]  /*6af0*/  STL.64 [R1+0x660], R16 ;  /* 0x0006601001007387 */ /* 0x0003e80000100a00 */
[----:B------:R-:W2:Y:S01]  /*6b00*/  @!P3 LDG.E.U16 R57, desc[UR16][R16.64] ;  /* 0x000000101039b981 */ /* 0x000ea2000c1e1500 */
[----:B0-----:R-:W-:-:S03]  /*6b10*/  IMAD.WIDE R50, R2, 0x2, R82 ;  /* 0x0000000202327825 */ /* 0x001fc600078e0252 */
[----:B------:R0:W-:Y:S04]  /*6b20*/  STL.64 [R1+0x658], R54 ;  /* 0x0006583601007387 */ /* 0x0001e80000100a00 */
[----:B------:R-:W3:Y:S04]  /*6b30*/  @!P3 LDG.E.U16 R18, desc[UR16][R50.64] ;  /* 0x000000103212b981 */ /* 0x000ee8000c1e1500 */
[----:B-1----:R-:W4:Y:S04]  /*6b40*/  LDL.LU.64 R16, [R1+0x14e8] ;  /* 0x0014e80001107983 */ /* 0x002f280000300a00 */
[----:B------:R1:W2:Y:S04]  /*6b50*/  @!P3 LDG.E.U16 R19, desc[UR16][R52.64] ;  /* 0x000000103413b981 */ /* 0x0002a8000c1e1500 */
[----:B------:R1:W-:Y:S04]  /*6b60*/  STL.64 [R1+0x650], R52 ;  /* 0x0006503401007387 */ /* 0x0003e80000100a00 */
[----:B0-----:R-:W2:Y:S01]  /*6b70*/  LDL.LU.64 R54, [R1+0x14e0] ;  /* 0x0014e00001367983 */ /* 0x001ea20000300a00 */
[----:B------:R-:W-:-:S03]  /*6b80*/  VIADD R2, R81, 0xffffffec ;  /* 0xffffffec51027836 */ /* 0x000fc60000000000 */
[----:B------:R0:W-:Y:S02]  /*6b90*/  STL.64 [R1+0x648], R50 ;  /* 0x0006483201007387 */ /* 0x0001e40000100a00 */
[----:B------:R-:W-:Y:S01]  /*6ba0*/  ISETP.GE.U32.AND P3, PT, R2, 0x7fffffad, PT ;  /* 0x7fffffad0200780c */ /* 0x000fe20003f66070 */
[----:B------:R-:W-:-:S04]  /*6bb0*/  IMAD R2, R90, 0xb, RZ ;  /* 0x0000000b5a027824 */ /* 0x000fc800078e02ff */
[----:B-1----:R-:W-:-:S04]  /*6bc0*/  IMAD.WIDE R52, R2, 0x2, R84 ;  /* 0x0000000202347825 */ /* 0x002fc800078e0254 */
[----:B0-----:R-:W-:Y:S01]  /*6bd0*/  IMAD.WIDE R50, R2, 0x2, R82 ;  /* 0x0000000202327825 */ /* 0x001fe200078e0252 */
[----:B---3--:R-:W-:Y:S01]  /*6be0*/  STL [R1+0x7dc], R18 ;  /* 0x0007dc1201007387 */ /* 0x008fe20000100800 */
[----:B----4-:R-:W-:-:S03]  /*6bf0*/  PRMT R16, RZ, 0x7610, R16 ;  /* 0x00007610ff107816 */ /* 0x010fc60000000010 */
[----:B--2---:R0:W-:Y:S01]  /*6c00*/  STL [R1+0x7e0], R19 ;  /* 0x0007e01301007387 */ /* 0x0041e20000100800 */
[----:B------:R-:W-:-:S03]  /*6c10*/  PRMT R17, RZ, 0x7610, R17 ;  /* 0x00007610ff117816 */ /* 0x000fc60000000011 */
[----:B------:R-:W-:Y:S01]  /*6c20*/  STL [R1+0x7e4], R56 ;  /* 0x0007e43801007387 */ /* 0x000fe20000100800 */
[----:B------:R-:W-:-:S03]  /*6c30*/  PRMT R55, RZ, 0x7610, R55 ;  /* 0x00007610ff377816 */ /* 0x000fc60000000037 */
[----:B------:R1:W-:Y:S01]  /*6c40*/  STL [R1+0x7e8], R57 ;  /* 0x0007e83901007387 */ /* 0x0003e20000100800 */
[C---:B0-----:R-:W-:Y:S01]  /*6c50*/  IMAD.WIDE R18, R2.reuse, 0x2, R88 ;  /* 0x0000000202127825 */ /* 0x041fe200078e0258 */
[----:B------:R-:W-:Y:S02]  /*6c60*/  PRMT R54, RZ, 0x7610, R54 ;  /* 0x00007610ff367816 */ /* 0x000fe40000000036 */
[----:B------:R-:W2:Y:S04]  /*6c70*/  @!P4 LDG.E.U16 R16, desc[UR16][R50.64] ;  /* 0x000000103210c981 */ /* 0x000ea8000c1e1500 */
[----:B------:R0:W3:Y:S01]  /*6c80*/  @!P4 LDG.E.U16 R17, desc[UR16][R52.64] ;  /* 0x000000103411c981 */ /* 0x0000e2000c1e1500 */
[----:B-1----:R-:W-:-:S03]  /*6c90*/  IMAD.WIDE R56, R2, 0x2, R86 ;  /* 0x0000000202387825 */ /* 0x002fc600078e0256 */
[----:B------:R1:W-:Y:S04]  /*6ca0*/  STL.64 [R1+0x560], R18 ;  /* 0x0005601201007387 */ /* 0x0003e80000100a00 */
[----:B------:R4:W-:Y:S04]  /*6cb0*/  STL.64 [R1+0x558], R56 ;  /* 0x0005583801007387 */ /* 0x0009e80000100a00 */
[----:B------:R-:W3:Y:S04]  /*6cc0*/  @!P4 LDG.E.U16 R55, desc[UR16][R18.64] ;  /* 0x000000101237c981 */ /* 0x000ee8000c1e1500 */
[----:B------:R-:W3:Y:S04]  /*6cd0*/  @!P4 LDG.E.U16 R54, desc[UR16][R56.64] ;  /* 0x000000103836c981 */ /* 0x000ee8000c1e1500 */
[----:B-1----:R-:W3:Y:S04]  /*6ce0*/  LDL.LU.64 R18, [R1+0x14d8] ;  /* 0x0014d80001127983 */ /* 0x002ee80000300a00 */
[----:B------:R0:W-:Y:S04]  /*6cf0*/  STL.64 [R1+0x550], R52 ;  /* 0x0005503401007387 */ /* 0x0001e80000100a00 */
[----:B----4-:R-:W4:Y:S01]  /*6d00*/  LDL.LU.64 R56, [R1+0x14d0] ;  /* 0x0014d00001387983 */ /* 0x010f220000300a00 */
[----:B------:R-:W-:-:S03]  /*6d10*/  VIADD R2, R81, 0xffffffe4 ;  /* 0xffffffe451027836 */ /* 0x000fc60000000000 */
[----:B------:R1:W-:Y:S02]  /*6d20*/  STL.64 [R1+0x548], R50 ;  /* 0x0005483201007387 */ /* 0x0003e40000100a00 */
[----:B------:R-:W-:Y:S01]  /*6d30*/  ISETP.GE.U32.AND P4, PT, R2, 0x7fffffa5, PT ;  /* 0x7fffffa50200780c */ /* 0x000fe20003f86070 */
[----:B------:R-:W-:-:S04]  /*6d40*/  IMAD R2, R90, 0x13, RZ ;  /* 0x000000135a027824 */ /* 0x000fc800078e02ff */
[----:B0-----:R-:W-:-:S04]  /*6d50*/  IMAD.WIDE R52, R2, 0x2, R84 ;  /* 0x0000000202347825 */ /* 0x001fc800078e0254 */
[C---:B-1----:R-:W-:Y:S01]  /*6d60*/  IMAD.WIDE R50, R2.reuse, 0x2, R82 ;  /* 0x0000000202327825 */ /* 0x042fe200078e0252 */
[----:B--2---:R-:W-:Y:S04]  /*6d70*/  STL [R1+0x7cc], R16 ;  /* 0x0007cc1001007387 */ /* 0x004fe80000100800 */
[----:B---3--:R0:W-:Y:S02]  /*6d80*/  STL [R1+0x7d0], R17 ;  /* 0x0007d01101007387 */ /* 0x0081e40000100800 */
[----:B0-----:R-:W-:Y:S02]  /*6d90*/  IMAD.WIDE R16, R2, 0x2, R88 ;  /* 0x0000000202107825 */ /* 0x001fe400078e0258 */
[----:B------:R-:W-:Y:S04]  /*6da0*/  STL [R1+0x7d4], R54 ;  /* 0x0007d43601007387 */ /* 0x000fe80000100800 */
[----:B------:R0:W-:Y:S01]  /*6db0*/  STL [R1+0x7d8], R55 ;  /* 0x0007d83701007387 */ /* 0x0001e20000100800 */
[----:B------:R-:W-:-:S02]  /*6dc0*/  PRMT R18, RZ, 0x7610, R18 ;  /* 0x00007610ff127816 */ /* 0x000fc40000000012 */
[----:B------:R-:W-:Y:S01]  /*6dd0*/  PRMT R19, RZ, 0x7610, R19 ;  /* 0x00007610ff137816 */ /* 0x000fe20000000013 */
[----:B------:R1:W-:Y:S04]  /*6de0*/  STL.64 [R1+0x460], R16 ;  /* 0x0004601001007387 */ /* 0x0003e80000100a00 */
[----:B------:R-:W2:Y:S01]  /*6df0*/  @!P3 LDG.E.U16 R18, desc[UR16][R50.64] ;  /* 0x000000103212b981 */ /* 0x000ea2000c1e1500 */
[----:B----4-:R-:W-:Y:S01]  /*6e00*/  PRMT R57, RZ, 0x7610, R57 ;  /* 0x00007610ff397816 */ /* 0x010fe20000000039 */
[----:B0-----:R-:W-:Y:S01]  /*6e10*/  IMAD.WIDE R54, R2, 0x2, R86 ;  /* 0x0000000202367825 */ /* 0x001fe200078e0256 */
[----:B------:R-:W-:Y:S01]  /*6e20*/  PRMT R56, RZ, 0x7610, R56 ;  /* 0x00007610ff387816 */ /* 0x000fe20000000038 */
[----:B------:R-:W3:Y:S04]  /*6e30*/  @!P3 LDG.E.U16 R19, desc[UR16][R52.64] ;  /* 0x000000103413b981 */ /* 0x000ee8000c1e1500 */
[----:B------:R0:W-:Y:S04]  /*6e40*/  STL.64 [R1+0x458], R54 ;  /* 0x0004583601007387 */ /* 0x0001e80000100a00 */
[----:B------:R-:W4:Y:S04]  /*6e50*/  @!P3 LDG.E.U16 R57, desc[UR16][R16.64] ;  /* 0x000000101039b981 */ /* 0x000f28000c1e1500 */
[----:B------:R-:W4:Y:S04]  /*6e60*/  @!P3 LDG.E.U16 R56, desc[UR16][R54.64] ;  /* 0x000000103638b981 */ /* 0x000f28000c1e1500 */
[----:B-1----:R-:W4:Y:S04]  /*6e70*/  LDL.LU.64 R16, [R1+0x14c8] ;  /* 0x0014c80001107983 */ /* 0x002f280000300a00 */
[----:B------:R-:W-:Y:S04]  /*6e80*/  STL.64 [R1+0x450], R52 ;  /* 0x0004503401007387 */ /* 0x000fe80000100a00 */
[----:B0-----:R-:W4:Y:S01]  /*6e90*/  LDL.LU.64 R54, [R1+0x14c0] ;  /* 0x0014c00001367983 */ /* 0x001f220000300a00 */
[----:B------:R-:W-:-:S03]  /*6ea0*/  VIADD R2, R81, 0xffffffdc ;  /* 0xffffffdc51027836 */ /* 0x000fc60000000000 */
[----:B------:R-:W-:Y:S02]  /*6eb0*/  STL.64 [R1+0x448], R50 ;  /* 0x0004483201007387 */ /* 0x000fe40000100a00 */
[----:B------:R-:W-:Y:S01]  /*6ec0*/  ISETP.GE.U32.AND P3, PT, R2, 0x7fffff9d, PT ;  /* 0x7fffff9d0200780c */ /* 0x000fe20003f66070 */
[----:B------:R-:W-:Y:S01]  /*6ed0*/  IMAD R2, R90, 0x1b, RZ ;  /* 0x0000001b5a027824 */ /* 0x000fe200078e02ff */
[----:B--2---:R-:W-:Y:S04]  /*6ee0*/  STL [R1+0x7bc], R18 ;  /* 0x0007bc1201007387 */ /* 0x004fe80000100800 */
[----:B---3--:R0:W-:Y:S02]  /*6ef0*/  STL [R1+0x7c0], R19 ;  /* 0x0007c01301007387 */ /* 0x0081e40000100800 */
[----:B0-----:R-:W-:-:S02]  /*6f00*/  IMAD.WIDE R18, R2, 0x2, R88 ;  /* 0x0000000202127825 */ /* 0x001fc400078e0258 */
[----:B----4-:R-:W-:Y:S04]  /*6f10*/  STL [R1+0x7c4], R56 ;  /* 0x0007c43801007387 */ /* 0x010fe80000100800 */
[----:B------:R0:W-:Y:S04]  /*6f20*/  STL [R1+0x7c8], R57 ;  /* 0x0007c83901007387 */ /* 0x0001e80000100800 */
[----:B------:R1:W-:Y:S01]  /*6f30*/  STL.64 [R1+0x360], R18 ;  /* 0x0003601201007387 */ /* 0x0003e20000100a00 */
[----:B------:R-:W-:Y:S01]  /*6f40*/  PRMT R55, RZ, 0x7610, R55 ;  /* 0x00007610ff377816 */ /* 0x000fe20000000037 */
[----:B0-----:R-:W-:-:S05]  /*6f50*/  IMAD.WIDE R56, R2, 0x2, R86 ;  /* 0x0000000202387825 */ /* 0x001fca00078e0256 */
[----:B------:R0:W-:Y:S04]  /*6f60*/  STL.64 [R1+0x358], R56 ;  /* 0x0003583801007387 */ /* 0x0001e80000100a00 */
[----:B------:R-:W2:Y:S04]  /*6f70*/  @!P4 LDG.E.U16 R55, desc[UR16][R18.64] ;  /* 0x000000101237c981 */ /* 0x000ea8000c1e1500 */
[----:B-1----:R-:W3:Y:S01]  /*6f80*/  LDL.LU.64 R18, [R1+0x14b8] ;  /* 0x0014b80001127983 */ /* 0x002ee20000300a00 */
[----:B------:R-:W-:Y:S01]  /*6f90*/  PRMT R16, RZ, 0x7610, R16 ;  /* 0x00007610ff107816 */ /* 0x000fe20000000010 */
[----:B------:R-:W-:Y:S01]  /*6fa0*/  IMAD.WIDE R50, R2, 0x2, R82 ;  /* 0x0000000202327825 */ /* 0x000fe200078e0252 */
[----:B------:R-:W-:-:S02]  /*6fb0*/  PRMT R17, RZ, 0x7610, R17 ;  /* 0x00007610ff117816 */ /* 0x000fc40000000011 */
[----:B------:R-:W-:Y:S01]  /*6fc0*/  PRMT R54, RZ, 0x7610, R54 ;  /* 0x00007610ff367816 */ /* 0x000fe20000000036 */
[----:B------:R-:W-:Y:S01]  /*6fd0*/  IMAD.WIDE R52, R2, 0x2, R84 ;  /* 0x0000000202347825 */ /* 0x000fe200078e0254 */
[----:B------:R-:W4:Y:S03]  /*6fe0*/  @!P4 LDG.E.U16 R16, desc[UR16][R50.64] ;  /* 0x000000103210c981 */ /* 0x000f26000c1e1500 */
[----:B------:R-:W-:Y:S01]  /*6ff0*/  VIADD R2, R81, 0xffffffd4 ;  /* 0xffffffd451027836 */ /* 0x000fe20000000000 */
[----:B------:R1:W2:Y:S04]  /*7000*/  @!P4 LDG.E.U16 R17, desc[UR16][R52.64] ;  /* 0x000000103411c981 */ /* 0x0002a8000c1e1500 */
[----:B------:R1:W-:Y:S04]  /*7010*/  STL.64 [R1+0x350], R52 ;  /* 0x0003503401007387 */ /* 0x0003e80000100a00 */
[----:B------:R-:W2:Y:S01]  /*7020*/  @!P4 LDG.E.U16 R54, desc[UR16][R56.64] ;  /* 0x000000103836c981 */ /* 0x000ea2000c1e1500 */
[----:B------:R-:W-:Y:S01]  /*7030*/  ISETP.GE.U32.AND P4, PT, R2, 0x7fffff95, PT ;  /* 0x7fffff950200780c */ /* 0x000fe20003f86070 */
[----:B------:R-:W-:-:S02]  /*7040*/  IMAD R2, R90, 0x23, RZ ;  /* 0x000000235a027824 */ /* 0x000fc400078e02ff */
[----:B0-----:R-:W2:Y:S02]  /*7050*/  LDL.LU.64 R56, [R1+0x14b0] ;  /* 0x0014b00001387983 */ /* 0x001ea40000300a00 */
[C---:B-1----:R-:W-:Y:S02]  /*7060*/  IMAD.WIDE R52, R2.reuse, 0x2, R84 ;  /* 0x0000000202347825 */ /* 0x042fe400078e0254 */
[----:B------:R0:W-:Y:S02]  /*7070*/  STL.64 [R1+0x348], R50 ;  /* 0x0003483201007387 */ /* 0x0001e40000100a00 */
[----:B0-----:R-:W-:Y:S01]  /*7080*/  IMAD.WIDE R50, R2, 0x2, R82 ;  /* 0x0000000202327825 */ /* 0x001fe200078e0252 */
[----:B---3--:R-:W-:Y:S02]  /*7090*/  PRMT R18, RZ, 0x7610, R18 ;  /* 0x00007610ff127816 */ /* 0x008fe40000000012 */
[----:B------:R-:W-:-:S04]  /*70a0*/  PRMT R19, RZ, 0x7610, R19 ;  /* 0x00007610ff137816 */ /* 0x000fc80000000013 */
[----:B------:R-:W3:Y:S04]  /*70b0*/  @!P3 LDG.E.U16 R18, desc[UR16][R50.64] ;  /* 0x000000103212b981 */ /* 0x000ee8000c1e1500 */
[----:B------:R0:W3:Y:S04]  /*70c0*/  @!P3 LDG.E.U16 R19, desc[UR16][R52.64] ;  /* 0x000000103413b981 */ /* 0x0000e8000c1e1500 */
[----:B----4-:R-:W-:Y:S04]  /*70d0*/  STL [R1+0x7ac], R16 ;  /* 0x0007ac1001007387 */ /* 0x010fe80000100800 */
[----:B--2---:R1:W-:Y:S04]  /*70e0*/  STL [R1+0x7b0], R17 ;  /* 0x0007b01101007387 */ /* 0x0043e80000100800 */
[----:B------:R-:W-:Y:S04]  /*70f0*/  STL [R1+0x7b4], R54 ;  /* 0x0007b43601007387 */ /* 0x000fe80000100800 */
[----:B------:R2:W-:Y:S01]  /*7100*/  STL [R1+0x7b8], R55 ;  /* 0x0007b83701007387 */ /* 0x0005e20000100800 */
[----:B-1----:R-:W-:Y:S01]  /*7110*/  IMAD.WIDE R16, R2, 0x2, R88 ;  /* 0x0000000202107825 */ /* 0x002fe200078e0258 */
[----:B------:R-:W-:-:S02]  /*7120*/  PRMT R57, RZ, 0x7610, R57 ;  /* 0x00007610ff397816 */ /* 0x000fc40000000039 */
[----:B------:R-:W-:Y:S01]  /*7130*/  PRMT R56, RZ, 0x7610, R56 ;  /* 0x00007610ff387816 */ /* 0x000fe20000000038 */
[----:B--2---:R-:W-:Y:S01]  /*7140*/  IMAD.WIDE R54, R2, 0x2, R86 ;  /* 0x0000000202367825 */ /* 0x004fe200078e0256 */
[----:B------:R1:W-:Y:S03]  /*7150*/  STL.64 [R1+0x260], R16 ;  /* 0x0002601001007387 */ /* 0x0003e60000100a00 */
[----:B------:R-:W-:Y:S01]  /*7160*/  VIADD R2, R81, 0xffffffcc ;  /* 0xffffffcc51027836 */ /* 0x000fe20000000000 */
[----:B------:R2:W-:Y:S04]  /*7170*/  STL.64 [R1+0x258], R54 ;  /* 0x0002583601007387 */ /* 0x0005e80000100a00 */
[----:B------:R-:W4:Y:S04]  /*7180*/  @!P3 LDG.E.U16 R57, desc[UR16][R16.64] ;  /* 0x000000101039b981 */ /* 0x000f28000c1e1500 */
[----:B------:R-:W4:Y:S01]  /*7190*/  @!P3 LDG.E.U16 R56, desc[UR16][R54.64] ;  /* 0x000000103638b981 */ /* 0x000f22000c1e1500 */
[----:B------:R-:W-:Y:S01]  /*71a0*/  ISETP.GE.U32.AND P3, PT, R2, 0x7fffff8d, PT ;  /* 0x7fffff8d0200780c */ /* 0x000fe20003f66070 */
[----:B------:R-:W-:-:S02]  /*71b0*/  IMAD R2, R90, 0x2b, RZ ;  /* 0x0000002b5a027824 */ /* 0x000fc400078e02ff */
[----:B-1----:R-:W4:Y:S04]  /*71c0*/  LDL.LU.64 R16, [R1+0x14a8] ;  /* 0x0014a80001107983 */ /* 0x002f280000300a00 */
[----:B------:R0:W-:Y:S01]  /*71d0*/  STL.64 [R1+0x250], R52 ;  /* 0x0002503401007387 */ /* 0x0001e20000100a00 */
[----:B------:R-:W-:-:S03]  /*71e0*/  PRMT R0, RZ, 0x7610, R0 ;  /* 0x00007610ff007816 */ /* 0x000fc60000000000 */
[----:B--2---:R-:W2:Y:S04]  /*71f0*/  LDL.LU.64 R54, [R1+0x14a0] ;  /* 0x0014a00001367983 */ /* 0x004ea80000300a00 */
[----:B------:R1:W-:Y:S01]  /*7200*/  STL.64 [R1+0x248], R50 ;  /* 0x0002483201007387 */ /* 0x0003e20000100a00 */
[----:B------:R-:W-:Y:S02]  /*7210*/  PRMT R14, RZ, 0x7610, R14 ;  /* 0x00007610ff0e7816 */ /* 0x000fe4000000000e */
[----:B------:R-:W-:Y:S01]  /*7220*/  PRMT R15, RZ, 0x7610, R15 ;  /* 0x00007610ff0f7816 */ /* 0x000fe2000000000f */
[----:B0-----:R-:W-:-:S05]  /*7230*/  IMAD.WIDE R52, R2, 0x2, R84 ;  /* 0x0000000202347825 */ /* 0x001fca00078e0254 */
[----:B------:R-:W2:Y:S01]  /*7240*/  @!P4 LDG.E.U16 R15, desc[UR16][R52.64] ;  /* 0x00000010340fc981 */ /* 0x000ea2000c1e1500 */
[----:B-1----:R-:W-:-:S05]  /*7250*/  IMAD.WIDE R50, R2, 0x2, R82 ;  /* 0x0000000202327825 */ /* 0x002fca00078e0252 */
[----:B------:R-:W2:Y:S04]  /*7260*/  @!P4 LDG.E.U16 R14, desc[UR16][R50.64] ;  /* 0x00000010320ec981 */ /* 0x000ea8000c1e1500 */
[----:B---3--:R-:W-:Y:S04]  /*7270*/  STL [R1+0x79c], R18 ;  /* 0x00079c1201007387 */ /* 0x008fe80000100800 */
[----:B------:R0:W-:Y:S02]  /*7280*/  STL [R1+0x7a0], R19 ;  /* 0x0007a01301007387 */ /* 0x0001e40000100800 */
[----:B0-----:R-:W-:-:S05]  /*7290*/  IMAD.WIDE R18, R2, 0x2, R88 ;  /* 0x0000000202127825 */ /* 0x001fca00078e0258 */
[----:B------:R-:W3:Y:S01]  /*72a0*/  @!P4 LDG.E.U16 R0, desc[UR16][R18.64] ;  /* 0x000000101200c981 */ /* 0x000ee2000c1e1500 */
[----:B------:R-:W-:-:S03]  /*72b0*/  PRMT R3, RZ, 0x7610, R3 ;  /* 0x00007610ff037816 */ /* 0x000fc60000000003 */
[----:B----4-:R-:W-:Y:S04]  /*72c0*/  STL [R1+0x7a4], R56 ;  /* 0x0007a43801007387 */ /* 0x010fe80000100800 */
[----:B------:R0:W-:Y:S04]  /*72d0*/  STL [R1+0x7a8], R57 ;  /* 0x0007a83901007387 */ /* 0x0001e80000100800 */
[----:B------:R1:W-:Y:S01]  /*72e0*/  STL.64 [R1+0x160], R18 ;  /* 0x0001601201007387 */ /* 0x0003e20000100a00 */
[----:B0-----:R-:W-:Y:S01]  /*72f0*/  IMAD.WIDE R56, R2, 0x2, R86 ;  /* 0x0000000202387825 */ /* 0x001fe200078e0256 */
[----:B--2---:R-:W-:-:S03]  /*7300*/  PRMT R55, RZ, 0x7610, R55 ;  /* 0x00007610ff377816 */ /* 0x004fc60000000037 */
[----:B------:R-:W-:Y:S01]  /*7310*/  VIADD R2, R81, 0xffffffc4 ;  /* 0xffffffc451027836 */ /* 0x000fe20000000000 */
[----:B------:R0:W-:Y:S04]  /*7320*/  STL.64 [R1+0x158], R56 ;  /* 0x0001583801007387 */ /* 0x0001e80000100a00 */
[----:B-1----:R-:W2:Y:S04]  /*7330*/  LDL.LU.64 R18, [R1+0x1498] ;  /* 0x0014980001127983 */ /* 0x002ea80000300a00 */
[----:B------:R0:W4:Y:S01]  /*7340*/  @!P4 LDG.E.U16 R55, desc[UR16][R56.64] ;  /* 0x000000103837c981 */ /* 0x000122000c1e1500 */
[----:B------:R-:W-:Y:S01]  /*7350*/  ISETP.GE.U32.AND P4, PT, R2, 0x7fffff85, PT ;  /* 0x7fffff850200780c */ /* 0x000fe20003f86070 */
[----:B------:R-:W-:Y:S01]  /*7360*/  IMAD R2, R90, 0x33, RZ ;  /* 0x000000335a027824 */ /* 0x000fe200078e02ff */
[----:B------:R-:W-:-:S03]  /*7370*/  PRMT R54, RZ, 0x7610, R54 ;  /* 0x00007610ff367816 */ /* 0x000fc60000000036 */
[----:B0-----:R-:W-:-:S05]  /*7380*/  IMAD.WIDE R56, R2, 0x2, R88 ;  /* 0x0000000202387825 */ /* 0x001fca00078e0258 */
[----:B------:R-:W4:Y:S04]  /*7390*/  @!P3 LDG.E.U16 R54, desc[UR16][R56.64] ;  /* 0x000000103836b981 */ /* 0x000f28000c1e1500 */
[----:B---3--:R0:W-:Y:S04]  /*73a0*/  STL [R1+0x798], R0 ;  /* 0x0007980001007387 */ /* 0x0081e80000100800 */
[----:B0-----:R-:W3:Y:S04]  /*73b0*/  LDL.LU R0, [R1+0x1490] ;  /* 0x0014900001007983 */ /* 0x001ee80000300800 */
[----:B------:R-:W-:Y:S04]  /*73c0*/  STL.64 [R1+0x150], R52 ;  /* 0x0001503401007387 */ /* 0x000fe80000100a00 */
[----:B------:R-:W-:Y:S04]  /*73d0*/  STL.64 [R1+0x148], R50 ;  /* 0x0001483201007387 */ /* 0x000fe80000100a00 */
[----:B------:R-:W-:Y:S04]  /*73e0*/  STL [R1+0x78c], R14 ;  /* 0x00078c0e01007387 */ /* 0x000fe80000100800 */
[----:B------:R0:W-:Y:S02]  /*73f0*/  STL [R1+0x790], R15 ;  /* 0x0007900f01007387 */ /* 0x0001e40000100800 */
[----:B0-----:R-:W-:-:S05]  /*7400*/  IMAD.WIDE R14, R2, 0x2, R82 ;  /* 0x00000002020e7825 */ /* 0x001fca00078e0252 */
[----:B------:R-:W3:Y:S01]  /*7410*/  @!P3 LDG.E.U16 R3, desc[UR16][R14.64] ;  /* 0x000000100e03b981 */ /* 0x000ee2000c1e1500 */
[----:B------:R-:W-:-:S04]  /*7420*/  IMAD.WIDE R52, R2, 0x2, R86 ;  /* 0x0000000202347825 */ /* 0x000fc800078e0256 */
[----:B------:R-:W-:Y:S01]  /*7430*/  IMAD.WIDE R50, R2, 0x2, R84 ;  /* 0x0000000202327825 */ /* 0x000fe200078e0254 */
[----:B--2---:R-:W-:Y:S01]  /*7440*/  PRMT R18, RZ, 0x7610, R18 ;  /* 0x00007610ff127816 */ /* 0x004fe20000000012 */
[----:B------:R-:W-:Y:S01]  /*7450*/  STL.64 [R1+0x60], R56 ;  /* 0x0000603801007387 */ /* 0x000fe20000100a00 */
[----:B------:R-:W-:-:S03]  /*7460*/  PRMT R19, RZ, 0x7610, R19 ;  /* 0x00007610ff137816 */ /* 0x000fc60000000013 */
[----:B------:R-:W-:Y:S04]  /*7470*/  STL.64 [R1+0x58], R52 ;  /* 0x0000583401007387 */ /* 0x000fe80000100a00 */
[----:B------:R0:W-:Y:S04]  /*7480*/  STL.64 [R1+0x50], R50 ;  /* 0x0000503201007387 */ /* 0x0001e80000100a00 */
[----:B------:R0:W2:Y:S01]  /*7490*/  @!P3 LDG.E.U16 R18, desc[UR16][R50.64] ;  /* 0x000000103212b981 */ /* 0x0000a2000c1e1500 */
[----:B------:R-:W-:-:S03]  /*74a0*/  PRMT R10, RZ, 0x7610, R10 ;  /* 0x00007610ff0a7816 */ /* 0x000fc6000000000a */
[----:B------:R-:W-:Y:S01]  /*74b0*/  STL.64 [R1+0x48], R14 ;  /* 0x0000480e01007387 */ /* 0x000fe20000100a00 */
[----:B------:R-:W-:-:S03]  /*74c0*/  PRMT R11, RZ, 0x7610, R11 ;  /* 0x00007610ff0b7816 */ /* 0x000fc6000000000b */
[----:B------:R1:W2:Y:S01]  /*74d0*/  @!P3 LDG.E.U16 R19, desc[UR16][R52.64] ;  /* 0x000000103413b981 */ /* 0x0002a2000c1e1500 */
[----:B0-----:R-:W-:Y:S01]  /*74e0*/  IMAD R50, R90, 0x3b, RZ ;  /* 0x0000003b5a327824 */ /* 0x001fe200078e02ff */
[----:B------:R-:W-:Y:S02]  /*74f0*/  PRMT R8, RZ, 0x7610, R8 ;  /* 0x00007610ff087816 */ /* 0x000fe40000000008 */
[----:B------:R-:W-:Y:S01]  /*7500*/  PRMT R9, RZ, 0x7610, R9 ;  /* 0x00007610ff097816 */ /* 0x000fe20000000009 */
[----:B------:R-:W-:-:S04]  /*7510*/  IMAD.WIDE R56, R50, 0x2, R88 ;  /* 0x0000000232387825 */ /* 0x000fc800078e0258 */
[C---:B-1----:R-:W-:Y:S01]  /*7520*/  IMAD.WIDE R52, R50.reuse, 0x2, R84 ;  /* 0x0000000232347825 */ /* 0x042fe200078e0254 */
[----:B------:R-:W2:Y:S04]  /*7530*/  @!P4 LDG.E.U16 R11, desc[UR16][R56.64] ;  /* 0x00000010380bc981 */ /* 0x000ea8000c1e1500 */
[----:B------:R-:W2:Y:S04]  /*7540*/  @!P4 LDG.E.U16 R9, desc[UR16][R52.64] ;  /* 0x000000103409c981 */ /* 0x000ea8000c1e1500 */
[----:B---3--:R-:W-:Y:S04]  /*7550*/  STL [R1+0x13f4], R3 ;  /* 0x0013f40301007387 */ /* 0x008fe80000100800 */
[----:B----4-:R-:W-:Y:S04]  /*7560*/  STL [R1+0x794], R55 ;  /* 0x0007943701007387 */ /* 0x010fe80000100800 */
[----:B------:R0:W-:Y:S02]  /*7570*/  STL [R1+0x788], R54 ;  /* 0x0007883601007387 */ /* 0x0001e40000100800 */
[----:B0-----:R-:W-:-:S04]  /*7580*/  IMAD.WIDE R54, R50, 0x2, R86 ;  /* 0x0000000232367825 */ /* 0x001fc800078e0256 */
[----:B------:R-:W-:Y:S01]  /*7590*/  IMAD.WIDE R50, R50, 0x2, R82 ;  /* 0x0000000232327825 */ /* 0x000fe200078e0252 */
[----:B------:R-:W3:Y:S04]  /*75a0*/  @!P4 LDG.E.U16 R10, desc[UR16][R54.64] ;  /* 0x00000010360ac981 */ /* 0x000ee8000c1e1500 */
[----:B------:R-:W4:Y:S04]  /*75b0*/  @!P4 LDG.E.U16 R8, desc[UR16][R50.64] ;  /* 0x000000103208c981 */ /* 0x000f28000c1e1500 */
[----:B------:R-:W-:Y:S04]  /*75c0*/  STL.64 [R1+0x1088], R56 ;  /* 0x0010883801007387 */ /* 0x000fe80000100a00 */
        /* <DEDUP_REMOVED lines=9> */
[----:B------:R-:W-:Y:S04]  /*7660*/  STL [R1+0x12b8], R54 ;  /* 0x0012b83601007387 */ /* 0x000fe80000100800 */
[----:B------:R-:W-:Y:S01]  /*7670*/  STL [R1+0x12f0], R54 ;  /* 0x0012f03601007387 */ /* 0x000fe20000100800 */
[----:B------:R-:W-:-:S03]  /*7680*/  ISETP.GE.U32.AND P3, PT, R2, 0x7fffffbc, PT ;  /* 0x7fffffbc0200780c */ /* 0x000fc60003f66070 */
[----:B------:R-:W-:Y:S01]  /*7690*/  STL [R1+0x13b0], R54 ;  /* 0x0013b03601007387 */ /* 0x000fe20000100800 */
[----:B------:R-:W-:-:S03]  /*76a0*/  VIADD R2, R81, 0xfffffff3 ;  /* 0xfffffff351027836 */ /* 0x000fc60000000000 */
[----:B------:R-:W-:Y:S04]  /*76b0*/  STL [R1+0x1090], R55 ;  /* 0x0010903701007387 */ /* 0x000fe80000100800 */
[----:B------:R-:W-:Y:S04]  /*76c0*/  STL [R1+0x1340], R55 ;  /* 0x0013403701007387 */ /* 0x000fe80000100800 */
[----:B--2---:R-:W-:Y:S04]  /*76d0*/  STL [R1+0x784], R19 ;  /* 0x0007841301007387 */ /* 0x004fe80000100800 */
[----:B------:R-:W-:Y:S04]  /*76e0*/  STL [R1+0x13b4], R55 ;  /* 0x0013b43701007387 */ /* 0x000fe80000100800 */
[----:B------:R0:W-:Y:S01]  /*76f0*/  STL [R1+0x780], R18 ;  /* 0x0007801201007387 */ /* 0x0001e20000100800 */
[----:B------:R-:W-:-:S03]  /*7700*/  ISETP.GE.U32.AND P4, PT, R2, 0x7fffffb4, PT ;  /* 0x7fffffb40200780c */ /* 0x000fc60003f86070 */
[----:B------:R-:W-:Y:S01]  /*7710*/  STL.64 [R1+0x1098], R52 ;  /* 0x0010983401007387 */ /* 0x000fe20000100a00 */
[----:B------:R-:W-:-:S03]  /*7720*/  IMAD.SHL.U32 R2, R90, 0x4, RZ ;  /* 0x000000045a027824 */ /* 0x000fc600078e00ff */
[----:B------:R-:W-:Y:S04]  /*7730*/  STL.64 [R1+0x10a0], R50 ;  /* 0x0010a03201007387 */ /* 0x000fe80000100a00 */
[----:B------:R-:W-:Y:S04]  /*7740*/  STL [R1+0x13bc], R50 ;  /* 0x0013bc3201007387 */ /* 0x000fe80000100800 */
[----:B------:R-:W-:Y:S01]  /*7750*/  STL [R1+0x13b8], R51 ;  /* 0x0013b83301007387 */ /* 0x000fe20000100800 */
[----:B------:R-:W-:Y:S01]  /*7760*/  PRMT R6, RZ, 0x7610, R6 ;  /* 0x00007610ff067816 */ /* 0x000fe20000000006 */
[----:B0-----:R-:W-:Y:S01]  /*7770*/  IMAD.WIDE R18, R2, 0x2, R86 ;  /* 0x0000000202127825 */ /* 0x001fe200078e0256 */
[----:B------:R-:W-:-:S02]  /*7780*/  PRMT R17, RZ, 0x7610, R17 ;  /* 0x00007610ff117816 */ /* 0x000fc40000000011 */
[----:B------:R-:W-:Y:S01]  /*7790*/  PRMT R7, RZ, 0x7610, R7 ;  /* 0x00007610ff077816 */ /* 0x000fe20000000007 */
[----:B------:R-:W-:Y:S01]  /*77a0*/  IMAD.WIDE R14, R2, 0x2, R84 ;  /* 0x00000002020e7825 */ /* 0x000fe200078e0254 */
[----:B------:R-:W-:-:S04]  /*77b0*/  PRMT R16, RZ, 0x7610, R16 ;  /* 0x00007610ff107816 */ /* 0x000fc80000000010 */
[----:B------:R0:W2:Y:S04]  /*77c0*/  @!P3 LDG.E.U16 R7, desc[UR16][R14.64] ;  /* 0x000000100e07b981 */ /* 0x0000a8000c1e1500 */
[----:B------:R-:W2:Y:S04]  /*77d0*/  @!P3 LDG.E.U16 R16, desc[UR16][R18.64] ;  /* 0x000000101210b981 */ /* 0x000ea8000c1e1500 */
[----:B---3--:R-:W-:Y:S04]  /*77e0*/  STL [R1+0x7f4], R10 ;  /* 0x0007f40a01007387 */ /* 0x008fe80000100800 */
[----:B------:R1:W-:Y:S04]  /*77f0*/  STL [R1+0x7f8], R11 ;  /* 0x0007f80b01007387 */ /* 0x0003e80000100800 */
[----:B----4-:R-:W-:Y:S04]  /*7800*/  STL [R1+0x7ec], R8 ;  /* 0x0007ec0801007387 */ /* 0x010fe80000100800 */
[----:B------:R3:W-:Y:S01]  /*7810*/  STL [R1+0x7f0], R9 ;  /* 0x0007f00901007387 */ /* 0x0007e20000100800 */
[----:B-1----:R-:W-:-:S04]  /*7820*/  IMAD.WIDE R10, R2, 0x2, R88 ;  /* 0x00000002020a7825 */ /* 0x002fc800078e0258 */
[----:B---3--:R-:W-:Y:S01]  /*7830*/  IMAD.WIDE R8, R2, 0x2, R82 ;  /* 0x0000000202087825 */ /* 0x008fe200078e0252 */
[----:B------:R1:W-:Y:S04]  /*7840*/  STL.64 [R1+0x640], R10 ;  /* 0x0006400a01007387 */ /* 0x0003e80000100a00 */
[----:B------:R3:W4:Y:S04]  /*7850*/  @!P3 LDG.E.U16 R6, desc[UR16][R8.64] ;  /* 0x000000100806b981 */ /* 0x000728000c1e1500 */
[----:B------:R0:W-:Y:S04]  /*7860*/  STL.64 [R1+0x638], R18 ;  /* 0x0006381201007387 */ /* 0x0001e80000100a00 */
[----:B------:R-:W2:Y:S04]  /*7870*/  @!P3 LDG.E.U16 R17, desc[UR16][R10.64] ;  /* 0x000000100a11b981 */ /* 0x000ea8000c1e1500 */
[----:B-1----:R-:W2:Y:S04]  /*7880*/  LDL.LU.64 R10, [R1+0x1488] ;  /* 0x00148800010a7983 */ /* 0x002ea80000300a00 */
[----:B------:R1:W-:Y:S04]  /*7890*/  STL.64 [R1+0x630], R14 ;  /* 0x0006300e01007387 */ /* 0x0003e80000100a00 */
[----:B0-----:R-:W2:Y:S01]  /*78a0*/  LDL.LU.64 R18, [R1+0x1480] ;  /* 0x0014800001127983 */ /* 0x001ea20000300a00 */
[----:B------:R-:W-:-:S03]  /*78b0*/  VIADD R2, R81, 0xffffffeb ;  /* 0xffffffeb51027836 */ /* 0x000fc60000000000 */
[----:B------:R3:W-:Y:S02]  /*78c0*/  STL.64 [R1+0x628], R8 ;  /* 0x0006280801007387 */ /* 0x0007e40000100a00 */
[----:B------:R-:W-:Y:S01]  /*78d0*/  ISETP.GE.U32.AND P3, PT, R2, 0x7fffffac, PT ;  /* 0x7fffffac0200780c */ /* 0x000fe20003f66070 */
[----:B------:R-:W-:-:S04]  /*78e0*/  IMAD R2, R90, 0xc, RZ ;  /* 0x0000000c5a027824 */ /* 0x000fc800078e02ff */
[----:B-1----:R-:W-:-:S04]  /*78f0*/  IMAD.WIDE R14, R2, 0x2, R82 ;  /* 0x00000002020e7825 */ /* 0x002fc800078e0252 */
[C---:B---3--:R-:W-:Y:S01]  /*7900*/  IMAD.WIDE R8, R2.reuse, 0x2, R86 ;  /* 0x0000000202087825 */ /* 0x048fe200078e0256 */
[----:B----4-:R-:W-:Y:S04]  /*7910*/  STL [R1+0x86c], R6 ;  /* 0x00086c0601007387 */ /* 0x010fe80000100800 */
[----:B--2---:R0:W-:Y:S04]  /*7920*/  STL [R1+0x870], R7 ;  /* 0x0008700701007387 */ /* 0x0041e80000100800 */
[----:B------:R-:W-:Y:S04]  /*7930*/  STL [R1+0x874], R16 ;  /* 0x0008741001007387 */ /* 0x000fe80000100800 */
[----:B------:R1:W-:Y:S01]  /*7940*/  STL [R1+0x878], R17 ;  /* 0x0008781101007387 */ /* 0x0003e20000100800 */
[----:B0-----:R-:W-:Y:S01]  /*7950*/  IMAD.WIDE R6, R2, 0x2, R88 ;  /* 0x0000000202067825 */ /* 0x001fe200078e0258 */
[----:B------:R-:W-:-:S02]  /*7960*/  PRMT R10, RZ, 0x7610, R10 ;  /* 0x00007610ff0a7816 */ /* 0x000fc4000000000a */
[----:B------:R-:W-:Y:S01]  /*7970*/  PRMT R11, RZ, 0x7610, R11 ;  /* 0x00007610ff0b7816 */ /* 0x000fe2000000000b */
[----:B-1----:R-:W-:-:S03]  /*7980*/  IMAD.WIDE R16, R2, 0x2, R84 ;  /* 0x0000000202107825 */ /* 0x002fc600078e0254 */
[----:B------:R-:W2:Y:S01]  /*7990*/  @!P4 LDG.E.U16 R10, desc[UR16][R14.64] ;  /* 0x000000100e0ac981 */ /* 0x000ea2000c1e1500 */
[----:B------:R-:W-:Y:S02]  /*79a0*/  PRMT R18, RZ, 0x7610, R18 ;  /* 0x00007610ff127816 */ /* 0x000fe40000000012 */
[----:B------:R-:W-:Y:S01]  /*79b0*/  PRMT R19, RZ, 0x7610, R19 ;  /* 0x00007610ff137816 */ /* 0x000fe20000000013 */
[----:B------:R0:W3:Y:S04]  /*79c0*/  @!P4 LDG.E.U16 R11, desc[UR16][R16.64] ;  /* 0x00000010100bc981 */ /* 0x0000e8000c1e1500 */
[----:B------:R-:W4:Y:S04]  /*79d0*/  @!P4 LDG.E.U16 R18, desc[UR16][R8.64] ;  /* 0x000000100812c981 */ /* 0x000f28000c1e1500 */
[----:B------:R-:W4:Y:S01]  /*79e0*/  @!P4 LDG.E.U16 R19, desc[UR16][R6.64] ;  /* 0x000000100613c981 */ /* 0x000f22000c1e1500 */
[----:B------:R-:W-:-:S03]  /*79f0*/  VIADD R2, R81, 0xffffffe3 ;  /* 0xffffffe351027836 */ /* 0x000fc60000000000 */
[----:B------:R1:W-:Y:S04]  /*7a00*/  STL.64 [R1+0x540], R6 ;  /* 0x0005400601007387 */ /* 0x0003e80000100a00 */
[----:B------:R0:W-:Y:S01]  /*7a10*/  STL.64 [R1+0x538], R8 ;  /* 0x0005380801007387 */ /* 0x0001e20000100a00 */
[----:B------:R-:W-:Y:S01]  /*7a20*/  ISETP.GE.U32.AND P4, PT, R2, 0x7fffffa4, PT ;  /* 0x7fffffa40200780c */ /* 0x000fe20003f86070 */
[----:B------:R-:W-:Y:S02]  /*7a30*/  IMAD R2, R90, 0x14, RZ ;  /* 0x000000145a027824 */ /* 0x000fe400078e02ff */
[----:B-1----:R-:W4:Y:S04]  /*7a40*/  LDL.LU.64 R6, [R1+0x1478] ;  /* 0x0014780001067983 */ /* 0x002f280000300a00 */
[----:B------:R1:W-:Y:S04]  /*7a50*/  STL.64 [R1+0x530], R16 ;  /* 0x0005301001007387 */ /* 0x0003e80000100a00 */
[----:B0-----:R-:W4:Y:S04]  /*7a60*/  LDL.LU.64 R8, [R1+0x1470] ;  /* 0x0014700001087983 */ /* 0x001f280000300a00 */
[----:B------:R0:W-:Y:S01]  /*7a70*/  STL.64 [R1+0x528], R14 ;  /* 0x0005280e01007387 */ /* 0x0001e20000100a00 */
[----:B------:R-:W-:-:S02]  /*7a80*/  PRMT R52, RZ, 0x7610, R52 ;  /* 0x00007610ff347816 */ /* 0x000fc40000000034 */
[----:B------:R-:W-:Y:S01]  /*7a90*/  PRMT R50, RZ, 0x7610, R50 ;  /* 0x00007610ff327816 */ /* 0x000fe20000000032 */
[----:B-1----:R-:W-:Y:S01]  /*7aa0*/  IMAD.WIDE R16, R2, 0x2, R84 ;  /* 0x0000000202107825 */ /* 0x002fe200078e0254 */
[----:B------:R-:W-:Y:S02]  /*7ab0*/  PRMT R51, RZ, 0x7610, R51 ;  /* 0x00007610ff337816 */ /* 0x000fe40000000033 */
[----:B------:R-:W-:-:S04]  /*7ac0*/  PRMT R55, RZ, 0x7610, R55 ;  /* 0x00007610ff377816 */ /* 0x000fc80000000037 */
[----:B------:R-:W4:Y:S01]  /*7ad0*/  @!P3 LDG.E.U16 R51, desc[UR16][R16.64] ;  /* 0x000000101033b981 */ /* 0x000f22000c1e1500 */
[----:B0-----:R-:W-:-:S05]  /*7ae0*/  IMAD.WIDE R14, R2, 0x2, R82 ;  /* 0x00000002020e7825 */ /* 0x001fca00078e0252 */
[----:B------:R0:W4:Y:S01]  /*7af0*/  @!P3 LDG.E.U16 R55, desc[UR16][R14.64] ;  /* 0x000000100e37b981 */ /* 0x000122000c1e1500 */
[----:B------:R-:W-:-:S03]  /*7b00*/  PRMT R54, RZ, 0x7610, R54 ;  /* 0x00007610ff367816 */ /* 0x000fc60000000036 */
[----:B--2---:R-:W-:Y:S04]  /*7b10*/  STL [R1+0x85c], R10 ;  /* 0x00085c0a01007387 */ /* 0x004fe80000100800 */
[----:B---3--:R1:W-:Y:S04]  /*7b20*/  STL [R1+0x860], R11 ;  /* 0x0008600b01007387 */ /* 0x0083e80000100800 */
[----:B----4-:R-:W-:Y:S04]  /*7b30*/  STL [R1+0x864], R18 ;  /* 0x0008641201007387 */ /* 0x010fe80000100800 */
[----:B------:R2:W-:Y:S01]  /*7b40*/  STL [R1+0x868], R19 ;  /* 0x0008681301007387 */ /* 0x0005e20000100800 */
[----:B-1----:R-:W-:-:S05]  /*7b50*/  IMAD.WIDE R10, R2, 0x2, R88 ;  /* 0x00000002020a7825 */ /* 0x002fca00078e0258 */
[----:B------:R-:W3:Y:S01]  /*7b60*/  @!P3 LDG.E.U16 R52, desc[UR16][R10.64] ;  /* 0x000000100a34b981 */ /* 0x000ee2000c1e1500 */
[----:B--2---:R-:W-:-:S04]  /*7b70*/  IMAD.WIDE R18, R2, 0x2, R86 ;  /* 0x0000000202127825 */ /* 0x004fc800078e0256 */
[----:B------:R-:W-:Y:S01]  /*7b80*/  VIADD R2, R81, 0xffffffdb ;  /* 0xffffffdb51027836 */ /* 0x000fe20000000000 */
[----:B------:R1:W2:Y:S04]  /*7b90*/  @!P3 LDG.E.U16 R50, desc[UR16][R18.64] ;  /* 0x000000101232b981 */ /* 0x0002a8000c1e1500 */
[----:B------:R4:W-:Y:S01]  /*7ba0*/  STL.64 [R1+0x440], R10 ;  /* 0x0004400a01007387 */ /* 0x0009e20000100a00 */
[----:B------:R-:W-:Y:S01]  /*7bb0*/  ISETP.GE.U32.AND P3, PT, R2, 0x7fffff9c, PT ;  /* 0x7fffff9c0200780c */ /* 0x000fe20003f66070 */
[----:B------:R-:W-:Y:S02]  /*7bc0*/  IMAD R2, R90, 0x1c, RZ ;  /* 0x0000001c5a027824 */ /* 0x000fe400078e02ff */
[----:B------:R-:W-:Y:S04]  /*7bd0*/  STL.64 [R1+0x438], R18 ;  /* 0x0004381201007387 */ /* 0x000fe80000100a00 */
[----:B----4-:R-:W4:Y:S04]  /*7be0*/  LDL.LU.64 R10, [R1+0x1468] ;  /* 0x00146800010a7983 */ /* 0x010f280000300a00 */
[----:B------:R-:W-:Y:S04]  /*7bf0*/  STL.64 [R1+0x430], R16 ;  /* 0x0004301001007387 */ /* 0x000fe80000100a00 */
[----:B------:R0:W-:Y:S02]  /*7c00*/  STL.64 [R1+0x428], R14 ;  /* 0x0004280e01007387 */ /* 0x0001e40000100a00 */
[----:B0-----:R-:W-:-:S05]  /*7c10*/  IMAD.WIDE R14, R2, 0x2, R88 ;  /* 0x00000002020e7825 */ /* 0x001fca00078e0258 */
[----:B------:R-:W3:Y:S01]  /*7c20*/  @!P4 LDG.E.U16 R54, desc[UR16][R14.64] ;  /* 0x000000100e36c981 */ /* 0x000ee2000c1e1500 */
[----:B------:R-:W-:Y:S01]  /*7c30*/  PRMT R56, RZ, 0x7610, R56 ;  /* 0x00007610ff387816 */ /* 0x000fe20000000038 */
[C---:B-1----:R-:W-:Y:S01]  /*7c40*/  IMAD.WIDE R18, R2.reuse, 0x2, R86 ;  /* 0x0000000202127825 */ /* 0x042fe200078e0256 */
[----:B------:R-:W-:Y:S02]  /*7c50*/  PRMT R57, RZ, 0x7610, R57 ;  /* 0x00007610ff397816 */ /* 0x000fe40000000039 */
[----:B------:R-:W-:Y:S01]  /*7c60*/  PRMT R60, RZ, 0x7610, R60 ;  /* 0x00007610ff3c7816 */ /* 0x000fe2000000003c */
[C---:B------:R-:W-:Y:S01]  /*7c70*/  IMAD.WIDE R16, R2.reuse, 0x2, R82 ;  /* 0x0000000202107825 */ /* 0x040fe200078e0252 */
[----:B------:R-:W4:Y:S04]  /*7c80*/  @!P4 LDG.E.U16 R56, desc[UR16][R18.64] ;  /* 0x000000101238c981 */ /* 0x000f28000c1e1500 */
[----:B------:R0:W4:Y:S04]  /*7c90*/  @!P4 LDG.E.U16 R60, desc[UR16][R16.64] ;  /* 0x00000010103cc981 */ /* 0x000128000c1e1500 */
[----:B--2---:R-:W-:Y:S04]  /*7ca0*/  STL [R1+0x13c0], R50 ;  /* 0x0013c03201007387 */ /* 0x004fe80000100800 */
[----:B------:R1:W-:Y:S04]  /*7cb0*/  STL [R1+0x13c4], R51 ;  /* 0x0013c43301007387 */ /* 0x0003e80000100800 */
[----:B------:R-:W-:Y:S01]  /*7cc0*/  STL [R1+0x13c8], R55 ;  /* 0x0013c83701007387 */ /* 0x000fe20000100800 */
[----:B-1----:R-:W-:-:S03]  /*7cd0*/  IMAD.WIDE R50, R2, 0x2, R84 ;  /* 0x0000000202327825 */ /* 0x002fc600078e0254 */
[----:B------:R1:W-:Y:S04]  /*7ce0*/  STL.64 [R1+0x340], R14 ;  /* 0x0003400e01007387 */ /* 0x0003e80000100a00 */
[----:B------:R2:W-:Y:S04]  /*7cf0*/  STL.64 [R1+0x338], R18 ;  /* 0x0003381201007387 */ /* 0x0005e80000100a00 */
[----:B------:R0:W4:Y:S04]  /*7d00*/  @!P4 LDG.E.U16 R57, desc[UR16][R50.64] ;  /* 0x000000103239c981 */ /* 0x000128000c1e1500 */
[----:B-1----:R-:W4:Y:S04]  /*7d10*/  LDL.LU.64 R14, [R1+0x1460] ;  /* 0x00146000010e7983 */ /* 0x002f280000300a00 */
[----:B------:R-:W-:Y:S04]  /*7d20*/  STL.64 [R1+0x330], R50 ;  /* 0x0003303201007387 */ /* 0x000fe80000100a00 */
[----:B---3--:R-:W-:Y:S04]  /*7d30*/  STL [R1+0x13cc], R54 ;  /* 0x0013cc3601007387 */ /* 0x008fe80000100800 */
[----:B------:R0:W-:Y:S04]  /*7d40*/  STL.64 [R1+0x328], R16 ;  /* 0x0003281001007387 */ /* 0x0001e80000100a00 */
[----:B--2---:R-:W2:Y:S01]  /*7d50*/  LDL.LU.64 R18, [R1+0x1458] ;  /* 0x0014580001127983 */ /* 0x004ea20000300a00 */
[----:B------:R-:W-:Y:S01]  /*7d60*/  VIADD R2, R81, 0xffffffd3 ;  /* 0xffffffd351027836 */ /* 0x000fe20000000000 */
[----:B------:R-:W-:-:S04]  /*7d70*/  PRMT R91, RZ, 0x7610, R91 ;  /* 0x00007610ff5b7816 */ /* 0x000fc8000000005b */
[----:B------:R-:W-:Y:S01]  /*7d80*/  ISETP.GE.U32.AND P4, PT, R2, 0x7fffff94, PT ;  /* 0x7fffff940200780c */ /* 0x000fe20003f86070 */
[----:B------:R-:W-:Y:S01]  /*7d90*/  IMAD R2, R90, 0x24, RZ ;  /* 0x000000245a027824 */ /* 0x000fe200078e02ff */
[----:B----4-:R-:W-:Y:S01]  /*7da0*/  STL [R1+0x13d0], R56 ;  /* 0x0013d03801007387 */ /* 0x010fe20000100800 */
[----:B------:R-:W-:Y:S02]  /*7db0*/  PRMT R93, RZ, 0x7610, R93 ;  /* 0x00007610ff5d7816 */ /* 0x000fe4000000005d */
[----:B0-----:R-:W-:Y:S01]  /*7dc0*/  IMAD.WIDE R16, R2, 0x2, R88 ;  /* 0x0000000202107825 */ /* 0x001fe200078e0258 */
[----:B------:R-:W-:-:S03]  /*7dd0*/  PRMT R92, RZ, 0x7610, R92 ;  /* 0x00007610ff5c7816 */ /* 0x000fc6000000005c */
[C---:B------:R-:W-:Y:S01]  /*7de0*/  IMAD.WIDE R54, R2.reuse, 0x2, R84 ;  /* 0x0000000202367825 */ /* 0x040fe200078e0254 */
[----:B------:R-:W3:Y:S03]  /*7df0*/  @!P3 LDG.E.U16 R91, desc[UR16][R16.64] ;  /* 0x00000010105bb981 */ /* 0x000ee6000c1e1500 */
[C---:B------:R-:W-:Y:S01]  /*7e00*/  IMAD.WIDE R50, R2.reuse, 0x2, R82 ;  /* 0x0000000202327825 */ /* 0x040fe200078e0252 */
[----:B------:R-:W4:Y:S04]  /*7e10*/  @!P3 LDG.E.U16 R92, desc[UR16][R54.64] ;  /* 0x00000010365cb981 */ /* 0x000f28000c1e1500 */
[----:B------:R0:W-:Y:S04]  /*7e20*/  STL [R1+0x13d4], R57 ;  /* 0x0013d43901007387 */ /* 0x0001e80000100800 */
[----:B------:R-:W-:Y:S01]  /*7e30*/  STL [R1+0x858], R52 ;  /* 0x0008583401007387 */ /* 0x000fe20000100800 */
[----:B0-----:R-:W-:-:S03]  /*7e40*/  IMAD.WIDE R56, R2, 0x2, R86 ;  /* 0x0000000202387825 */ /* 0x001fc600078e0256 */
[----:B------:R-:W-:Y:S04]  /*7e50*/  STL [R1+0x13d8], R60 ;  /* 0x0013d83c01007387 */ /* 0x000fe80000100800 */
[----:B------:R0:W-:Y:S04]  /*7e60*/  STL.64 [R1+0x240], R16 ;  /* 0x0002401001007387 */ /* 0x0001e80000100a00 */
[----:B------:R1:W4:Y:S04]  /*7e70*/  @!P3 LDG.E.U16 R93, desc[UR16][R56.64] ;  /* 0x00000010385db981 */ /* 0x000328000c1e1500 */
[----:B------:R1:W-:Y:S01]  /*7e80*/  STL.64 [R1+0x238], R56 ;  /* 0x0002383801007387 */ /* 0x0003e20000100a00 */
[----:B--2---:R-:W-:-:S03]  /*7e90*/  PRMT R19, RZ, 0x7610, R19 ;  /* 0x00007610ff137816 */ /* 0x004fc60000000013 */
[----:B0-----:R-:W2:Y:S04]  /*7ea0*/  LDL.LU.64 R16, [R1+0x1450] ;  /* 0x0014500001107983 */ /* 0x001ea80000300a00 */
[----:B------:R0:W2:Y:S01]  /*7eb0*/  @!P3 LDG.E.U16 R19, desc[UR16][R50.64] ;  /* 0x000000103213b981 */ /* 0x0000a2000c1e1500 */
[----:B------:R-:W-:-:S03]  /*7ec0*/  VIADD R2, R81, 0xffffffcb ;  /* 0xffffffcb51027836 */ /* 0x000fc60000000000 */
[----:B------:R0:W-:Y:S02]  /*7ed0*/  STL.64 [R1+0x230], R54 ;  /* 0x0002303601007387 */ /* 0x0001e40000100a00 */
[----:B------:R-:W-:Y:S01]  /*7ee0*/  ISETP.GE.U32.AND P3, PT, R2, 0x7fffff8c, PT ;  /* 0x7fffff8c0200780c */ /* 0x000fe20003f66070 */
[----:B------:R-:W-:Y:S01]  /*7ef0*/  IMAD R2, R90, 0x2c, RZ ;  /* 0x0000002c5a027824 */ /* 0x000fe200078e02ff */
[----:B------:R-:W-:Y:S01]  /*7f00*/  PRMT R18, RZ, 0x7610, R18 ;  /* 0x00007610ff127816 */ /* 0x000fe20000000012 */
[----:B---3--:R-:W-:Y:S01]  /*7f10*/  STL [R1+0x13dc], R91 ;  /* 0x0013dc5b01007387 */ /* 0x008fe20000100800 */
[----:B------:R-:W-:-:S03]  /*7f20*/  IMAD.MOV.U32 R52, RZ, RZ, R13 ;  /* 0x000000ffff347224 */ /* 0x000fc600078e000d */
[----:B------:R3:W-:Y:S01]  /*7f30*/  STL.64 [R1+0x228], R50 ;  /* 0x0002283201007387 */ /* 0x0007e20000100a00 */
[----:B------:R-:W-:Y:S01]  /*7f40*/  PRMT R15, RZ, 0x7610, R15 ;  /* 0x00007610ff0f7816 */ /* 0x000fe2000000000f */
[----:B-1----:R-:W-:-:S04]  /*7f50*/  IMAD.WIDE R56, R2, 0x2, R84 ;  /* 0x0000000202387825 */ /* 0x002fc800078e0254 */
[----:B0-----:R-:W-:-:S05]  /*7f60*/  IMAD.WIDE R54, R2, 0x2, R82 ;  /* 0x0000000202367825 */ /* 0x001fca00078e0252 */
[----:B------:R-:W2:Y:S01]  /*7f70*/  @!P4 LDG.E.U16 R15, desc[UR16][R54.64] ;  /* 0x00000010360fc981 */ /* 0x000ea2000c1e1500 */
[----:B---3--:R-:W-:Y:S02]  /*7f80*/  IMAD.MOV.U32 R50, RZ, RZ, R12 ;  /* 0x000000ffff327224 */ /* 0x008fe400078e000c */
[----:B------:R-:W-:-:S05]  /*7f90*/  IMAD.WIDE R12, R2, 0x2, R88 ;  /* 0x00000002020c7825 */ /* 0x000fca00078e0258 */
[----:B------:R-:W3:Y:S04]  /*7fa0*/  @!P4 LDG.E.U16 R18, desc[UR16][R12.64] ;  /* 0x000000100c12c981 */ /* 0x000ee8000c1e1500 */
[----:B----4-:R-:W-:Y:S04]  /*7fb0*/  STL [R1+0x13e0], R93 ;  /* 0x0013e05d01007387 */ /* 0x010fe80000100800 */
[----:B------:R0:W-:Y:S01]  /*7fc0*/  STL [R1+0x13e4], R92 ;  /* 0x0013e45c01007387 */ /* 0x0001e20000100800 */
[----:B--2---:R-:W-:Y:S02]  /*7fd0*/  PRMT R17, RZ, 0x7610, R17 ;  /* 0x00007610ff117816 */ /* 0x004fe40000000011 */
[----:B------:R-:W-:Y:S01]  /*7fe0*/  PRMT R16, RZ, 0x7610, R16 ;  /* 0x00007610ff107816 */ /* 0x000fe20000000010 */
[----:B0-----:R-:W-:Y:S01]  /*7ff0*/  IMAD.WIDE R92, R2, 0x2, R86 ;  /* 0x00000002025c7825 */ /* 0x001fe200078e0256 */
[----:B------:R-:W-:Y:S04]  /*8000*/  STL [R1+0x13e8], R19 ;  /* 0x0013e81301007387 */ /* 0x000fe80000100800 */
[----:B------:R0:W-:Y:S04]  /*8010*/  STL.64 [R1+0x140], R12 ;  /* 0x0001400c01007387 */ /* 0x0001e80000100a00 */
[----:B------:R-:W-:Y:S04]  /*8020*/  STL.64 [R1+0x138], R92 ;  /* 0x0001385c01007387 */ /* 0x000fe80000100a00 */
[----:B------:R-:W2:Y:S04]  /*8030*/  @!P4 LDG.E.U16 R17, desc[UR16][R92.64] ;  /* 0x000000105c11c981 */ /* 0x000ea8000c1e1500 */
[----:B0-----:R-:W4:Y:S04]  /*8040*/  LDL.LU.64 R12, [R1+0x1448] ;  /* 0x00144800010c7983 */ /* 0x001f280000300a00 */
[----:B------:R0:W4:Y:S01]  /*8050*/  @!P4 LDG.E.U16 R16, desc[UR16][R56.64] ;  /* 0x000000103810c981 */ /* 0x000122000c1e1500 */
[----:B------:R-:W-:Y:S01]  /*8060*/  VIADD R2, R81, 0xffffffc3 ;  /* 0xffffffc351027836 */ /* 0x000fe20000000000 */
[----:B------:R-:W-:-:S04]  /*8070*/  PRMT R14, RZ, 0x7610, R14 ;  /* 0x00007610ff0e7816 */ /* 0x000fc8000000000e */
[----:B------:R-:W-:Y:S01]  /*8080*/  ISETP.GE.U32.AND P4, PT, R2, 0x7fffff84, PT ;  /* 0x7fffff840200780c */ /* 0x000fe20003f86070 */
[----:B------:R-:W-:Y:S01]  /*8090*/  IMAD R2, R90, 0x34, RZ ;  /* 0x000000345a027824 */ /* 0x000fe200078e02ff */
[----:B------:R0:W-:Y:S01]  /*80a0*/  STL.64 [R1+0x130], R56 ;  /* 0x0001303801007387 */ /* 0x0001e20000100a00 */
[----:B------:R-:W-:-:S03]  /*80b0*/  IMAD.MOV.U32 R60, RZ, RZ, R52 ;  /* 0x000000ffff3c7224 */ /* 0x000fc600078e0034 */
[----:B---3--:R1:W-:Y:S01]  /*80c0*/  STL [R1+0x13ec], R18 ;  /* 0x0013ec1201007387 */ /* 0x0083e20000100800 */
[----:B------:R-:W-:-:S03]  /*80d0*/  IMAD.MOV.U32 R52, RZ, RZ, R42 ;  /* 0x000000ffff347224 */ /* 0x000fc600078e002a */
[----:B------:R3:W-:Y:S01]  /*80e0*/  STL.64 [R1+0x128], R54 ;  /* 0x0001283601007387 */ /* 0x0007e20000100a00 */
[----:B------:R-:W-:Y:S02]  /*80f0*/  IMAD R42, R90, 0x3c, RZ ;  /* 0x0000003c5a2a7824 */ /* 0x000fe400078e02ff */
[C---:B0-----:R-:W-:Y:S01]  /*8100*/  IMAD.WIDE R56, R2.reuse, 0x2, R88 ;  /* 0x0000000202387825 */ /* 0x041fe200078e0258 */
[----:B------:R-:W-:Y:S02]  /*8110*/  PRMT R11, RZ, 0x7610, R11 ;  /* 0x00007610ff0b7816 */ /* 0x000fe4000000000b */
[----:B------:R-:W-:Y:S01]  /*8120*/  PRMT R10, RZ, 0x7610, R10 ;  /* 0x00007610ff0a7816 */ /* 0x000fe2000000000a */
[C---:B-1----:R-:W-:Y:S01]  /*8130*/  IMAD.WIDE R18, R2.reuse, 0x2, R84 ;  /* 0x0000000202127825 */ /* 0x042fe200078e0254 */
[----:B------:R0:W4:Y:S03]  /*8140*/  @!P3 LDG.E.U16 R14, desc[UR16][R56.64] ;  /* 0x00000010380eb981 */ /* 0x000126000c1e1500 */
[----:B---3--:R-:W-:Y:S01]  /*8150*/  IMAD.WIDE R54, R2, 0x2, R86 ;  /* 0x0000000202367825 */ /* 0x008fe200078e0256 */
[----:B------:R-:W-:-:S03]  /*8160*/  PRMT R9, RZ, 0x7610, R9 ;  /* 0x00007610ff097816 */ /* 0x000fc60000000009 */
[----:B------:R-:W-:Y:S01]  /*8170*/  IMAD.MOV.U32 R91, RZ, RZ, R47 ;  /* 0x000000ffff5b7224 */ /* 0x000fe200078e002f */
[----:B------:R-:W-:Y:S01]  /*8180*/  PRMT R8, RZ, 0x7610, R8 ;  /* 0x00007610ff087816 */ /* 0x000fe20000000008 */
[----:B------:R-:W-:Y:S01]  /*8190*/  IMAD.MOV.U32 R51, RZ, RZ, R45 ;  /* 0x000000ffff337224 */ /* 0x000fe200078e002d */
[----:B--2---:R-:W-:Y:S01]  /*81a0*/  STL [R1+0x13f0], R17 ;  /* 0x0013f01101007387 */ /* 0x004fe20000100800 */
[----:B----4-:R-:W-:Y:S02]  /*81b0*/  PRMT R13, RZ, 0x7610, R13 ;  /* 0x00007610ff0d7816 */ /* 0x010fe4000000000d */
[----:B------:R-:W-:Y:S01]  /*81c0*/  PRMT R12, RZ, 0x7610, R12 ;  /* 0x00007610ff0c7816 */ /* 0x000fe2000000000c */
[----:B------:R1:W-:Y:S04]  /*81d0*/  STL [R1+0x13f8], R16 ;  /* 0x0013f81001007387 */ /* 0x0003e80000100800 */
[----:B------:R-:W-:Y:S04]  /*81e0*/  STL [R1+0x13fc], R15 ;  /* 0x0013fc0f01007387 */ /* 0x000fe80000100800 */
[----:B------:R0:W-:Y:S01]  /*81f0*/  STL.64 [R1+0x40], R56 ;  /* 0x0000403801007387 */ /* 0x0001e20000100a00 */
[----:B-1----:R-:W-:-:S03]  /*8200*/  IMAD.WIDE R16, R2, 0x2, R82 ;  /* 0x0000000202107825 */ /* 0x002fc600078e0252 */
[----:B------:R1:W-:Y:S04]  /*8210*/  STL.64 [R1+0x38], R54 ;  /* 0x0000383601007387 */ /* 0x0003e80000100a00 */
[----:B------:R1:W2:Y:S01]  /*8220*/  @!P3 LDG.E.U16 R13, desc[UR16][R54.64] ;  /* 0x00000010360db981 */ /* 0x0002a2000c1e1500 */
[----:B0-----:R-:W-:-:S03]  /*8230*/  IMAD.MOV.U32 R57, RZ, RZ, R49 ;  /* 0x000000ffff397224 */ /* 0x001fc600078e0031 */
[----:B------:R0:W3:Y:S01]  /*8240*/  @!P3 LDG.E.U16 R12, desc[UR16][R18.64] ;  /* 0x00000010120cb981 */ /* 0x0000e2000c1e1500 */
[----:B------:R-:W-:Y:S02]  /*8250*/  IMAD.MOV.U32 R56, RZ, RZ, R48 ;  /* 0x000000ffff387224 */ /* 0x000fe400078e0030 */
[C---:B------:R-:W-:Y:S01]  /*8260*/  IMAD.WIDE R48, R42.reuse, 0x2, R88 ;  /* 0x000000022a307825 */ /* 0x040fe200078e0258 */
[----:B------:R4:W3:Y:S03]  /*8270*/  @!P3 LDG.E.U16 R11, desc[UR16][R16.64] ;  /* 0x00000010100bb981 */ /* 0x0008e6000c1e1500 */
[----:B-1----:R-:W-:Y:S01]  /*8280*/  IMAD.MOV.U32 R54, RZ, RZ, R46 ;  /* 0x000000ffff367224 */ /* 0x002fe200078e002e */
[----:B------:R-:W3:Y:S01]  /*8290*/  @!P4 LDG.E.U16 R10, desc[UR16][R48.64] ;  /* 0x00000010300ac981 */ /* 0x000ee2000c1e1500 */
[----:B------:R-:W-:-:S04]  /*82a0*/  IMAD.WIDE R46, R42, 0x2, R86 ;  /* 0x000000022a2e7825 */ /* 0x000fc800078e0256 */
[----:B------:R-:W-:Y:S01]  /*82b0*/  IMAD.MOV.U32 R55, RZ, RZ, R44 ;  /* 0x000000ffff377224 */ /* 0x000fe200078e002c */
[----:B------:R-:W3:Y:S01]  /*82c0*/  @!P4 LDG.E.U16 R9, desc[UR16][R46.64] ;  /* 0x000000102e09c981 */ /* 0x000ee2000c1e1500 */
[----:B------:R-:W-:-:S05]  /*82d0*/  IMAD.WIDE R44, R42, 0x2, R84 ;  /* 0x000000022a2c7825 */ /* 0x000fca00078e0254 */
[----:B------:R-:W3:Y:S01]  /*82e0*/  @!P4 LDG.E.U16 R8, desc[UR16][R44.64] ;  /* 0x000000102c08c981 */ /* 0x000ee2000c1e1500 */
[C---:B------:R-:W-:Y:S01]  /*82f0*/  VIADD R2, R81.reuse, 0xfffffffa ;  /* 0xfffffffa51027836 */ /* 0x040fe20000000000 */
[----:B------:R-:W-:Y:S01]  /*8300*/  PRMT R7, RZ, 0x7610, R7 ;  /* 0x00007610ff077816 */ /* 0x000fe20000000007 */
[----:B------:R-:W-:Y:S01]  /*8310*/  IMAD.MOV.U32 R93, RZ, RZ, R43 ;  /* 0x000000ffff5d7224 */ /* 0x000fe200078e002b */
[----:B------:R0:W-:Y:S01]  /*8320*/  STL.64 [R1+0x30], R18 ;  /* 0x0000301201007387 */ /* 0x0001e20000100a00 */
[----:B------:R-:W-:Y:S01]  /*8330*/  IMAD.WIDE R42, R42, 0x2, R82 ;  /* 0x000000022a2a7825 */ /* 0x000fe200078e0252 */
[----:B------:R-:W-:Y:S02]  /*8340*/  ISETP.GE.U32.AND P3, PT, R2, 0x7fffffbb, PT ;  /* 0x7fffffbb0200780c */ /* 0x000fe40003f66070 */
[----:B------:R-:W-:Y:S01]  /*8350*/  STL [R1+0x1400], R14 ;  /* 0x0014000e01007387 */ /* 0x000fe20000100800 */
[----:B------:R-:W-:-:S03]  /*8360*/  VIADD R2, R81, 0xfffffff2 ;  /* 0xfffffff251027836 */ /* 0x000fc60000000000 */
[----:B------:R4:W-:Y:S04]  /*8370*/  STL.64 [R1+0x28], R16 ;  /* 0x0000281001007387 */ /* 0x0009e80000100a00 */
[----:B------:R-:W3:Y:S01]  /*8380*/  @!P4 LDG.E.U16 R7, desc[UR16][R42.64] ;  /* 0x000000102a07c981 */ /* 0x000ee2000c1e1500 */
[----:B------:R-:W-:Y:S01]  /*8390*/  ISETP.GE.U32.AND P4, PT, R2, 0x7fffffb3, PT ;  /* 0x7fffffb30200780c */ /* 0x000fe20003f86070 */
[----:B------:R-:W-:Y:S01]  /*83a0*/  IMAD R2, R90, 0x5, RZ ;  /* 0x000000055a027824 */ /* 0x000fe200078e02ff */
[----:B------:R-:W-:Y:S02]  /*83b0*/  PRMT R6, RZ, 0x7610, R6 ;  /* 0x00007610ff067816 */ /* 0x000fe40000000006 */
[----:B------:R-:W-:Y:S01]  /*83c0*/  PRMT R5, RZ, 0x7610, R5 ;  /* 0x00007610ff057816 */ /* 0x000fe20000000005 */
[----:B0-----:R-:W-:Y:S01]  /*83d0*/  IMAD.WIDE R18, R2, 0x2, R88 ;  /* 0x0000000202127825 */ /* 0x001fe200078e0258 */
[----:B------:R-:W-:-:S02]  /*83e0*/  PRMT R80, RZ, 0x7610, R80 ;  /* 0x00007610ff507816 */ /* 0x000fc40000000050 */
[----:B------:R-:W-:Y:S01]  /*83f0*/  PRMT R79, RZ, 0x7610, R79 ;  /* 0x00007610ff4f7816 */ /* 0x000fe2000000004f */
[C---:B----4-:R-:W-:Y:S01]  /*8400*/  IMAD.WIDE R16, R2.reuse, 0x2, R86 ;  /* 0x0000000202107825 */ /* 0x050fe200078e0256 */
[----:B------:R-:W4:Y:S03]  /*8410*/  @!P3 LDG.E.U16 R6, desc[UR16][R18.64] ;  /* 0x000000101206b981 */ /* 0x000f26000c1e1500 */
[----:B------:R-:W-:Y:S01]  /*8420*/  IMAD.WIDE R14, R2, 0x2, R84 ;  /* 0x00000002020e7825 */ /* 0x000fe200078e0254 */
[----:B------:R-:W4:Y:S04]  /*8430*/  @!P3 LDG.E.U16 R5, desc[UR16][R16.64] ;  /* 0x000000101005b981 */ /* 0x000f28000c1e1500 */
[----:B------:R0:W4:Y:S01]  /*8440*/  @!P3 LDG.E.U16 R80, desc[UR16][R14.64] ;  /* 0x000000100e50b981 */ /* 0x000122000c1e1500 */
[----:B------:R-:W-:-:S03]  /*8450*/  PRMT R78, RZ, 0x7610, R78 ;  /* 0x00007610ff4e7816 */ /* 0x000fc6000000004e */
[----:B--2---:R-:W-:Y:S04]  /*8460*/  STL [R1+0x1404], R13 ;  /* 0x0014040d01007387 */ /* 0x004fe80000100800 */
[----:B---3--:R1:W-:Y:S04]  /*8470*/  STL [R1+0x1408], R12 ;  /* 0x0014080c01007387 */ /* 0x0083e80000100800 */
[----:B------:R-:W-:Y:S04]  /*8480*/  STL [R1+0x140c], R11 ;  /* 0x00140c0b01007387 */ /* 0x000fe80000100800 */
[----:B------:R-:W-:Y:S04]  /*8490*/  STL [R1+0x1410], R10 ;  /* 0x0014100a01007387 */ /* 0x000fe80000100800 */
[----:B------:R-:W-:Y:S01]  /*84a0*/  STL.64 [R1+0x10b0], R48 ;  /* 0x0010b03001007387 */ /* 0x000fe20000100a00 */
[----:B-1----:R-:W-:-:S03]  /*84b0*/  IMAD.WIDE R12, R2, 0x2, R82 ;  /* 0x00000002020c7825 */ /* 0x002fc600078e0252 */
[----:B------:R-:W-:Y:S01]  /*84c0*/  STL [R1+0x1414], R48 ;  /* 0x0014143001007387 */ /* 0x000fe20000100800 */
[----:B------:R-:W-:-:S03]  /*84d0*/  VIADD R2, R81, 0xffffffea ;  /* 0xffffffea51027836 */ /* 0x000fc60000000000 */
[----:B------:R-:W-:Y:S04]  /*84e0*/  STL [R1+0x1418], R9 ;  /* 0x0014180901007387 */ /* 0x000fe80000100800 */
[----:B------:R-:W-:Y:S04]  /*84f0*/  STL.64 [R1+0x10c0], R46 ;  /* 0x0010c02e01007387 */ /* 0x000fe80000100a00 */
[----:B------:R-:W-:Y:S04]  /*8500*/  STL [R1+0x1420], R46 ;  /* 0x0014202e01007387 */ /* 0x000fe80000100800 */
[----:B------:R-:W-:Y:S04]  /*8510*/  STL [R1+0x141c], R47 ;  /* 0x00141c2f01007387 */ /* 0x000fe80000100800 */
[----:B------:R-:W-:Y:S04]  /*8520*/  STL [R1+0x1424], R8 ;  /* 0x0014240801007387 */ /* 0x000fe80000100800 */
[----:B------:R-:W-:Y:S04]  /*8530*/  STL.64 [R1+0x10d0], R44 ;  /* 0x0010d02c01007387 */ /* 0x000fe80000100a00 */
[----:B------:R-:W-:Y:S04]  /*8540*/  STL [R1+0x142c], R44 ;  /* 0x00142c2c01007387 */ /* 0x000fe80000100800 */
[----:B------:R1:W2:Y:S01]  /*8550*/  @!P3 LDG.E.U16 R79, desc[UR16][R12.64] ;  /* 0x000000100c4fb981 */ /* 0x0002a2000c1e1500 */
[----:B------:R-:W-:Y:S01]  /*8560*/  ISETP.GE.U32.AND P3, PT, R2, 0x7fffffab, PT ;  /* 0x7fffffab0200780c */ /* 0x000fe20003f66070 */
[----:B------:R-:W-:-:S02]  /*8570*/  IMAD R2, R90, 0xd, RZ ;  /* 0x0000000d5a027824 */ /* 0x000fc400078e02ff */
[----:B------:R-:W-:Y:S04]  /*8580*/  STL [R1+0x1428], R45 ;  /* 0x0014282d01007387 */ /* 0x000fe80000100800 */
[----:B------:R-:W-:Y:S04]  /*8590*/  STL.64 [R1+0x10d8], R42 ;  /* 0x0010d82a01007387 */ /* 0x000fe80000100a00 */
[----:B------:R-:W-:Y:S04]  /*85a0*/  STL.64 [R1+0x620], R18 ;  /* 0x0006201201007387 */ /* 0x000fe80000100a00 */
[----:B------:R-:W-:Y:S04]  /*85b0*/  STL.64 [R1+0x618], R16 ;  /* 0x0006181001007387 */ /* 0x000fe80000100a00 */
[----:B------:R0:W-:Y:S02]  /*85c0*/  STL.64 [R1+0x610], R14 ;  /* 0x0006100e01007387 */ /* 0x0001e40000100a00 */
[----:B0-----:R-:W-:-:S05]  /*85d0*/  IMAD.WIDE R14, R2, 0x2, R88 ;  /* 0x00000002020e7825 */ /* 0x001fca00078e0258 */
[----:B------:R-:W2:Y:S01]  /*85e0*/  @!P4 LDG.E.U16 R78, desc[UR16][R14.64] ;  /* 0x000000100e4ec981 */ /* 0x000ea2000c1e1500 */
[----:B------:R-:W-:Y:S02]  /*85f0*/  IMAD.MOV.U32 R92, RZ, RZ, R50 ;  /* 0x000000ffff5c7224 */ /* 0x000fe400078e0032 */
[----:B------:R-:W0:Y:S01]  /*8600*/  S2R R50, SR_TID.X ;  /* 0x0000000000327919 */ /* 0x000e220000002100 */
[----:B------:R-:W-:Y:S01]  /*8610*/  IMAD.WIDE R10, R2, 0x2, R84 ;  /* 0x00000002020a7825 */ /* 0x000fe200078e0254 */
[----:B------:R1:W-:Y:S01]  /*8620*/  STL.64 [R1+0x608], R12 ;  /* 0x0006080c01007387 */ /* 0x0003e20000100a00 */
[----:B------:R-:W-:-:S03]  /*8630*/  PRMT R75, RZ, 0x7610, R75 ;  /* 0x00007610ff4b7816 */ /* 0x000fc6000000004b */
[----:B----4-:R3:W-:Y:S01]  /*8640*/  STL.64 [R1+0x1430], R6 ;  /* 0x0014300601007387 */ /* 0x0107e20000100a00 */
[----:B------:R-:W-:Y:S02]  /*8650*/  PRMT R77, RZ, 0x7610, R77 ;  /* 0x00007610ff4d7816 */ /* 0x000fe4000000004d */
[----:B------:R-:W-:Y:S01]  /*8660*/  PRMT R76, RZ, 0x7610, R76 ;  /* 0x00007610ff4c7816 */ /* 0x000fe2000000004c */
[----:B------:R-:W-:Y:S01]  /*8670*/  STL.64 [R1+0x520], R14 ;  /* 0x0005200e01007387 */ /* 0x000fe20000100a00 */
[----:B-1----:R-:W-:Y:S01]  /*8680*/  IMAD.WIDE R12, R2, 0x2, R86 ;  /* 0x00000002020c7825 */ /* 0x002fe200078e0256 */
[----:B------:R-:W-:-:S04]  /*8690*/  @!UP1 UIADD3 UR10, UPT, UPT, -UR10, 0x100000, URZ ;  /* 0x001000000a0a9890 */ /* 0x000fc8000fffe1ff */
[----:B------:R-:W-:Y:S02]  /*86a0*/  @!UP1 USHF.L.U32 UR11, UR10, 0xb, URZ ;  /* 0x0000000b0a0b9899 */ /* 0x000fe400080006ff */
[----:B------:R-:W-:Y:S01]  /*86b0*/  @!UP1 USHF.L.U32 UR10, UR10, 0x1, URZ ;  /* 0x000000010a0a9899 */ /* 0x000fe200080006ff */
[----:B------:R-:W4:Y:S01]  /*86c0*/  @!P4 LDG.E.U16 R76, desc[UR16][R10.64] ;  /* 0x000000100a4cc981 */ /* 0x000f22000c1e1500 */
[----:B---3--:R-:W-:-:S03]  /*86d0*/  IMAD.WIDE R6, R2, 0x2, R82 ;  /* 0x0000000202067825 */ /* 0x008fc600078e0252 */
[----:B------:R-:W-:Y:S01]  /*86e0*/  STL.64 [R1+0x518], R12 ;  /* 0x0005180c01007387 */ /* 0x000fe20000100a00 */
[----:B------:R-:W-:-:S03]  /*86f0*/  VIADD R2, R81, 0xffffffe2 ;  /* 0xffffffe251027836 */ /* 0x000fc60000000000 */
[----:B------:R-:W-:Y:S04]  /*8700*/  STL.64 [R1+0x510], R10 ;  /* 0x0005100a01007387 */ /* 0x000fe80000100a00 */
[----:B------:R1:W3:Y:S01]  /*8710*/  @!P4 LDG.E.U16 R75, desc[UR16][R6.64] ;  /* 0x00000010064bc981 */ /* 0x0002e2000c1e1500 */
[----:B------:R-:W-:-:S03]  /*8720*/  IMAD.MOV.U32 R19, RZ, RZ, R92 ;  /* 0x000000ffff137224 */ /* 0x000fc600078e005c */
[----:B------:R1:W3:Y:S01]  /*8730*/  @!P4 LDG.E.U16 R77, desc[UR16][R12.64] ;  /* 0x000000100c4dc981 */ /* 0x0002e2000c1e1500 */
[----:B------:R-:W-:Y:S01]  /*8740*/  ISETP.GE.U32.AND P4, PT, R2, 0x7fffffa3, PT ;  /* 0x7fffffa30200780c */ /* 0x000fe20003f86070 */
[----:B------:R-:W-:Y:S01]  /*8750*/  IMAD.MOV.U32 R92, RZ, RZ, R20 ;  /* 0x000000ffff5c7224 */ /* 0x000fe200078e0014 */
[----:B0-----:R-:W-:Y:S01]  /*8760*/  LOP3.LUT R2, R50, 0x40, RZ, 0xc0, !PT ;  /* 0x0000004032027812 */ /* 0x001fe200078ec0ff */
[----:B------:R-:W-:Y:S01]  /*8770*/  VOTEU.ALL UP1, P1 ;  /* 0x0000000000ff7886 */ /* 0x000fe20000820000 */
[----:B------:R-:W-:Y:S02]  /*8780*/  PRMT R74, RZ, 0x7610, R74 ;  /* 0x00007610ff4a7816 */ /* 0x000fe4000000004a */
[----:B------:R-:W-:Y:S02]  /*8790*/  PRMT R73, RZ, 0x7610, R73 ;  /* 0x00007610ff497816 */ /* 0x000fe40000000049 */
[----:B------:R-:W-:Y:S01]  /*87a0*/  PRMT R72, RZ, 0x7610, R72 ;  /* 0x00007610ff487816 */ /* 0x000fe20000000048 */
[----:B------:R0:W1:Y:S01]  /*87b0*/  @!UP1 SYNCS.EXCH.64 URZ, [UR5+0x28008], UR10 ;  /* 0x0280080a05ff95b2 */ /* 0x0000620008000100 */
[----:B------:R-:W-:-:S02]  /*87c0*/  PRMT R71, RZ, 0x7610, R71 ;  /* 0x00007610ff477816 */ /* 0x000fc40000000047 */
[----:B------:R-:W-:Y:S02]  /*87d0*/  PRMT R70, RZ, 0x7610, R70 ;  /* 0x00007610ff467816 */ /* 0x000fe40000000046 */
[----:B------:R-:W-:Y:S02]  /*87e0*/  PRMT R69, RZ, 0x7610, R69 ;  /* 0x00007610ff457816 */ /* 0x000fe40000000045 */
[----:B------:R-:W-:Y:S02]  /*87f0*/  PRMT R68, RZ, 0x7610, R68 ;  /* 0x00007610ff447816 */ /* 0x000fe40000000044 */
[----:B------:R-:W-:Y:S02]  /*8800*/  PRMT R67, RZ, 0x7610, R67 ;  /* 0x00007610ff437816 */ /* 0x000fe40000000043 */
[----:B------:R-:W-:Y:S01]  /*8810*/  PRMT R66, RZ, 0x7610, R66 ;  /* 0x00007610ff427816 */ /* 0x000fe20000000042 */
[----:B0-----:R-:W0:Y:S01]  /*8820*/  LDCU UR10, c[0x0][0x3b0] ;  /* 0x00007600ff0a77ac */ /* 0x001e220008000800 */
[----:B------:R-:W-:-:S02]  /*8830*/  PRMT R65, RZ, 0x7610, R65 ;  /* 0x00007610ff417816 */ /* 0x000fc40000000041 */
[----:B------:R-:W-:Y:S01]  /*8840*/  PRMT R64, RZ, 0x7610, R64 ;  /* 0x00007610ff407816 */ /* 0x000fe20000000040 */
[----:B------:R-:W0:Y:S01]  /*8850*/  LDCU UR11, c[0x0][0x3b0] ;  /* 0x00007600ff0b77ac */ /* 0x000e220008000800 */
[----:B------:R-:W-:Y:S02]  /*8860*/  PRMT R63, RZ, 0x7610, R63 ;  /* 0x00007610ff3f7816 */ /* 0x000fe4000000003f */
[----:B------:R-:W-:Y:S02]  /*8870*/  PRMT R53, RZ, 0x7610, R53 ;  /* 0x00007610ff357816 */ /* 0x000fe40000000035 */
[----:B------:R-:W-:Y:S02]  /*8880*/  PRMT R49, RZ, 0x7610, R49 ;  /* 0x00007610ff317816 */ /* 0x000fe40000000031 */
[----:B------:R-:W-:Y:S02]  /*8890*/  PRMT R62, RZ, 0x7610, R62 ;  /* 0x00007610ff3e7816 */ /* 0x000fe4000000003e */
[----:B------:R-:W-:Y:S01]  /*88a0*/  PRMT R61, RZ, 0x7610, R61 ;  /* 0x00007610ff3d7816 */ /* 0x000fe2000000003d */
[----:B--2---:R-:W-:Y:S04]  /*88b0*/  STL.64 [R1+0x1438], R78 ;  /* 0x0014384e01007387 */ /* 0x004fe80000100a00 */
[----:B------:R1:W-:Y:S02]  /*88c0*/  STL.64 [R1+0x508], R6 ;  /* 0x0005080601007387 */ /* 0x0003e40000100a00 */
[----:B-1----:R-:W-:Y:S01]  /*88d0*/  LOP3.LUT R6, R50, 0x3f, RZ, 0xc0, !PT ;  /* 0x0000003f32067812 */ /* 0x002fe200078ec0ff */
[----:B------:R-:W-:-:S04]  /*88e0*/  IMAD R7, R90, 0x15, RZ ;  /* 0x000000155a077824 */ /* 0x000fc800078e02ff */
[----:B------:R-:W-:Y:S02]  /*88f0*/  IMAD.SHL.U32 R20, R6, 0x2, RZ ;  /* 0x0000000206147824 */ /* 0x000fe400078e00ff */
[----:B------:R-:W-:-:S04]  /*8900*/  IMAD.WIDE R16, R7, 0x2, R88 ;  /* 0x0000000207107825 */ /* 0x000fc800078e0258 */
[----:B------:R-:W-:Y:S02]  /*8910*/  IMAD R2, R2, 0x80, R20 ;  /* 0x0000008002027824 */ /* 0x000fe400078e0214 */
[C---:B------:R-:W-:Y:S01]  /*8920*/  IMAD.WIDE R14, R7.reuse, 0x2, R86 ;  /* 0x00000002070e7825 */ /* 0x040fe200078e0256 */
[----:B------:R-:W-:Y:S03]  /*8930*/  STL.64 [R1+0x420], R16 ;  /* 0x0004201001007387 */ /* 0x000fe60000100a00 */
[C---:B------:R-:W-:Y:S01]  /*8940*/  IMAD.WIDE R12, R7.reuse, 0x2, R84 ;  /* 0x00000002070c7825 */ /* 0x040fe200078e0254 */
[----:B------:R1:W-:Y:S03]  /*8950*/  STS.U16 [R2+UR5], R21 ;  /* 0x0000001502007988 */ /* 0x0003e60008000405 */
[----:B------:R-:W-:Y:S01]  /*8960*/  IMAD.WIDE R10, R7, 0x2, R82 ;  /* 0x00000002070a7825 */ /* 0x000fe200078e0252 */
[----:B------:R2:W-:Y:S03]  /*8970*/  STL.64 [R1+0x418], R14 ;  /* 0x0004180e01007387 */ /* 0x0005e60000100a00 */
[----:B------:R-:W-:Y:S01]  /*8980*/  VIADD R6, R81, 0xffffffda ;  /* 0xffffffda51067836 */ /* 0x000fe20000000000 */
[----:B------:R-:W3:Y:S01]  /*8990*/  @!P3 LDG.E.U16 R74, desc[UR16][R16.64] ;  /* 0x00000010104ab981 */ /* 0x000ee2000c1e1500 */
[----:B-1----:R-:W-:-:S03]  /*89a0*/  IMAD R21, R90, 0x1d, RZ ;  /* 0x0000001d5a157824 */ /* 0x002fc600078e02ff */
[----:B------:R1:W-:Y:S04]  /*89b0*/  STL.64 [R1+0x410], R12 ;  /* 0x0004100c01007387 */ /* 0x0003e80000100a00 */
[----:B------:R2:W3:Y:S04]  /*89c0*/  @!P3 LDG.E.U16 R73, desc[UR16][R14.64] ;  /* 0x000000100e49b981 */ /* 0x0004e8000c1e1500 */
[----:B------:R1:W3:Y:S04]  /*89d0*/  @!P3 LDG.E.U16 R72, desc[UR16][R12.64] ;  /* 0x000000100c48b981 */ /* 0x0002e8000c1e1500 */
[----:B------:R0:W3:Y:S01]  /*89e0*/  @!P3 LDG.E.U16 R71, desc[UR16][R10.64] ;  /* 0x000000100a47b981 */ /* 0x0000e2000c1e1500 */
[----:B------:R-:W-:Y:S01]  /*89f0*/  ISETP.GE.U32.AND P3, PT, R6, 0x7fffff9b, PT ;  /* 0x7fffff9b0600780c */ /* 0x000fe20003f66070 */
[----:B--2---:R-:W-:-:S02]  /*8a00*/  IMAD.WIDE R14, R21, 0x2, R88 ;  /* 0x00000002150e7825 */ /* 0x004fc400078e0258 */
[----:B------:R0:W-:Y:S02]  /*8a10*/  STL.64 [R1+0x408], R10 ;  /* 0x0004080a01007387 */ /* 0x0001e40000100a00 */
[C---:B-1----:R-:W-:Y:S02]  /*8a20*/  IMAD.WIDE R12, R21.reuse, 0x2, R86 ;  /* 0x00000002150c7825 */ /* 0x042fe400078e0256 */
[----:B------:R1:W2:Y:S02]  /*8a30*/  @!P4 LDG.E.U16 R70, desc[UR16][R14.64] ;  /* 0x000000100e46c981 */ /* 0x0002a4000c1e1500 */
[C---:B------:R-:W-:Y:S02]  /*8a40*/  IMAD.WIDE R6, R21.reuse, 0x2, R82 ;  /* 0x0000000215067825 */ /* 0x040fe400078e0252 */
[----:B------:R1:W2:Y:S02]  /*8a50*/  @!P4 LDG.E.U16 R69, desc[UR16][R12.64] ;  /* 0x000000100c45c981 */ /* 0x0002a4000c1e1500 */
[----:B0-----:R-:W-:-:S02]  /*8a60*/  IMAD.WIDE R10, R21, 0x2, R84 ;  /* 0x00000002150a7825 */ /* 0x001fc400078e0254 */
[----:B------:R-:W2:Y:S02]  /*8a70*/  @!P4 LDG.E.U16 R67, desc[UR16][R6.64] ;  /* 0x000000100643c981 */ /* 0x000ea4000c1e1500 */
[----:B------:R-:W-:Y:S02]  /*8a80*/  VIADD R21, R81, 0xffffffd2 ;  /* 0xffffffd251157836 */ /* 0x000fe40000000000 */
[----:B------:R0:W2:Y:S03]  /*8a90*/  @!P4 LDG.E.U16 R68, desc[UR16][R10.64] ;  /* 0x000000100a44c981 */ /* 0x0000a6000c1e1500 */
[----:B------:R-:W-:Y:S01]  /*8aa0*/  ISETP.GE.U32.AND P4, PT, R21, 0x7fffff93, PT ;  /* 0x7fffff931500780c */ /* 0x000fe20003f86070 */
[----:B------:R1:W-:Y:S01]  /*8ab0*/  STL.64 [R1+0x320], R14 ;  /* 0x0003200e01007387 */ /* 0x0003e20000100a00 */
[----:B------:R-:W-:-:S03]  /*8ac0*/  IMAD R21, R90, 0x25, RZ ;  /* 0x000000255a157824 */ /* 0x000fc600078e02ff */
[----:B------:R0:W-:Y:S04]  /*8ad0*/  STL.64 [R1+0x318], R12 ;  /* 0x0003180c01007387 */ /* 0x0001e80000100a00 */
[----:B------:R4:W-:Y:S04]  /*8ae0*/  STL.64 [R1+0x310], R10 ;  /* 0x0003100a01007387 */ /* 0x0009e80000100a00 */
[----:B------:R4:W-:Y:S01]  /*8af0*/  STL.64 [R1+0x308], R6 ;  /* 0x0003080601007387 */ /* 0x0009e20000100a00 */
[----:B-1----:R-:W-:-:S04]  /*8b00*/  IMAD.WIDE R14, R21, 0x2, R88 ;  /* 0x00000002150e7825 */ /* 0x002fc800078e0258 */
[C---:B0-----:R-:W-:Y:S01]  /*8b10*/  IMAD.WIDE R12, R21.reuse, 0x2, R86 ;  /* 0x00000002150c7825 */ /* 0x041fe200078e0256 */
        /* <DEDUP_REMOVED lines=13> */
[----:B------:R0:W-:Y:S01]  /*8bf0*/  STL.64 [R1+0x208], R6 ;  /* 0x0002080601007387 */ /* 0x0001e20000100a00 */
[----:B-1----:R-:W-:-:S03]  /*8c00*/  IMAD.WIDE R12, R21, 0x2, R86 ;  /* 0x00000002150c7825 */ /* 0x002fc600078e0256 */
[----:B------:R1:W-:Y:S01]  /*8c10*/  STS.U16 [R2+UR5+0x4800], R25 ;  /* 0x0048001902007988 */ /* 0x0003e20008000405 */
[----:B------:R-:W-:-:S03]  /*8c20*/  IMAD.WIDE R10, R21, 0x2, R84 ;  /* 0x00000002150a7825 */ /* 0x000fc600078e0254 */
[----:B------:R-:W-:Y:S01]  /*8c30*/  STL.64 [R1+0x120], R14 ;  /* 0x0001200e01007387 */ /* 0x000fe20000100a00 */
[----:B0-----:R-:W-:-:S03]  /*8c40*/  IMAD.WIDE R6, R21, 0x2, R82 ;  /* 0x0000000215067825 */ /* 0x001fc600078e0252 */
[----:B------:R-:W-:Y:S01]  /*8c50*/  STL.64 [R1+0x118], R12 ;  /* 0x0001180c01007387 */ /* 0x000fe20000100a00 */
[----:B-1----:R-:W-:-:S03]  /*8c60*/  IMAD R25, R90, 0x35, RZ ;  /* 0x000000355a197824 */ /* 0x002fc600078e02ff */
[----:B------:R0:W-:Y:S01]  /*8c70*/  STS.U16 [R2+UR5+0x8800], R24 ;  /* 0x0088001802007988 */ /* 0x0001e20008000405 */
[----:B------:R-:W-:-:S03]  /*8c80*/  VIADD R21, R81, 0xffffffc2 ;  /* 0xffffffc251157836 */ /* 0x000fc60000000000 */
[----:B------:R1:W-:Y:S04]  /*8c90*/  STS.U16 [R2+UR5+0xc800], R23 ;  /* 0x00c8001702007988 */ /* 0x0003e80008000405 */
[----:B------:R1:W-:Y:S01]  /*8ca0*/  STL.64 [R1+0x110], R10 ;  /* 0x0001100a01007387 */ /* 0x0003e20000100a00 */
[----:B0-----:R-:W-:-:S03]  /*8cb0*/  PRMT R24, RZ, 0x7610, R24 ;  /* 0x00007610ff187816 */ /* 0x001fc60000000018 */
[----:B------:R0:W2:Y:S01]  /*8cc0*/  @!P4 LDG.E.U16 R53, desc[UR16][R10.64] ;  /* 0x000000100a35c981 */ /* 0x0000a2000c1e1500 */
[----:B-1----:R-:W-:-:S03]  /*8cd0*/  PRMT R23, RZ, 0x7610, R23 ;  /* 0x00007610ff177816 */ /* 0x002fc60000000017 */
[----:B------:R1:W-:Y:S04]  /*8ce0*/  STL.64 [R1+0x108], R6 ;  /* 0x0001080601007387 */ /* 0x0003e80000100a00 */
[----:B------:R1:W2:Y:S01]  /*8cf0*/  @!P4 LDG.E.U16 R49, desc[UR16][R6.64] ;  /* 0x000000100631c981 */ /* 0x0002a2000c1e1500 */
[----:B0-----:R-:W-:-:S03]  /*8d00*/  IMAD.WIDE R10, R25, 0x2, R88 ;  /* 0x00000002190a7825 */ /* 0x001fc600078e0258 */
[----:B------:R-:W2:Y:S04]  /*8d10*/  @!P4 LDG.E.U16 R62, desc[UR16][R14.64] ;  /* 0x000000100e3ec981 */ /* 0x000ea8000c1e1500 */
[----:B------:R-:W2:Y:S01]  /*8d20*/  @!P4 LDG.E.U16 R61, desc[UR16][R12.64] ;  /* 0x000000100c3dc981 */ /* 0x000ea2000c1e1500 */
[----:B-1----:R-:W-:Y:S01]  /*8d30*/  IMAD.WIDE R6, R25, 0x2, R86 ;  /* 0x0000000219067825 */ /* 0x002fe200078e0256 */
[----:B------:R-:W-:Y:S02]  /*8d40*/  ISETP.GE.U32.AND P4, PT, R21, 0x7fffff83, PT ;  /* 0x7fffff831500780c */ /* 0x000fe40003f86070 */
[----:B------:R0:W-:Y:S01]  /*8d50*/  STS.U16 [R2+UR5+0xc00], R22 ;  /* 0x000c001602007988 */ /* 0x0001e20008000405 */
[----:B------:R-:W-:-:S03]  /*8d60*/  PRMT R21, RZ, 0x7610, R21 ;  /* 0x00007610ff157816 */ /* 0x000fc60000000015 */
[----:B------:R1:W-:Y:S04]  /*8d70*/  STL.64 [R1+0x20], R10 ;  /* 0x0000200a01007387 */ /* 0x0003e80000100a00 */
[----:B------:R1:W2:Y:S01]  /*8d80*/  @!P3 LDG.E.U16 R24, desc[UR16][R10.64] ;  /* 0x000000100a18b981 */ /* 0x0002a2000c1e1500 */
[----:B0-----:R-:W-:-:S03]  /*8d90*/  PRMT R22, RZ, 0x7610, R22 ;  /* 0x00007610ff167816 */ /* 0x001fc60000000016 */
[----:B------:R0:W-:Y:S04]  /*8da0*/  STL.64 [R1+0x18], R6 ;  /* 0x0000180601007387 */ /* 0x0001e80000100a00 */
[----:B------:R0:W2:Y:S01]  /*8db0*/  @!P3 LDG.E.U16 R23, desc[UR16][R6.64] ;  /* 0x000000100617b981 */ /* 0x0000a2000c1e1500 */
[----:B-1----:R-:W-:-:S03]  /*8dc0*/  IMAD.WIDE R10, R25, 0x2, R84 ;  /* 0x00000002190a7825 */ /* 0x002fc600078e0254 */
[----:B------:R1:W-:Y:S04]  /*8dd0*/  STS.U16 [R2+UR5+0x1800], R34 ;  /* 0x0018002202007988 */ /* 0x0003e80008000405 */
[----:B------:R-:W2:Y:S01]  /*8de0*/  @!P3 LDG.E.U16 R22, desc[UR16][R10.64] ;  /* 0x000000100a16b981 */ /* 0x000ea2000c1e1500 */
[----:B0-----:R-:W-:-:S04]  /*8df0*/  IMAD.WIDE R6, R25, 0x2, R82 ;  /* 0x0000000219067825 */ /* 0x001fc800078e0252 */
[----:B------:R-:W-:Y:S01]  /*8e00*/  VIADD R25, R81, 0xfffffff9 ;  /* 0xfffffff951197836 */ /* 0x000fe20000000000 */
[----:B------:R0:W2:Y:S01]  /*8e10*/  @!P3 LDG.E.U16 R21, desc[UR16][R6.64] ;  /* 0x000000100615b981 */ /* 0x0000a2000c1e1500 */
[----:B-1----:R-:W-:-:S03]  /*8e20*/  IMAD R34, R90, 0x3d, RZ ;  /* 0x0000003d5a227824 */ /* 0x002fc600078e02ff */
[----:B------:R-:W-:Y:S01]  /*8e30*/  ISETP.GE.U32.AND P3, PT, R25, 0x7fffffba, PT ;  /* 0x7fffffba1900780c */ /* 0x000fe20003f66070 */
[----:B------:R1:W-:Y:S01]  /*8e40*/  STS.U16 [R2+UR5+0x4000], R33 ;  /* 0x0040002102007988 */ /* 0x0003e20008000405 */
[----:B------:R-:W-:-:S03]  /*8e50*/  PRMT R25, RZ, 0x7610, R25 ;  /* 0x00007610ff197816 */ /* 0x000fc60000000019 */
[----:B------:R-:W-:Y:S04]  /*8e60*/  STS.U16 [R2+UR5+0x5000], R41 ;  /* 0x0050002902007988 */ /* 0x000fe80008000405 */
[----:B------:R0:W-:Y:S01]  /*8e70*/  STS.U16 [R2+UR5+0x9000], R40 ;  /* 0x0090002802007988 */ /* 0x0001e20008000405 */
[----:B-1----:R-:W-:-:S03]  /*8e80*/  IMAD R33, R90, 0x6, RZ ;  /* 0x000000065a217824 */ /* 0x002fc600078e02ff */
[----:B------:R1:W-:Y:S04]  /*8e90*/  STS.U16 [R2+UR5+0x8400], R28 ;  /* 0x0084001c02007988 */ /* 0x0003e80008000405 */
[----:B------:R1:W-:Y:S01]  /*8ea0*/  STS.U16 [R2+UR5+0xc400], R27 ;  /* 0x00c4001b02007988 */ /* 0x0003e20008000405 */
[----:B0-----:R-:W-:-:S03]  /*8eb0*/  IMAD.WIDE R40, R34, 0x2, R88 ;  /* 0x0000000222287825 */ /* 0x001fc600078e0258 */
[----:B------:R0:W-:Y:S01]  /*8ec0*/  STS.U16 [R2+UR5+0x800], R26 ;  /* 0x0008001a02007988 */ /* 0x0001e20008000405 */
[----:B-1----:R-:W-:-:S03]  /*8ed0*/  PRMT R28, RZ, 0x7610, R28 ;  /* 0x00007610ff1c7816 */ /* 0x002fc6000000001c */
[----:B------:R-:W-:Y:S01]  /*8ee0*/  STS.U16 [R2+UR5+0xd000], R39 ;  /* 0x00d0002702007988 */ /* 0x000fe20008000405 */
[----:B------:R-:W-:-:S03]  /*8ef0*/  PRMT R27, RZ, 0x7610, R27 ;  /* 0x00007610ff1b7816 */ /* 0x000fc6000000001b */
[----:B------:R1:W-:Y:S01]  /*8f00*/  STS.U16 [R2+UR5+0x1400], R38 ;  /* 0x0014002602007988 */ /* 0x0003e20008000405 */
[----:B0-----:R-:W-:-:S03]  /*8f10*/  PRMT R26, RZ, 0x7610, R26 ;  /* 0x00007610ff1a7816 */ /* 0x001fc6000000001a */
[----:B------:R-:W-:Y:S04]  /*8f20*/  STS.U16 [R2+UR5+0x5400], R37 ;  /* 0x0054002502007988 */ /* 0x000fe80008000405 */
[----:B------:R0:W-:Y:S01]  /*8f30*/  STS.U16 [R2+UR5+0x9400], R36 ;  /* 0x0094002402007988 */ /* 0x0001e20008000405 */
[----:B-1----:R-:W-:-:S03]  /*8f40*/  IMAD.WIDE R38, R34, 0x2, R86 ;  /* 0x0000000222267825 */ /* 0x002fc600078e0256 */
[----:B------:R1:W-:Y:S04]  /*8f50*/  STS.U16 [R2+UR5+0xcc00], R93 ;  /* 0x00cc005d02007988 */ /* 0x0003e80008000405 */
[----:B------:R1:W-:Y:S01]  /*8f60*/  STS.U16 [R2+UR5+0xd400], R35 ;  /* 0x00d4002302007988 */ /* 0x0003e20008000405 */
[----:B0-----:R-:W-:-:S03]  /*8f70*/  IMAD.WIDE R36, R34, 0x2, R84 ;  /* 0x0000000222247825 */ /* 0x001fc600078e0254 */
[----:B------:R0:W-:Y:S01]  /*8f80*/  STS.U16 [R2+UR5+0x8000], R32 ;  /* 0x0080002002007988 */ /* 0x0001e20008000405 */
[----:B-1----:R-:W-:-:S03]  /*8f90*/  IMAD.MOV.U32 R93, RZ, RZ, R52 ;  /* 0x000000ffff5d7224 */ /* 0x002fc600078e0034 */
[----:B------:R1:W-:Y:S01]  /*8fa0*/  STS.U16 [R2+UR5+0x4400], R29 ;  /* 0x0044001d02007988 */ /* 0x0003e20008000405 */
[----:B------:R-:W-:Y:S02]  /*8fb0*/  IMAD R52, R90, 0xe, RZ ;  /* 0x0000000e5a347824 */ /* 0x000fe400078e02ff */
[----:B------:R-:W-:Y:S01]  /*8fc0*/  IMAD.WIDE R34, R34, 0x2, R82 ;  /* 0x0000000222227825 */ /* 0x000fe200078e0252 */
[----:B------:R-:W-:Y:S01]  /*8fd0*/  STL.64 [R1+0x10], R10 ;  /* 0x0000100a01007387 */ /* 0x000fe20000100a00 */
[----:B0-----:R-:W-:-:S03]  /*8fe0*/  PRMT R32, RZ, 0x7610, R32 ;  /* 0x00007610ff207816 */ /* 0x001fc60000000020 */
[----:B------:R0:W-:Y:S01]  /*8ff0*/  STL.64 [R1+0x8], R6 ;  /* 0x0000080601007387 */ /* 0x0001e20000100a00 */
[----:B-1----:R-:W-:-:S03]  /*9000*/  VIADD R29, R81, 0xfffffff1 ;  /* 0xfffffff1511d7836 */ /* 0x002fc60000000000 */
[----:B------:R-:W-:Y:S01]  /*9010*/  STL.64 [R1+0x10e0], R40 ;  /* 0x0010e02801007387 */ /* 0x000fe20000100a00 */
[----:B------:R-:W-:-:S03]  /*9020*/  IMAD.WIDE R14, R52, 0x2, R88 ;  /* 0x00000002340e7825 */ /* 0x000fc600078e0258 */
[----:B------:R-:W-:Y:S01]  /*9030*/  STL.64 [R1+0x10f0], R38 ;  /* 0x0010f02601007387 */ /* 0x000fe20000100a00 */
[----:B0-----:R-:W-:-:S03]  /*9040*/  IMAD.WIDE R6, R33, 0x2, R88 ;  /* 0x0000000221067825 */ /* 0x001fc600078e0258 */
[----:B------:R0:W-:Y:S01]  /*9050*/  STS.U16 [R2+UR5+0x400], R30 ;  /* 0x0004001e02007988 */ /* 0x0001e20008000405 */
[----:B------:R-:W-:-:S03]  /*9060*/  IMAD.WIDE R12, R33, 0x2, R86 ;  /* 0x00000002210c7825 */ /* 0x000fc600078e0256 */
[----:B------:R-:W2:Y:S04]  /*9070*/  @!P4 LDG.E.U16 R28, desc[UR16][R40.64] ;  /* 0x00000010281cc981 */ /* 0x000ea8000c1e1500 */
[----:B------:R-:W2:Y:S01]  /*9080*/  @!P4 LDG.E.U16 R27, desc[UR16][R38.64] ;  /* 0x00000010261bc981 */ /* 0x000ea2000c1e1500 */
[----:B------:R-:W-:Y:S01]  /*9090*/  IMAD.WIDE R10, R33, 0x2, R84 ;  /* 0x00000002210a7825 */ /* 0x000fe200078e0254 */
[----:B0-----:R-:W-:Y:S02]  /*90a0*/  PRMT R30, RZ, 0x7610, R30 ;  /* 0x00007610ff1e7816 */ /* 0x001fe4000000001e */
[----:B------:R-:W2:Y:S04]  /*90b0*/  @!P4 LDG.E.U16 R26, desc[UR16][R36.64] ;  /* 0x00000010241ac981 */ /* 0x000ea8000c1e1500 */
[----:B------:R-:W-:Y:S04]  /*90c0*/  STL.64 [R1+0x1100], R36 ;  /* 0x0011002401007387 */ /* 0x000fe80000100a00 */
[----:B------:R-:W2:Y:S01]  /*90d0*/  @!P4 LDG.E.U16 R25, desc[UR16][R34.64] ;  /* 0x000000102219c981 */ /* 0x000ea2000c1e1500 */
[----:B------:R-:W-:-:S02]  /*90e0*/  ISETP.GE.U32.AND P4, PT, R29, 0x7fffffb2, PT ;  /* 0x7fffffb21d00780c */ /* 0x000fc40003f86070 */
[----:B------:R-:W-:Y:S01]  /*90f0*/  PRMT R29, RZ, 0x7610, R29 ;  /* 0x00007610ff1d7816 */ /* 0x000fe2000000001d */
[----:B------:R-:W-:Y:S04]  /*9100*/  STL.64 [R1+0x1110], R34 ;  /* 0x0011102201007387 */ /* 0x000fe80000100a00 */
[----:B------:R0:W-:Y:S04]  /*9110*/  STL.64 [R1+0x600], R6 ;  /* 0x0006000601007387 */ /* 0x0001e80000100a00 */
[----:B------:R0:W2:Y:S04]  /*9120*/  @!P3 LDG.E.U16 R32, desc[UR16][R6.64] ;  /* 0x000000100620b981 */ /* 0x0000a8000c1e1500 */
[----:B------:R-:W-:Y:S04]  /*9130*/  STL.64 [R1+0x500], R14 ;  /* 0x0005000e01007387 */ /* 0x000fe80000100a00 */
[----:B------:R1:W2:Y:S01]  /*9140*/  @!P3 LDG.E.U16 R30, desc[UR16][R10.64] ;  /* 0x000000100a1eb981 */ /* 0x0002a2000c1e1500 */
[----:B0-----:R-:W-:-:S03]  /*9150*/  IMAD.WIDE R6, R33, 0x2, R82 ;  /* 0x0000000221067825 */ /* 0x001fc600078e0252 */
[----:B------:R-:W-:Y:S01]  /*9160*/  STL.64 [R1+0x5f8], R12 ;  /* 0x0005f80c01007387 */ /* 0x000fe20000100a00 */
[----:B------:R-:W-:-:S03]  /*9170*/  PRMT R33, RZ, 0x7610, R33 ;  /* 0x00007610ff217816 */ /* 0x000fc60000000021 */
[----:B------:R1:W-:Y:S04]  /*9180*/  STL.64 [R1+0x5f0], R10 ;  /* 0x0005f00a01007387 */ /* 0x0003e80000100a00 */
[----:B------:R0:W-:Y:S04]  /*9190*/  STL.64 [R1+0x5e8], R6 ;  /* 0x0005e80601007387 */ /* 0x0001e80000100a00 */
[----:B------:R0:W2:Y:S01]  /*91a0*/  @!P3 LDG.E.U16 R29, desc[UR16][R6.64] ;  /* 0x00000010061db981 */ /* 0x0000a2000c1e1500 */
[----:B-1----:R-:W-:-:S04]  /*91b0*/  IMAD.WIDE R10, R52, 0x2, R86 ;  /* 0x00000002340a7825 */ /* 0x002fc800078e0256 */
[----:B0-----:R-:W-:Y:S01]  /*91c0*/  IMAD.WIDE R6, R52, 0x2, R84 ;  /* 0x0000000234067825 */ /* 0x001fe200078e0254 */
[----:B------:R-:W-:Y:S04]  /*91d0*/  STL.64 [R1+0x4f8], R10 ;  /* 0x0004f80a01007387 */ /* 0x000fe80000100a00 */
[----:B------:R0:W-:Y:S04]  /*91e0*/  STL.64 [R1+0x4f0], R6 ;  /* 0x0004f00601007387 */ /* 0x0001e80000100a00 */
[----:B------:R0:W2:Y:S01]  /*91f0*/  @!P4 LDG.E.U16 R33, desc[UR16][R6.64] ;  /* 0x000000100621c981 */ /* 0x0000a2000c1e1500 */
[----:B------:R-:W-:-:S03]  /*9200*/  IMAD.MOV.U32 R36, RZ, RZ, R0 ;  /* 0x000000ffff247224 */ /* 0x000fc600078e0000 */
[----:B------:R1:W-:Y:S04]  /*9210*/  STS.U16 [R2+UR5+0x9800], R57 ;  /* 0x0098003902007988 */ /* 0x0003e80008000405 */
[----:B------:R-:W2:Y:S01]  /*9220*/  LDL.LU R8, [R1+0x3fc] ;  /* 0x0003fc0001087983 */ /* 0x000ea20000300800 */
[----:B0-----:R-:W-:-:S04]  /*9230*/  SHF.R.S32.HI R6, RZ, 0x6, R50 ;  /* 0x00000006ff067819 */ /* 0x001fc80000011432 */
[----:B------:R-:W-:Y:S01]  /*9240*/  SGXT R0, R6, 0x1 ;  /* 0x000000010600781a */ /* 0x000fe20000000200 */
[----:B------:R0:W-:Y:S03]  /*9250*/  STS.U16 [R2+UR5+0xd800], R56 ;  /* 0x00d8003802007988 */ /* 0x0001e60008000405 */
[----:B------:R-:W-:Y:S01]  /*9260*/  LOP3.LUT R0, R20, 0x90, R0, 0x78, !PT ;  /* 0x0000009014007812 */ /* 0x000fe200078e7800 */
[----:B-1----:R-:W3:Y:S04]  /*9270*/  LDL.LU R57, [R1+0x3f8] ;  /* 0x0003f80001397983 */ /* 0x002ee80000300800 */
[----:B------:R1:W-:Y:S04]  /*9280*/  STS.U16 [R2+UR5+0x1000], R91 ;  /* 0x0010005b02007988 */ /* 0x0003e80008000405 */
[----:B------:R4:W-:Y:S04]  /*9290*/  STS.U16 [R2+UR5+0x1c00], R54 ;  /* 0x001c003602007988 */ /* 0x0009e80008000405 */
[----:B0-----:R-:W3:Y:S01]  /*92a0*/  LDL.LU R56, [R1+0x3f4] ;  /* 0x0003f40001387983 */ /* 0x001ee20000300800 */
[----:B-1----:R-:W-:-:S03]  /*92b0*/  IMAD.MOV.U32 R91, RZ, RZ, R55 ;  /* 0x000000ffff5b7224 */ /* 0x002fc600078e0037 */
[----:B------:R0:W-:Y:S04]  /*92c0*/  STS.U16 [R2+UR5+0x5800], R60 ;  /* 0x0058003c02007988 */ /* 0x0001e80008000405 */
[----:B----4-:R-:W4:Y:S04]  /*92d0*/  LDL.LU R54, [R1+0x3f0] ;  /* 0x0003f00001367983 */ /* 0x010f280000300800 */
[----:B------:R1:W-:Y:S01]  /*92e0*/  STS.U16 [R2+UR5+0x8c00], R92 ;  /* 0x008c005c02007988 */ /* 0x0003e20008000405 */
[----:B0-----:R-:W-:-:S03]  /*92f0*/  IMAD.MOV.U32 R60, RZ, RZ, R51 ;  /* 0x000000ffff3c7224 */ /* 0x001fc600078e0033 */
[----:B------:R-:W4:Y:S04]  /*9300*/  LDL.LU R55, [R1+0x3e0] ;  /* 0x0003e00001377983 */ /* 0x000f280000300800 */
[----:B------:R-:W4:Y:S01]  /*9310*/  LDL.LU R51, [R1+0x3dc] ;  /* 0x0003dc0001337983 */ /* 0x000f220000300800 */
[----:B-1----:R-:W-:-:S03]  /*9320*/  SHF.R.U32.HI R92, RZ, 0x5, R50 ;  /* 0x00000005ff5c7819 */ /* 0x002fc60000011632 */
[----:B------:R-:W4:Y:S04]  /*9330*/  LDL.LU R50, [R1+0x3d8] ;  /* 0x0003d80001327983 */ /* 0x000f280000300800 */
[----:B------:R-:W-:Y:S04]  /*9340*/  STL [R1+0x1300], R0 ;  /* 0x0013000001007387 */ /* 0x000fe80000100800 */
[----:B------:R-:W4:Y:S01]  /*9350*/  LDL.LU R48, [R1+0x3d4] ;  /* 0x0003d40001307983 */ /* 0x000f220000300800 */
[----:B------:R-:W-:-:S03]  /*9360*/  PRMT R58, RZ, 0x7610, R58 ;  /* 0x00007610ff3a7816 */ /* 0x000fc6000000003a */
[----:B------:R0:W-:Y:S01]  /*9370*/  STS.U16 [R2+UR5+0xc000], R31 ;  /* 0x00c0001f02007988 */ /* 0x0001e20008000405 */
[----:B------:R-:W-:-:S03]  /*9380*/  PRMT R59, RZ, 0x7610, R59 ;  /* 0x00007610ff3b7816 */ /* 0x000fc6000000003b */
[----:B------:R-:W4:Y:S04]  /*9390*/  @!P4 LDG.E.U16 R58, desc[UR16][R10.64] ;  /* 0x000000100a3ac981 */ /* 0x000f28000c1e1500 */
[----:B------:R-:W4:Y:S01]  /*93a0*/  @!P4 LDG.E.U16 R59, desc[UR16][R14.64] ;  /* 0x000000100e3bc981 */ /* 0x000f22000c1e1500 */
[----:B0-----:R-:W-:-:S03]  /*93b0*/  PRMT R31, RZ, 0x7610, R31 ;  /* 0x00007610ff1f7816 */ /* 0x001fc6000000001f */
[----:B------:R-:W4:Y:S04]  /*93c0*/  LDL.LU R10, [R1+0x2fc] ;  /* 0x0002fc00010a7983 */ /* 0x000f280000300800 */
[----:B------:R-:W4:Y:S04]  /*93d0*/  @!P3 LDG.E.U16 R31, desc[UR16][R12.64] ;  /* 0x000000100c1fb981 */ /* 0x000f28000c1e1500 */
[----:B------:R-:W4:Y:S01]  /*93e0*/  LDL.LU R11, [R1+0x2f8] ;  /* 0x0002f800010b7983 */ /* 0x000f220000300800 */
[----:B------:R-:W-:-:S03]  /*93f0*/  LOP3.LUT R6, R2, 0x10, RZ, 0x3c, !PT ;  /* 0x0000001002067812 */ /* 0x000fc600078e3cff */
[----:B------:R-:W4:Y:S04]  /*9400*/  LDL.LU R12, [R1+0x2f4] ;  /* 0x0002f400010c7983 */ /* 0x000f280000300800 */
[----:B------:R-:W4:Y:S04]  /*9410*/  LDL.LU R13, [R1+0x2f0] ;  /* 0x0002f000010d7983 */ /* 0x000f280000300800 */
[----:B------:R-:W4:Y:S04]  /*9420*/  LDL.LU R14, [R1+0x1f4] ;  /* 0x0001f400010e7983 */ /* 0x000f280000300800 */
[----:B------:R-:W4:Y:S01]  /*9430*/  LDL.LU R15, [R1+0x1f0] ;  /* 0x0001f000010f7983 */ /* 0x000f220000300800 */
[----:B------:R-:W-:-:S03]  /*9440*/  ISETP.NE.U32.AND P3, PT, R92, RZ, PT ;  /* 0x000000ff5c00720c */ /* 0x000fc60003f65070 */
[----:B------:R-:W4:Y:S04]  /*9450*/  LDL.LU R16, [R1+0x1ec] ;  /* 0x0001ec0001107983 */ /* 0x000f280000300800 */
[----:B------:R-:W4:Y:S04]  /*9460*/  LDL.LU R17, [R1+0x1e8] ;  /* 0x0001e80001117983 */ /* 0x000f280000300800 */
[----:B------:R0:W-:Y:S04]  /*9470*/  STS.U16 [R2+UR5+0x4c00], R19 ;  /* 0x004c001302007988 */ /* 0x0001e80008000405 */
[----:B------:R-:W4:Y:S04]  /*9480*/  LDL.LU R18, [R1+0x104] ;  /* 0x0001040001127983 */ /* 0x000f280000300800 */
[----:B------:R1:W-:Y:S04]  /*9490*/  STS.U16 [R2+UR5+0x5c00], R93 ;  /* 0x005c005d02007988 */ /* 0x0003e80008000405 */
[----:B0-----:R-:W4:Y:S04]  /*94a0*/  LDL.LU R19, [R1+0x100] ;  /* 0x0001000001137983 */ /* 0x001f280000300800 */
[----:B------:R-:W4:Y:S04]  /*94b0*/  LDL.LU R92, [R1+0xfc] ;  /* 0x0000fc00015c7983 */ /* 0x000f280000300800 */
[----:B------:R0:W-:Y:S04]  /*94c0*/  STS.U16 [R2+UR5+0x9c00], R91 ;  /* 0x009c005b02007988 */ /* 0x0001e80008000405 */
[----:B------:R0:W-:Y:S04]  /*94d0*/  STS.U16 [R2+UR5+0xdc00], R60 ;  /* 0x00dc003c02007988 */ /* 0x0001e80008000405 */
[----:B-1----:R-:W4:Y:S04]  /*94e0*/  LDL.LU R93, [R1+0xf8] ;  /* 0x0000f800015d7983 */ /* 0x002f280000300800 */
[----:B0-----:R-:W4:Y:S04]  /*94f0*/  LDL.LU R91, [R1+0xf4] ;  /* 0x0000f400015b7983 */ /* 0x001f280000300800 */
[----:B------:R-:W4:Y:S04]  /*9500*/  LDL.LU R60, [R1+0xf0] ;  /* 0x0000f000013c7983 */ /* 0x000f280000300800 */
[----:B--2---:R-:W-:Y:S04]  /*9510*/  STS.U16 [R6+UR5+0x480], R8 ;  /* 0x0004800806007988 */ /* 0x004fe80008000405 */
[----:B---3--:R0:W-:Y:S04]  /*9520*/  STS.U16 [R6+UR5+0x4480], R57 ;  /* 0x0044803906007988 */ /* 0x0081e80008000405 */
[----:B0-----:R-:W2:Y:S04]  /*9530*/  LDL.LU R57, [R1+0xec] ;  /* 0x0000ec0001397983 */ /* 0x001ea80000300800 */
[----:B------:R0:W-:Y:S04]  /*9540*/  STS.U16 [R6+UR5+0x8480], R56 ;  /* 0x0084803806007988 */ /* 0x0001e80008000405 */
[----:B----4-:R1:W-:Y:S04]  /*9550*/  STS.U16 [R6+UR5+0xc480], R54 ;  /* 0x00c4803606007988 */ /* 0x0103e80008000405 */
[----:B0-----:R-:W3:Y:S04]  /*9560*/  LDL.LU R56, [R1+0xe8] ;  /* 0x0000e80001387983 */ /* 0x001ee80000300800 */
[----:B------:R0:W-:Y:S04]  /*9570*/  STS.U16 [R6+UR5+0x880], R55 ;  /* 0x0008803706007988 */ /* 0x0001e80008000405 */
[----:B-1----:R-:W4:Y:S04]  /*9580*/  LDL.LU R54, [R1+0xe4] ;  /* 0x0000e40001367983 */ /* 0x002f280000300800 */
[----:B------:R1:W-:Y:S04]  /*9590*/  STS.U16 [R6+UR5+0x4880], R51 ;  /* 0x0048803306007988 */ /* 0x0003e80008000405 */
[----:B0-----:R-:W4:Y:S04]  /*95a0*/  LDL.LU R55, [R1+0xe0] ;  /* 0x0000e00001377983 */ /* 0x001f280000300800 */
[----:B------:R0:W-:Y:S04]  /*95b0*/  STS.U16 [R6+UR5+0x8880], R50 ;  /* 0x0088803206007988 */ /* 0x0001e80008000405 */
[----:B-1----:R-:W4:Y:S04]  /*95c0*/  LDL.LU R51, [R1+0xdc] ;  /* 0x0000dc0001337983 */ /* 0x002f280000300800 */
[----:B------:R1:W-:Y:S04]  /*95d0*/  STS.U16 [R6+UR5+0xc880], R48 ;  /* 0x00c8803006007988 */ /* 0x0003e80008000405 */
[----:B0-----:R-:W4:Y:S04]  /*95e0*/  LDL.LU R50, [R1+0xd8] ;  /* 0x0000d80001327983 */ /* 0x001f280000300800 */
[----:B------:R-:W4:Y:S04]  /*95f0*/  LDL.LU R8, [R1+0x1e4] ;  /* 0x0001e40001087983 */ /* 0x000f280000300800 */
[----:B-1----:R-:W4:Y:S04]  /*9600*/  LDL.LU R48, [R1+0x1e0] ;  /* 0x0001e00001307983 */ /* 0x002f280000300800 */
[----:B------:R0:W-:Y:S04]  /*9610*/  STS.U16 [R6+UR5+0xc80], R10 ;  /* 0x000c800a06007988 */ /* 0x0001e80008000405 */
[----:B------:R1:W-:Y:S04]  /*9620*/  STS.U16 [R6+UR5+0x4c80], R11 ;  /* 0x004c800b06007988 */ /* 0x0003e80008000405 */
[----:B------:R1:W-:Y:S04]  /*9630*/  STS.U16 [R6+UR5+0x8c80], R12 ;  /* 0x008c800c06007988 */ /* 0x0003e80008000405 */
[----:B------:R1:W-:Y:S04]  /*9640*/  STS.U16 [R6+UR5+0xcc80], R13 ;  /* 0x00cc800d06007988 */ /* 0x0003e80008000405 */
[----:B0-----:R-:W4:Y:S04]  /*9650*/  LDL.LU R10, [R1+0x1d8] ;  /* 0x0001d800010a7983 */ /* 0x001f280000300800 */
[----:B------:R0:W-:Y:S04]  /*9660*/  STS.U16 [R6+UR5+0x1080], R14 ;  /* 0x0010800e06007988 */ /* 0x0001e80008000405 */
[----:B-1----:R-:W4:Y:S04]  /*9670*/  LDL.LU R11, [R1+0x2d0] ;  /* 0x0002d000010b7983 */ /* 0x002f280000300800 */
[----:B------:R1:W-:Y:S04]  /*9680*/  STS.U16 [R6+UR5+0x5080], R15 ;  /* 0x0050800f06007988 */ /* 0x0003e80008000405 */
[----:B------:R-:W4:Y:S04]  /*9690*/  LDL.LU R12, [R1+0x2cc] ;  /* 0x0002cc00010c7983 */ /* 0x000f280000300800 */
[----:B------:R0:W-:Y:S04]  /*96a0*/  STS.U16 [R6+UR5+0x9080], R16 ;  /* 0x0090801006007988 */ /* 0x0001e80008000405 */
[----:B------:R-:W4:Y:S04]  /*96b0*/  LDL.LU R13, [R1+0x2c8] ;  /* 0x0002c800010d7983 */ /* 0x000f280000300800 */
        /* <DEDUP_REMOVED lines=14> */
[----:B------:R-:W4:Y:S04]  /*97a0*/  LDL.LU R93, [R1+0x304] ;  /* 0x00030400015d7983 */ /* 0x000f280000300800 */
[----:B0-----:R-:W4:Y:S04]  /*97b0*/  LDL.LU R91, [R1+0x300] ;  /* 0x00030000015b7983 */ /* 0x001f280000300800 */
[----:B-1----:R-:W4:Y:S04]  /*97c0*/  LDL.LU R60, [R1+0x2ec] ;  /* 0x0002ec00013c7983 */ /* 0x002f280000300800 */
[----:B--2---:R0:W-:Y:S04]  /*97d0*/  STS.U16 [R6+UR5+0x9880], R57 ;  /* 0x0098803906007988 */ /* 0x0041e80008000405 */
[----:B0-----:R-:W2:Y:S04]  /*97e0*/  LDL.LU R57, [R1+0x2e8] ;  /* 0x0002e80001397983 */ /* 0x001ea80000300800 */
[----:B---3--:R0:W-:Y:S04]  /*97f0*/  STS.U16 [R6+UR5+0xd880], R56 ;  /* 0x00d8803806007988 */ /* 0x0081e80008000405 */
[----:B----4-:R1:W-:Y:S04]  /*9800*/  STS.U16 [R6+UR5+0x1c80], R54 ;  /* 0x001c803606007988 */ /* 0x0103e80008000405 */
[----:B0-----:R-:W3:Y:S04]  /*9810*/  LDL.LU R56, [R1+0x2e4] ;  /* 0x0002e40001387983 */ /* 0x001ee80000300800 */
[----:B------:R0:W-:Y:S04]  /*9820*/  STS.U16 [R6+UR5+0x5c80], R55 ;  /* 0x005c803706007988 */ /* 0x0001e80008000405 */
[----:B-1----:R-:W4:Y:S04]  /*9830*/  LDL.LU R54, [R1+0x2e0] ;  /* 0x0002e00001367983 */ /* 0x002f280000300800 */
[----:B------:R1:W-:Y:S04]  /*9840*/  STS.U16 [R6+UR5+0x9c80], R51 ;  /* 0x009c803306007988 */ /* 0x0003e80008000405 */
[----:B0-----:R-:W2:Y:S04]  /*9850*/  LDL.LU R55, [R1+0x2dc] ;  /* 0x0002dc0001377983 */ /* 0x001ea80000300800 */
[----:B------:R0:W-:Y:S04]  /*9860*/  STS.U16 [R6+UR5+0xdc80], R50 ;  /* 0x00dc803206007988 */ /* 0x0001e80008000405 */
[----:B------:R-:W-:Y:S04]  /*9870*/  STS.U16 [R6+UR5+0x80], R8 ;  /* 0x0000800806007988 */ /* 0x000fe80008000405 */
[----:B-1----:R-:W2:Y:S04]  /*9880*/  LDL.LU R51, [R1+0x2d8] ;  /* 0x0002d80001337983 */ /* 0x002ea80000300800 */
[----:B------:R-:W-:Y:S04]  /*9890*/  STS.U16 [R6+UR5+0x4080], R48 ;  /* 0x0040803006007988 */ /* 0x000fe80008000405 */
[----:B0-----:R-:W2:Y:S04]  /*98a0*/  LDL.LU R50, [R1+0x2d4] ;  /* 0x0002d40001327983 */ /* 0x001ea80000300800 */
[----:B------:R0:W-:Y:S04]  /*98b0*/  STS.U16 [R6+UR5+0x8080], R4 ;  /* 0x0080800406007988 */ /* 0x0001e80008000405 */
[----:B0-----:R-:W2:Y:S01]  /*98c0*/  LDL.LU R4, [R1+0x1440] ;  /* 0x0014400001047983 */ /* 0x001ea20000300800 */
[----:B------:R-:W-:Y:S01]  /*98d0*/  LOP3.LUT R8, R2, 0x20, RZ, 0x3c, !PT ;  /* 0x0000002002087812 */ /* 0x000fe200078e3cff */
[----:B------:R-:W-:-:S02]  /*98e0*/  VIADD R20, R81, 0xfffffff8 ;  /* 0xfffffff851147836 */ /* 0x000fc40000000000 */
[----:B------:R0:W-:Y:S01]  /*98f0*/  STS.U16 [R6+UR5+0xc080], R10 ;  /* 0x00c0800a06007988 */ /* 0x0001e20008000405 */
[----:B------:R-:W-:-:S03]  /*9900*/  @!P5 IMAD.MOV R36, RZ, RZ, -R36 ;  /* 0x000000ffff24d224 */ /* 0x000fc600078e0a24 */
[----:B------:R1:W-:Y:S01]  /*9910*/  STS.U16 [R8+UR5+0x100], R11 ;  /* 0x0001000b08007988 */ /* 0x0003e20008000405 */
[----:B------:R-:W-:-:S03]  /*9920*/  PRMT R3, RZ, 0x7610, R3 ;  /* 0x00007610ff037816 */ /* 0x000fc60000000003 */
[----:B------:R-:W3:Y:S04]  /*9930*/  LDL.LU R48, [R1+0x4e0] ;  /* 0x0004e00001307983 */ /* 0x000ee80000300800 */
[----:B------:R1:W-:Y:S04]  /*9940*/  STS.U16 [R8+UR5+0x4100], R12 ;  /* 0x0041000c08007988 */ /* 0x0003e80008000405 */
[----:B0-----:R-:W3:Y:S04]  /*9950*/  LDL.LU R10, [R1+0x4dc] ;  /* 0x0004dc00010a7983 */ /* 0x001ee80000300800 */
[----:B------:R0:W-:Y:S04]  /*9960*/  STS.U16 [R8+UR5+0x8100], R13 ;  /* 0x0081000d08007988 */ /* 0x0001e80008000405 */
[----:B-1----:R-:W3:Y:S04]  /*9970*/  LDL.LU R11, [R1+0x4d8] ;  /* 0x0004d800010b7983 */ /* 0x002ee80000300800 */
[----:B------:R1:W-:Y:S04]  /*9980*/  STS.U16 [R8+UR5+0xc100], R14 ;  /* 0x00c1000e08007988 */ /* 0x0003e80008000405 */
[----:B------:R-:W3:Y:S04]  /*9990*/  LDL.LU R12, [R1+0x4d4] ;  /* 0x0004d400010c7983 */ /* 0x000ee80000300800 */
[----:B------:R1:W-:Y:S01]  /*99a0*/  STS.U16 [R8+UR5+0x500], R15 ;  /* 0x0005000f08007988 */ /* 0x0003e20008000405 */
[----:B------:R-:W-:-:S03]  /*99b0*/  PRMT R47, RZ, 0x7610, R47 ;  /* 0x00007610ff2f7816 */ /* 0x000fc6000000002f */
[----:B0-----:R-:W4:Y:S04]  /*99c0*/  LDL.LU R13, [R1+0x4d0] ;  /* 0x0004d000010d7983 */ /* 0x001f280000300800 */
[----:B------:R-:W-:Y:S04]  /*99d0*/  STS.U16 [R8+UR5+0x4500], R16 ;  /* 0x0045001008007988 */ /* 0x000fe80008000405 */
[----:B-1----:R-:W4:Y:S04]  /*99e0*/  LDL.LU R14, [R1+0x4cc] ;  /* 0x0004cc00010e7983 */ /* 0x002f280000300800 */
[----:B------:R-:W-:Y:S04]  /*99f0*/  STS.U16 [R8+UR5+0x8500], R17 ;  /* 0x0085001108007988 */ /* 0x000fe80008000405 */
[----:B------:R-:W4:Y:S04]  /*9a00*/  LDL.LU R15, [R1+0x4c8] ;  /* 0x0004c800010f7983 */ /* 0x000f280000300800 */
[----:B------:R-:W-:Y:S04]  /*9a10*/  STS.U16 [R8+UR5+0xc500], R18 ;  /* 0x00c5001208007988 */ /* 0x000fe80008000405 */
[----:B------:R0:W-:Y:S01]  /*9a20*/  STS.U16 [R8+UR5+0x900], R19 ;  /* 0x0009001308007988 */ /* 0x0001e20008000405 */
[----:B--2---:R-:W-:-:S02]  /*9a30*/  IMAD.MOV.U32 R42, RZ, RZ, R4 ;  /* 0x000000ffff2a7224 */ /* 0x004fc400078e0004 */
[----:B------:R-:W-:Y:S02]  /*9a40*/  VIADD R4, R81, 0xfffffff0 ;  /* 0xfffffff051047836 */ /* 0x000fe40000000000 */
[----:B------:R-:W-:Y:S01]  /*9a50*/  @!P0 IMAD.MOV R42, RZ, RZ, -R42 ;  /* 0x000000ffff2a8224 */ /* 0x000fe200078e0a2a */
[----:B------:R-:W-:Y:S02]  /*9a60*/  ISETP.GE.U32.AND P0, PT, R20, 0x7fffffb9, PT ;  /* 0x7fffffb91400780c */ /* 0x000fe40003f06070 */
[----:B------:R-:W-:Y:S01]  /*9a70*/  ISETP.GE.U32.AND P5, PT, R4, 0x7fffffb1, PT ;  /* 0x7fffffb10400780c */ /* 0x000fe20003fa6070 */
[----:B------:R-:W-:-:S04]  /*9a80*/  IMAD R4, R90, 0x7, RZ ;  /* 0x000000075a047824 */ /* 0x000fc800078e02ff */
[----:B0-----:R-:W-:-:S06]  /*9a90*/  IMAD.WIDE R18, R4, 0x2, R88 ;  /* 0x0000000204127825 */ /* 0x001fcc00078e0258 */
[----:B------:R-:W2:Y:S04]  /*9aa0*/  @!P0 LDG.E.U16 R3, desc[UR16][R18.64] ;  /* 0x0000001012038981 */ /* 0x000ea8000c1e1500 */
[----:B------:R0:W-:Y:S04]  /*9ab0*/  STS.U16 [R8+UR5+0x4900], R92 ;  /* 0x0049005c08007988 */ /* 0x0001e80008000405 */
[----:B------:R-:W-:Y:S04]  /*9ac0*/  STS.U16 [R8+UR5+0x8900], R93 ;  /* 0x0089005d08007988 */ /* 0x000fe80008000405 */
[----:B------:R-:W-:Y:S04]  /*9ad0*/  STS.U16 [R8+UR5+0xc900], R91 ;  /* 0x00c9005b08007988 */ /* 0x000fe80008000405 */
[----:B------:R-:W-:Y:S04]  /*9ae0*/  STS.U16 [R8+UR5+0xd00], R60 ;  /* 0x000d003c08007988 */ /* 0x000fe80008000405 */
[----:B------:R-:W-:Y:S01]  /*9af0*/  STS.U16 [R8+UR5+0x4d00], R57 ;  /* 0x004d003908007988 */ /* 0x000fe20008000405 */
[----:B------:R-:W-:-:S03]  /*9b00*/  IMAD.WIDE R78, R4, 0x2, R86 ;  /* 0x00000002044e7825 */ /* 0x000fc600078e0256 */
[----:B---3--:R-:W-:Y:S04]  /*9b10*/  STS.U16 [R8+UR5+0x8d00], R56 ;  /* 0x008d003808007988 */ /* 0x008fe80008000405 */
[----:B----4-:R-:W-:Y:S01]  /*9b20*/  STS.U16 [R8+UR5+0xcd00], R54 ;  /* 0x00cd003608007988 */ /* 0x010fe20008000405 */
[----:B------:R-:W-:-:S03]  /*9b30*/  PRMT R46, RZ, 0x7610, R46 ;  /* 0x00007610ff2e7816 */ /* 0x000fc6000000002e */
[----:B------:R1:W-:Y:S04]  /*9b40*/  STS.U16 [R8+UR5+0x1100], R55 ;  /* 0x0011003708007988 */ /* 0x0003e80008000405 */
[----:B0-----:R-:W3:Y:S01]  /*9b50*/  LDL.LU R92, [R1+0x404] ;  /* 0x00040400015c7983 */ /* 0x001ee20000300800 */
[----:B------:R-:W-:-:S03]  /*9b60*/  IMAD.WIDE R6, R4, 0x2, R84 ;  /* 0x0000000204067825 */ /* 0x000fc600078e0254 */
[----:B------:R0:W-:Y:S04]  /*9b70*/  STS.U16 [R8+UR5+0x5100], R51 ;  /* 0x0051003308007988 */ /* 0x0001e80008000405 */
[----:B-1----:R-:W4:Y:S01]  /*9b80*/  LDL.LU R55, [R1+0x400] ;  /* 0x0004000001377983 */ /* 0x002f220000300800 */
[----:B------:R-:W-:-:S03]  /*9b90*/  PRMT R9, RZ, 0x7610, R9 ;  /* 0x00007610ff097816 */ /* 0x000fc60000000009 */
[----:B------:R1:W-:Y:S04]  /*9ba0*/  STS.U16 [R8+UR5+0x9100], R50 ;  /* 0x0091003208007988 */ /* 0x0003e80008000405 */
[----:B0-----:R-:W4:Y:S01]  /*9bb0*/  LDL.LU R51, [R1+0x778] ;  /* 0x0007780001337983 */ /* 0x001f220000300800 */
[----:B------:R-:W-:-:S03]  /*9bc0*/  IMAD.WIDE R44, R4, 0x2, R82 ;  /* 0x00000002042c7825 */ /* 0x000fc600078e0252 */
[----:B------:R-:W4:Y:S04]  /*9bd0*/  LDL.LU R16, [R1+0x4ec] ;  /* 0x0004ec0001107983 */ /* 0x000f280000300800 */
[----:B-1----:R-:W4:Y:S04]  /*9be0*/  LDL.LU R50, [R1+0x4e8] ;  /* 0x0004e80001327983 */ /* 0x002f280000300800 */
[----:B------:R-:W4:Y:S04]  /*9bf0*/  @!P0 LDG.E.U16 R47, desc[UR16][R78.64] ;  /* 0x000000104e2f8981 */ /* 0x000f28000c1e1500 */
[----:B------:R0:W-:Y:S04]  /*9c00*/  STL.64 [R1+0x5e0], R18 ;  /* 0x0005e01201007387 */ /* 0x0001e80000100a00 */
[----:B------:R-:W-:Y:S04]  /*9c10*/  STL.64 [R1+0x5d8], R78 ;  /* 0x0005d84e01007387 */ /* 0x000fe80000100a00 */
[----:B------:R-:W4:Y:S04]  /*9c20*/  LDL.LU R17, [R1+0x4e4] ;  /* 0x0004e40001117983 */ /* 0x000f280000300800 */
[----:B------:R-:W4:Y:S04]  /*9c30*/  @!P0 LDG.E.U16 R46, desc[UR16][R6.64] ;  /* 0x00000010062e8981 */ /* 0x000f28000c1e1500 */
[----:B------:R-:W-:Y:S04]  /*9c40*/  STL.64 [R1+0x5d0], R6 ;  /* 0x0005d00601007387 */ /* 0x000fe80000100a00 */
[----:B------:R-:W4:Y:S04]  /*9c50*/  @!P0 LDG.E.U16 R9, desc[UR16][R44.64] ;  /* 0x000000102c098981 */ /* 0x000f28000c1e1500 */
[----:B0-----:R-:W4:Y:S04]  /*9c60*/  LDL.LU R18, [R1+0x7e8] ;  /* 0x0007e80001127983 */ /* 0x001f280000300800 */
[----:B------:R-:W-:Y:S04]  /*9c70*/  STL.64 [R1+0x5c8], R44 ;  /* 0x0005c82c01007387 */ /* 0x000fe80000100a00 */
[----:B------:R-:W4:Y:S04]  /*9c80*/  LDL.LU R19, [R1+0x7e4] ;  /* 0x0007e40001137983 */ /* 0x000f280000300800 */
[----:B------:R-:W4:Y:S04]  /*9c90*/  LDL.LU R93, [R1+0x7e0] ;  /* 0x0007e000015d7983 */ /* 0x000f280000300800 */
[----:B------:R-:W4:Y:S04]  /*9ca0*/  LDL.LU R91, [R1+0x7dc] ;  /* 0x0007dc00015b7983 */ /* 0x000f280000300800 */
[----:B------:R-:W4:Y:S04]  /*9cb0*/  LDL.LU R60, [R1+0x7d8] ;  /* 0x0007d800013c7983 */ /* 0x000f280000300800 */
[----:B------:R-:W4:Y:S04]  /*9cc0*/  LDL.LU R57, [R1+0x7d4] ;  /* 0x0007d40001397983 */ /* 0x000f280000300800 */
[----:B------:R-:W4:Y:S04]  /*9cd0*/  LDL.LU R56, [R1+0x7d0] ;  /* 0x0007d00001387983 */ /* 0x000f280000300800 */
[----:B------:R-:W4:Y:S04]  /*9ce0*/  LDL.LU R54, [R1+0x7cc] ;  /* 0x0007cc0001367983 */ /* 0x000f280000300800 */
[----:B--2---:R0:W-:Y:S04]  /*9cf0*/  STL [R1+0x8c0], R3 ;  /* 0x0008c00301007387 */ /* 0x0041e80000100800 */
[----:B0-----:R-:W2:Y:S04]  /*9d00*/  LDL.LU R3, [R1+0x7c8] ;  /* 0x0007c80001037983 */ /* 0x001ea80000300800 */
[----:B------:R-:W-:Y:S04]  /*9d10*/  STS.U16 [R8+UR5+0xd100], R48 ;  /* 0x00d1003008007988 */ /* 0x000fe80008000405 */
[----:B------:R-:W-:Y:S04]  /*9d20*/  STS.U16 [R8+UR5+0x1500], R10 ;  /* 0x0015000a08007988 */ /* 0x000fe80008000405 */
[----:B------:R-:W-:Y:S04]  /*9d30*/  STS.U16 [R8+UR5+0x5500], R11 ;  /* 0x0055000b08007988 */ /* 0x000fe80008000405 */
[----:B------:R-:W-:Y:S04]  /*9d40*/  STS.U16 [R8+UR5+0x9500], R12 ;  /* 0x0095000c08007988 */ /* 0x000fe80008000405 */
[----:B------:R-:W-:Y:S04]  /*9d50*/  STS.U16 [R8+UR5+0xd500], R13 ;  /* 0x00d5000d08007988 */ /* 0x000fe80008000405 */
[----:B------:R-:W-:Y:S04]  /*9d60*/  STS.U16 [R8+UR5+0x1900], R14 ;  /* 0x0019000e08007988 */ /* 0x000fe80008000405 */
[----:B------:R-:W-:Y:S04]  /*9d70*/  STS.U16 [R8+UR5+0x5900], R15 ;  /* 0x0059000f08007988 */ /* 0x000fe80008000405 */
[----:B---3--:R-:W-:Y:S04]  /*9d80*/  STS.U16 [R8+UR5+0x9900], R92 ;  /* 0x0099005c08007988 */ /* 0x008fe80008000405 */
[----:B------:R-:W3:Y:S04]  /*9d90*/  LDL.LU.64 R78, [R1+0x1438] ;  /* 0x00143800014e7983 */ /* 0x000ee80000300a00 */
[----:B----4-:R0:W-:Y:S04]  /*9da0*/  STS.U16 [R8+UR5+0xd900], R55 ;  /* 0x00d9003708007988 */ /* 0x0101e80008000405 */
[----:B------:R-:W4:Y:S04]  /*9db0*/  LDL.LU.64 R6, [R1+0x1430] ;  /* 0x0014300001067983 */ /* 0x000f280000300a00 */
[----:B------:R1:W-:Y:S04]  /*9dc0*/  STS.U16 [R8+UR5+0x1d00], R51 ;  /* 0x001d003308007988 */ /* 0x0003e80008000405 */
[----:B0-----:R-:W3:Y:S04]  /*9dd0*/  LDL.LU R55, [R1+0x7c4] ;  /* 0x0007c40001377983 */ /* 0x001ee80000300800 */
[----:B------:R-:W-:Y:S04]  /*9de0*/  STS.U16 [R8+UR5+0x5d00], R16 ;  /* 0x005d001008007988 */ /* 0x000fe80008000405 */
[----:B-1----:R-:W4:Y:S04]  /*9df0*/  LDL.LU R51, [R1+0x7c0] ;  /* 0x0007c00001337983 */ /* 0x002f280000300800 */
[----:B------:R0:W-:Y:S01]  /*9e00*/  STS.U16 [R8+UR5+0x9d00], R50 ;  /* 0x009d003208007988 */ /* 0x0001e20008000405 */
[----:B------:R-:W-:-:S03]  /*9e10*/  LOP3.LUT R92, R2, 0x30, RZ, 0x3c, !PT ;  /* 0x00000030025c7812 */ /* 0x000fc600078e3cff */
[----:B------:R1:W-:Y:S04]  /*9e20*/  STS.U16 [R8+UR5+0xdd00], R17 ;  /* 0x00dd001108007988 */ /* 0x0003e80008000405 */
[----:B0-----:R-:W4:Y:S04]  /*9e30*/  LDL.LU R50, [R1+0x7bc] ;  /* 0x0007bc0001327983 */ /* 0x001f280000300800 */
[----:B------:R-:W-:Y:S04]  /*9e40*/  STL [R1+0x8bc], R47 ;  /* 0x0008bc2f01007387 */ /* 0x000fe80000100800 */
[----:B------:R-:W4:Y:S04]  /*9e50*/  LDL.LU R44, [R1+0x7b8] ;  /* 0x0007b800012c7983 */ /* 0x000f280000300800 */
[----:B------:R-:W4:Y:S04]  /*9e60*/  LDL.LU R45, [R1+0x7b4] ;  /* 0x0007b400012d7983 */ /* 0x000f280000300800 */
[----:B------:R0:W-:Y:S04]  /*9e70*/  STL [R1+0x8c4], R46 ;  /* 0x0008c42e01007387 */ /* 0x0001e80000100800 */
[----:B-1----:R-:W4:Y:S04]  /*9e80*/  LDL.LU R8, [R1+0x7b0] ;  /* 0x0007b00001087983 */ /* 0x002f280000300800 */
[----:B------:R1:W-:Y:S04]  /*9e90*/  STL [R1+0x8c8], R9 ;  /* 0x0008c80901007387 */ /* 0x0003e80000100800 */
[----:B0-----:R-:W4:Y:S04]  /*9ea0*/  LDL.LU R46, [R1+0x7ac] ;  /* 0x0007ac00012e7983 */ /* 0x001f280000300800 */
[----:B------:R-:W4:Y:S04]  /*9eb0*/  LDL.LU R47, [R1+0x7a8] ;  /* 0x0007a800012f7983 */ /* 0x000f280000300800 */
[----:B------:R-:W-:Y:S04]  /*9ec0*/  STS.U16 [R92+UR5+0x180], R18 ;  /* 0x000180125c007988 */ /* 0x000fe80008000405 */
[----:B-1----:R-:W4:Y:S04]  /*9ed0*/  LDL.LU R9, [R1+0x7a4] ;  /* 0x0007a40001097983 */ /* 0x002f280000300800 */
[----:B------:R-:W-:Y:S04]  /*9ee0*/  STS.U16 [R92+UR5+0x4180], R19 ;  /* 0x004180135c007988 */ /* 0x000fe80008000405 */
[----:B------:R-:W4:Y:S04]  /*9ef0*/  LDL.LU R48, [R1+0x7a0] ;  /* 0x0007a00001307983 */ /* 0x000f280000300800 */
        /* <DEDUP_REMOVED lines=12> */
[----:B------:R-:W4:Y:S04]  /*9fc0*/  LDL.LU R16, [R1+0x784] ;  /* 0x0007840001107983 */ /* 0x000f280000300800 */
[----:B--2---:R0:W-:Y:S04]  /*9fd0*/  STS.U16 [R92+UR5+0x980], R3 ;  /* 0x000980035c007988 */ /* 0x0041e80008000405 */
[----:B0-----:R-:W2:Y:S04]  /*9fe0*/  LDL.LU R3, [R1+0x780] ;  /* 0x0007800001037983 */ /* 0x001ea80000300800 */
[----:B------:R-:W2:Y:S04]  /*9ff0*/  LDL.LU R17, [R1+0x7f8] ;  /* 0x0007f80001117983 */ /* 0x000ea80000300800 */
[----:B------:R-:W2:Y:S04]  /*a000*/  LDL.LU R18, [R1+0x7f4] ;  /* 0x0007f40001127983 */ /* 0x000ea80000300800 */
[----:B------:R-:W2:Y:S01]  /*a010*/  LDL.LU R19, [R1+0x7f0] ;  /* 0x0007f00001137983 */ /* 0x000ea20000300800 */
[----:B------:R-:W-:-:S03]  /*a020*/  VIADD R4, R81, 0xffffffe9 ;  /* 0xffffffe951047836 */ /* 0x000fc60000000000 */
[----:B------:R-:W2:Y:S04]  /*a030*/  LDL.LU R93, [R1+0x7ec] ;  /* 0x0007ec00015d7983 */ /* 0x000ea80000300800 */
[----:B------:R-:W2:Y:S04]  /*a040*/  LDL.LU R91, [R1+0x878] ;  /* 0x00087800015b7983 */ /* 0x000ea80000300800 */
[----:B------:R-:W2:Y:S04]  /*a050*/  LDL.LU R60, [R1+0x874] ;  /* 0x00087400013c7983 */ /* 0x000ea80000300800 */
[----:B------:R-:W2:Y:S04]  /*a060*/  LDL.LU R57, [R1+0x870] ;  /* 0x0008700001397983 */ /* 0x000ea80000300800 */
[----:B------:R-:W2:Y:S01]  /*a070*/  LDL.LU R56, [R1+0x86c] ;  /* 0x00086c0001387983 */ /* 0x000ea20000300800 */
[----:B------:R-:W-:-:S03]  /*a080*/  ISETP.GE.U32.AND P0, PT, R4, 0x7fffffaa, PT ;  /* 0x7fffffaa0400780c */ /* 0x000fc60003f06070 */
[----:B------:R-:W2:Y:S04]  /*a090*/  LDL.LU R54, [R1+0x868] ;  /* 0x0008680001367983 */ /* 0x000ea80000300800 */
[----:B---3--:R0:W-:Y:S04]  /*a0a0*/  STS.U16 [R92+UR5+0x4980], R55 ;  /* 0x004980375c007988 */ /* 0x0081e80008000405 */
[----:B----4-:R1:W-:Y:S04]  /*a0b0*/  STS.U16 [R92+UR5+0x8980], R51 ;  /* 0x008980335c007988 */ /* 0x0103e80008000405 */
[----:B0-----:R-:W3:Y:S04]  /*a0c0*/  LDL.LU R55, [R1+0x864] ;  /* 0x0008640001377983 */ /* 0x001ee80000300800 */
[----:B-1----:R-:W4:Y:S04]  /*a0d0*/  LDL.LU R51, [R1+0x860] ;  /* 0x0008600001337983 */ /* 0x002f280000300800 */
[----:B------:R0:W-:Y:S04]  /*a0e0*/  STS.U16 [R92+UR5+0xc980], R50 ;  /* 0x00c980325c007988 */ /* 0x0001e80008000405 */
[----:B------:R1:W-:Y:S04]  /*a0f0*/  STS.U16 [R92+UR5+0xd80], R44 ;  /* 0x000d802c5c007988 */ /* 0x0003e80008000405 */
[----:B0-----:R-:W3:Y:S04]  /*a100*/  LDL.LU R50, [R1+0x85c] ;  /* 0x00085c0001327983 */ /* 0x001ee80000300800 */
[----:B------:R-:W3:Y:S04]  /*a110*/  LDL.LU R4, [R1+0x858] ;  /* 0x0008580001047983 */ /* 0x000ee80000300800 */
[----:B-1----:R-:W3:Y:S04]  /*a120*/  LDL.LU R44, [R1+0x142c] ;  /* 0x00142c00012c7983 */ /* 0x002ee80000300800 */
[----:B------:R0:W-:Y:S04]  /*a130*/  STS.U16 [R92+UR5+0x4d80], R45 ;  /* 0x004d802d5c007988 */ /* 0x0001e80008000405 */
[----:B------:R1:W-:Y:S04]  /*a140*/  STS.U16 [R92+UR5+0x8d80], R8 ;  /* 0x008d80085c007988 */ /* 0x0003e80008000405 */
[----:B------:R1:W-:Y:S04]  /*a150*/  STS.U16 [R92+UR5+0xcd80], R46 ;  /* 0x00cd802e5c007988 */ /* 0x0003e80008000405 */
[----:B0-----:R-:W3:Y:S04]  /*a160*/  LDL.LU R45, [R1+0x1428] ;  /* 0x00142800012d7983 */ /* 0x001ee80000300800 */
[----:B-1----:R-:W3:Y:S04]  /*a170*/  LDL.LU R8, [R1+0x1424] ;  /* 0x0014240001087983 */ /* 0x002ee80000300800 */
[----:B------:R-:W3:Y:S04]  /*a180*/  LDL.LU R46, [R1+0x1420] ;  /* 0x00142000012e7983 */ /* 0x000ee80000300800 */
        /* <DEDUP_REMOVED lines=19> */
[----:B0-----:R-:W3:Y:S04]  /*a2c0*/  LDL.LU R16, [R1+0x13f8] ;  /* 0x0013f80001107983 */ /* 0x001ee80000300800 */
[----:B--2---:R0:W-:Y:S04]  /*a2d0*/  STS.U16 [R92+UR5+0x9980], R3 ;  /* 0x009980035c007988 */ /* 0x0041e80008000405 */
[----:B0-----:R-:W2:Y:S04]  /*a2e0*/  LDL.LU R3, [R1+0x13f4] ;  /* 0x0013f40001037983 */ /* 0x001ea80000300800 */
[----:B--2---:R0:W-:Y:S04]  /*a2f0*/  STS.U16 [R92+UR5+0xd980], R3 ;  /* 0x00d980035c007988 */ /* 0x0041e80008000405 */
[----:B------:R1:W-:Y:S04]  /*a300*/  STS.U16 [R92+UR5+0x1d80], R17 ;  /* 0x001d80115c007988 */ /* 0x0003e80008000405 */
[----:B------:R2:W-:Y:S01]  /*a310*/  STS.U16 [R92+UR5+0x5d80], R18 ;  /* 0x005d80125c007988 */ /* 0x0005e20008000405 */
[----:B0-----:R-:W-:-:S03]  /*a320*/  LOP3.LUT R3, R2, 0x40, RZ, 0x3c, !PT ;  /* 0x0000004002037812 */ /* 0x001fc600078e3cff */
[----:B------:R0:W-:Y:S04]  /*a330*/  STS.U16 [R92+UR5+0x9d80], R19 ;  /* 0x009d80135c007988 */ /* 0x0001e80008000405 */
[----:B-1----:R-:W4:Y:S04]  /*a340*/  LDL.LU R17, [R1+0x13f0] ;  /* 0x0013f00001117983 */ /* 0x002f280000300800 */
[----:B--2---:R-:W2:Y:S04]  /*a350*/  LDL.LU R18, [R1+0x13ec] ;  /* 0x0013ec0001127983 */ /* 0x004ea80000300800 */
[----:B0-----:R-:W2:Y:S04]  /*a360*/  LDL.LU R19, [R1+0x13e8] ;  /* 0x0013e80001137983 */ /* 0x001ea80000300800 */
[----:B------:R0:W-:Y:S04]  /*a370*/  STS.U16 [R92+UR5+0xdd80], R93 ;  /* 0x00dd805d5c007988 */ /* 0x0001e80008000405 */
[----:B------:R1:W-:Y:S04]  /*a380*/  STS.U16 [R3+UR5+0x200], R91 ;  /* 0x0002005b03007988 */ /* 0x0003e80008000405 */
[----:B------:R1:W-:Y:S04]  /*a390*/  STS.U16 [R3+UR5+0x4200], R60 ;  /* 0x0042003c03007988 */ /* 0x0003e80008000405 */
[----:B0-----:R-:W2:Y:S04]  /*a3a0*/  LDL.LU R92, [R1+0x13e4] ;  /* 0x0013e400015c7983 */ /* 0x001ea80000300800 */
[----:B------:R-:W2:Y:S04]  /*a3b0*/  LDL.LU R93, [R1+0x13e0] ;  /* 0x0013e000015d7983 */ /* 0x000ea80000300800 */
[----:B-1----:R-:W2:Y:S04]  /*a3c0*/  LDL.LU R91, [R1+0x13dc] ;  /* 0x0013dc00015b7983 */ /* 0x002ea80000300800 */
[----:B------:R-:W2:Y:S04]  /*a3d0*/  LDL.LU R60, [R1+0x13d8] ;  /* 0x0013d800013c7983 */ /* 0x000ea80000300800 */
[----:B------:R0:W-:Y:S04]  /*a3e0*/  STS.U16 [R3+UR5+0x8200], R57 ;  /* 0x0082003903007988 */ /* 0x0001e80008000405 */
[----:B------:R1:W-:Y:S04]  /*a3f0*/  STS.U16 [R3+UR5+0xc200], R56 ;  /* 0x00c2003803007988 */ /* 0x0003e80008000405 */
[----:B------:R3:W-:Y:S04]  /*a400*/  STS.U16 [R3+UR5+0x600], R54 ;  /* 0x0006003603007988 */ /* 0x0007e80008000405 */
[----:B0-----:R-:W2:Y:S04]  /*a410*/  LDL.LU R57, [R1+0x13d4] ;  /* 0x0013d40001397983 */ /* 0x001ea80000300800 */
[----:B-1----:R-:W2:Y:S04]  /*a420*/  LDL.LU R56, [R1+0x13d0] ;  /* 0x0013d00001387983 */ /* 0x002ea80000300800 */
[----:B---3--:R-:W3:Y:S04]  /*a430*/  LDL.LU R54, [R1+0x13cc] ;  /* 0x0013cc0001367983 */ /* 0x008ee80000300800 */
[----:B------:R0:W-:Y:S04]  /*a440*/  STS.U16 [R3+UR5+0x4600], R55 ;  /* 0x0046003703007988 */ /* 0x0001e80008000405 */
[----:B----4-:R1:W-:Y:S04]  /*a450*/  STS.U16 [R3+UR5+0x8600], R51 ;  /* 0x0086003303007988 */ /* 0x0103e80008000405 */
[----:B------:R4:W-:Y:S04]  /*a460*/  STS.U16 [R3+UR5+0xc600], R50 ;  /* 0x00c6003203007988 */ /* 0x0009e80008000405 */
[----:B0-----:R-:W2:Y:S04]  /*a470*/  LDL.LU R55, [R1+0x13c8] ;  /* 0x0013c80001377983 */ /* 0x001ea80000300800 */
[----:B-1----:R-:W2:Y:S04]  /*a480*/  LDL.LU R51, [R1+0x13c4] ;  /* 0x0013c40001337983 */ /* 0x002ea80000300800 */
[----:B----4-:R-:W4:Y:S04]  /*a490*/  LDL.LU R50, [R1+0x13c0] ;  /* 0x0013c00001327983 */ /* 0x010f280000300800 */
[----:B------:R0:W-:Y:S02]  /*a4a0*/  STS.U16 [R3+UR5+0xa00], R4 ;  /* 0x000a000403007988 */ /* 0x0001e40008000405 */
[----:B0-----:R-:W-:-:S02]  /*a4b0*/  LOP3.LUT R4, R2, 0x50, RZ, 0x3c, !PT ;  /* 0x0000005002047812 */ /* 0x001fc400078e3cff */
[----:B------:R-:W-:Y:S01]  /*a4c0*/  PRMT R48, RZ, 0x7610, R48 ;  /* 0x00007610ff307816 */ /* 0x000fe20000000030 */
[----:B----4-:R0:W-:Y:S04]  /*a4d0*/  STS.U16 [R3+UR5+0x4a00], R50 ;  /* 0x004a003203007988 */ /* 0x0101e80008000405 */
[----:B--2---:R1:W-:Y:S04]  /*a4e0*/  STS.U16 [R3+UR5+0x8a00], R51 ;  /* 0x008a003303007988 */ /* 0x0043e80008000405 */
[----:B------:R-:W-:Y:S04]  /*a4f0*/  STS.U16 [R3+UR5+0xca00], R55 ;  /* 0x00ca003703007988 */ /* 0x000fe80008000405 */
[----:B---3--:R-:W-:Y:S04]  /*a500*/  STS.U16 [R3+UR5+0xe00], R54 ;  /* 0x000e003603007988 */ /* 0x008fe80008000405 */
[----:B------:R-:W-:Y:S04]  /*a510*/  STS.U16 [R3+UR5+0x4e00], R56 ;  /* 0x004e003803007988 */ /* 0x000fe80008000405 */
        /* <DEDUP_REMOVED lines=40> */
[----:B------:R2:W-:Y:S04]  /*a7a0*/  STS.U16 [R4+UR5+0x9680], R53 ;  /* 0x0096803504007988 */ /* 0x0005e80008000405 */
[----:B0-----:R-:W3:Y:S04]  /*a7b0*/  LDL.LU R50, [R1+0x13bc] ;  /* 0x0013bc0001327983 */ /* 0x001ee80000300800 */
[----:B-1----:R-:W4:Y:S01]  /*a7c0*/  LDL.LU R51, [R1+0x13b8] ;  /* 0x0013b80001337983 */ /* 0x002f220000300800 */
[----:B--2---:R-:W-:-:S03]  /*a7d0*/  IMAD.WIDE R52, R52, 0x2, R82 ;  /* 0x0000000234347825 */ /* 0x004fc600078e0252 */
[----:B------:R-:W2:Y:S04]  /*a7e0*/  LDL.LU R55, [R1+0x13b4] ;  /* 0x0013b40001377983 */ /* 0x000ea80000300800 */
[----:B------:R0:W2:Y:S04]  /*a7f0*/  @!P4 LDG.E.U16 R48, desc[UR16][R52.64] ;  /* 0x000000103430c981 */ /* 0x0000a8000c1e1500 */
[----:B------:R-:W3:Y:S04]  /*a800*/  LDL.LU R54, [R1+0x13b0] ;  /* 0x0013b00001367983 */ /* 0x000ee80000300800 */
[----:B------:R-:W3:Y:S04]  /*a810*/  LDL.LU R56, [R1+0x13ac] ;  /* 0x0013ac0001387983 */ /* 0x000ee80000300800 */
[----:B------:R-:W3:Y:S04]  /*a820*/  LDL.LU R57, [R1+0x13a8] ;  /* 0x0013a80001397983 */ /* 0x000ee80000300800 */
[----:B------:R-:W3:Y:S04]  /*a830*/  LDL.LU R60, [R1+0x13a4] ;  /* 0x0013a400013c7983 */ /* 0x000ee80000300800 */
[----:B------:R-:W4:Y:S04]  /*a840*/  LDL.LU R91, [R1+0x13a0] ;  /* 0x0013a000015b7983 */ /* 0x000f280000300800 */
[----:B------:R-:W4:Y:S04]  /*a850*/  LDL.LU R93, [R1+0x139c] ;  /* 0x00139c00015d7983 */ /* 0x000f280000300800 */
[----:B------:R-:W4:Y:S04]  /*a860*/  LDL.LU R92, [R1+0x1398] ;  /* 0x00139800015c7983 */ /* 0x000f280000300800 */
[----:B------:R1:W-:Y:S04]  /*a870*/  STS.U16 [R4+UR5+0xd680], R49 ;  /* 0x00d6803104007988 */ /* 0x0003e80008000405 */
[----:B------:R-:W4:Y:S04]  /*a880*/  LDL.LU R19, [R1+0x1394] ;  /* 0x0013940001137983 */ /* 0x000f280000300800 */
[----:B------:R-:W-:Y:S04]  /*a890*/  STS.U16 [R4+UR5+0x1a80], R24 ;  /* 0x001a801804007988 */ /* 0x000fe80008000405 */
[----:B------:R-:W4:Y:S04]  /*a8a0*/  LDL.LU R18, [R1+0x1390] ;  /* 0x0013900001127983 */ /* 0x000f280000300800 */
[----:B------:R-:W-:Y:S04]  /*a8b0*/  STS.U16 [R4+UR5+0x5a80], R23 ;  /* 0x005a801704007988 */ /* 0x000fe80008000405 */
[----:B------:R-:W4:Y:S04]  /*a8c0*/  LDL.LU R17, [R1+0x138c] ;  /* 0x00138c0001117983 */ /* 0x000f280000300800 */
[----:B------:R-:W-:Y:S01]  /*a8d0*/  STS.U16 [R4+UR5+0x9a80], R22 ;  /* 0x009a801604007988 */ /* 0x000fe20008000405 */
[----:B-1----:R-:W-:-:S03]  /*a8e0*/  LOP3.LUT R49, R2, 0x60, RZ, 0x3c, !PT ;  /* 0x0000006002317812 */ /* 0x002fc600078e3cff */
        /* <DEDUP_REMOVED lines=9> */
[----:B------:R1:W-:Y:S04]  /*a980*/  STS.U16 [R4+UR5+0xde80], R25 ;  /* 0x00de801904007988 */ /* 0x0003e80008000405 */
[----:B------:R-:W4:Y:S04]  /*a990*/  LDL.LU R11, [R1+0x1374] ;  /* 0x00137400010b7983 */ /* 0x000f280000300800 */
[----:B------:R-:W4:Y:S01]  /*a9a0*/  LDL.LU R10, [R1+0x1370] ;  /* 0x00137000010a7983 */ /* 0x000f220000300800 */
[----:B-1----:R-:W-:-:S03]  /*a9b0*/  VIADD R4, R81, 0xffffffe8 ;  /* 0xffffffe851047836 */ /* 0x002fc60000000000 */
[----:B------:R-:W4:Y:S04]  /*a9c0*/  LDL.LU R9, [R1+0x136c] ;  /* 0x00136c0001097983 */ /* 0x000f280000300800 */
[----:B------:R-:W4:Y:S01]  /*a9d0*/  LDL.LU R8, [R1+0x1368] ;  /* 0x0013680001087983 */ /* 0x000f220000300800 */
[----:B------:R-:W-:-:S03]  /*a9e0*/  ISETP.GE.U32.AND P4, PT, R4, 0x7fffffa9, PT ;  /* 0x7fffffa90400780c */ /* 0x000fc60003f86070 */
[----:B------:R-:W-:Y:S01]  /*a9f0*/  STS.U16 [R49+UR5+0x300], R32 ;  /* 0x0003002031007988 */ /* 0x000fe20008000405 */
[----:B------:R-:W-:-:S03]  /*aa00*/  IMAD R4, R90, 0xf, RZ ;  /* 0x0000000f5a047824 */ /* 0x000fc600078e02ff */
[----:B------:R-:W4:Y:S04]  /*aa10*/  LDL.LU R3, [R1+0x1364] ;  /* 0x0013640001037983 */ /* 0x000f280000300800 */
[----:B------:R-:W-:Y:S04]  /*aa20*/  STS.U16 [R49+UR5+0x4300], R31 ;  /* 0x0043001f31007988 */ /* 0x000fe80008000405 */
[----:B------:R-:W4:Y:S04]  /*aa30*/  LDL.LU R7, [R1+0x1360] ;  /* 0x0013600001077983 */ /* 0x000f280000300800 */
[----:B------:R-:W-:Y:S01]  /*aa40*/  STS.U16 [R49+UR5+0x8300], R30 ;  /* 0x0083001e31007988 */ /* 0x000fe20008000405 */
[----:B------:R-:W-:-:S03]  /*aa50*/  PRMT R44, RZ, 0x7610, R44 ;  /* 0x00007610ff2c7816 */ /* 0x000fc6000000002c */
[----:B------:R-:W4:Y:S04]  /*aa60*/  LDL.LU R6, [R1+0x135c] ;  /* 0x00135c0001067983 */ /* 0x000f280000300800 */
[----:B------:R-:W-:Y:S01]  /*aa70*/  STS.U16 [R49+UR5+0xc300], R29 ;  /* 0x00c3001d31007988 */ /* 0x000fe20008000405 */
[----:B------:R-:W-:-:S03]  /*aa80*/  PRMT R45, RZ, 0x7610, R45 ;  /* 0x00007610ff2d7816 */ /* 0x000fc6000000002d */
[----:B------:R-:W4:Y:S04]  /*aa90*/  LDL.LU R5, [R1+0x1358] ;  /* 0x0013580001057983 */ /* 0x000f280000300800 */
[----:B------:R-:W-:Y:S04]  /*aaa0*/  STS.U16 [R49+UR5+0x700], R59 ;  /* 0x0007003b31007988 */ /* 0x000fe80008000405 */
[----:B------:R-:W-:Y:S04]  /*aab0*/  STS.U16 [R49+UR5+0x4700], R58 ;  /* 0x0047003a31007988 */ /* 0x000fe80008000405 */
[----:B------:R0:W-:Y:S04]  /*aac0*/  STL.64 [R1+0x4e8], R52 ;  /* 0x0004e83401007387 */ /* 0x0001e80000100a00 */
[----:B------:R-:W-:Y:S01]  /*aad0*/  STS.U16 [R49+UR5+0x8700], R33 ;  /* 0x0087002131007988 */ /* 0x000fe20008000405 */
[----:B0-----:R-:W-:-:S05]  /*aae0*/  IMAD.WIDE R52, R4, 0x2, R84 ;  /* 0x0000000204347825 */ /* 0x001fca00078e0254 */
[----:B------:R-:W4:Y:S04]  /*aaf0*/  @!P5 LDG.E.U16 R45, desc[UR16][R52.64] ;  /* 0x00000010342dd981 */ /* 0x000f28000c1e1500 */
[----:B--2---:R0:W-:Y:S02]  /*ab00*/  STL [R1+0x828], R48 ;  /* 0x0008283001007387 */ /* 0x0041e40000100800 */
[----:B0-----:R-:W-:-:S05]  /*ab10*/  IMAD.WIDE R48, R4, 0x2, R82 ;  /* 0x0000000204307825 */ /* 0x001fca00078e0252 */
[----:B------:R0:W2:Y:S01]  /*ab20*/  @!P5 LDG.E.U16 R44, desc[UR16][R48.64] ;  /* 0x00000010302cd981 */ /* 0x0000a2000c1e1500 */
[----:B---3--:R-:W-:Y:S01]  /*ab30*/  PRMT R60, RZ, 0x7610, R60 ;  /* 0x00007610ff3c7816 */ /* 0x008fe2000000003c */
[----:B------:R-:W-:Y:S01]  /*ab40*/  IMAD.WIDE R62, R4, 0x2, R88 ;  /* 0x00000002043e7825 */ /* 0x000fe200078e0258 */
[----:B------:R-:W-:-:S03]  /*ab50*/  PRMT R57, RZ, 0x7610, R57 ;  /* 0x00007610ff397816 */ /* 0x000fc60000000039 */
[----:B------:R-:W-:Y:S01]  /*ab60*/  IMAD.WIDE R58, R4, 0x2, R86 ;  /* 0x00000002043a7825 */ /* 0x000fe200078e0256 */
[----:B------:R-:W3:Y:S03]  /*ab70*/  @!P5 LDG.E.U16 R60, desc[UR16][R62.64] ;  /* 0x000000103e3cd981 */ /* 0x000ee6000c1e1500 */
[----:B------:R-:W-:Y:S01]  /*ab80*/  VIADD R4, R81, 0xffffffe1 ;  /* 0xffffffe151047836 */ /* 0x000fe20000000000 */
[----:B------:R-:W-:Y:S04]  /*ab90*/  STL.64 [R1+0x4e0], R62 ;  /* 0x0004e03e01007387 */ /* 0x000fe80000100a00 */
[----:B------:R1:W3:Y:S01]  /*aba0*/  @!P5 LDG.E.U16 R57, desc[UR16][R58.64] ;  /* 0x000000103a39d981 */ /* 0x0002e2000c1e1500 */
[----:B------:R-:W-:Y:S01]  /*abb0*/  ISETP.GE.U32.AND P5, PT, R4, 0x7fffffa2, PT ;  /* 0x7fffffa20400780c */ /* 0x000fe20003fa6070 */
[----:B------:R-:W-:-:S02]  /*abc0*/  IMAD R4, R90, 0x16, RZ ;  /* 0x000000165a047824 */ /* 0x000fc400078e02ff */
[----:B------:R-:W-:Y:S01]  /*abd0*/  STL.64 [R1+0x4d8], R58 ;  /* 0x0004d83a01007387 */ /* 0x000fe20000100a00 */
[----:B------:R-:W-:-:S03]  /*abe0*/  PRMT R40, RZ, 0x7610, R40 ;  /* 0x00007610ff287816 */ /* 0x000fc60000000028 */
[----:B------:R-:W-:Y:S01]  /*abf0*/  STL.64 [R1+0x4d0], R52 ;  /* 0x0004d03401007387 */ /* 0x000fe20000100a00 */
[----:B------:R-:W-:-:S03]  /*ac00*/  PRMT R41, RZ, 0x7610, R41 ;  /* 0x00007610ff297816 */ /* 0x000fc60000000029 */
[----:B------:R0:W-:Y:S02]  /*ac10*/  STL.64 [R1+0x4c8], R48 ;  /* 0x0004c83001007387 */ /* 0x0001e40000100a00 */
[----:B0-----:R-:W-:-:S05]  /*ac20*/  IMAD.WIDE R48, R4, 0x2, R84 ;  /* 0x0000000204307825 */ /* 0x001fca00078e0254 */
[----:B------:R-:W3:Y:S04]  /*ac30*/  @!P0 LDG.E.U16 R41, desc[UR16][R48.64] ;  /* 0x0000001030298981 */ /* 0x000ee8000c1e1500 */
[----:B--2---:R-:W-:Y:S04]  /*ac40*/  STL [R1+0x818], R44 ;  /* 0x0008182c01007387 */ /* 0x004fe80000100800 */
[----:B----4-:R0:W-:Y:S02]  /*ac50*/  STL [R1+0x81c], R45 ;  /* 0x00081c2d01007387 */ /* 0x0101e40000100800 */
[----:B0-----:R-:W-:-:S05]  /*ac60*/  IMAD.WIDE R44, R4, 0x2, R82 ;  /* 0x00000002042c7825 */ /* 0x001fca00078e0252 */
[----:B------:R0:W2:Y:S01]  /*ac70*/  @!P0 LDG.E.U16 R40, desc[UR16][R44.64] ;  /* 0x000000102c288981 */ /* 0x0000a2000c1e1500 */
[C---:B-1----:R-:W-:Y:S01]  /*ac80*/  IMAD.WIDE R58, R4.reuse, 0x2, R88 ;  /* 0x00000002043a7825 */ /* 0x042fe200078e0258 */
[----:B------:R-:W-:Y:S02]  /*ac90*/  PRMT R56, RZ, 0x7610, R56 ;  /* 0x00007610ff387816 */ /* 0x000fe40000000038 */
[----:B------:R-:W-:Y:S01]  /*aca0*/  PRMT R51, RZ, 0x7610, R51 ;  /* 0x00007610ff337816 */ /* 0x000fe20000000033 */
[----:B------:R-:W-:Y:S01]  /*acb0*/  IMAD.WIDE R52, R4, 0x2, R86 ;  /* 0x0000000204347825 */ /* 0x000fe200078e0256 */
[----:B------:R-:W-:Y:S03]  /*acc0*/  STL.64 [R1+0x400], R58 ;  /* 0x0004003a01007387 */ /* 0x000fe60000100a00 */
[----:B------:R-:W-:Y:S01]  /*acd0*/  VIADD R4, R81, 0xffffffe0 ;  /* 0xffffffe051047836 */ /* 0x000fe20000000000 */
[----:B------:R-:W-:Y:S04]  /*ace0*/  STL.64 [R1+0x3f8], R52 ;  /* 0x0003f83401007387 */ /* 0x000fe80000100a00 */
[----:B------:R-:W4:Y:S04]  /*acf0*/  @!P0 LDG.E.U16 R56, desc[UR16][R58.64] ;  /* 0x000000103a388981 */ /* 0x000f28000c1e1500 */
[----:B------:R-:W-:Y:S04]  /*ad00*/  STL.64 [R1+0x3f0], R48 ;  /* 0x0003f03001007387 */ /* 0x000fe80000100a00 */
[----:B------:R1:W4:Y:S01]  /*ad10*/  @!P0 LDG.E.U16 R51, desc[UR16][R52.64] ;  /* 0x0000001034338981 */ /* 0x000322000c1e1500 */
[----:B------:R-:W-:Y:S01]  /*ad20*/  ISETP.GE.U32.AND P0, PT, R4, 0x7fffffa1, PT ;  /* 0x7fffffa10400780c */ /* 0x000fe20003f06070 */
[----:B------:R-:W-:-:S02]  /*ad30*/  IMAD R4, R90, 0x17, RZ ;  /* 0x000000175a047824 */ /* 0x000fc400078e02ff */
[----:B------:R0:W-:Y:S01]  /*ad40*/  STL.64 [R1+0x3e8], R44 ;  /* 0x0003e82c01007387 */ /* 0x0001e20000100a00 */
[----:B------:R-:W-:-:S03]  /*ad50*/  PRMT R32, RZ, 0x7610, R32 ;  /* 0x00007610ff207816 */ /* 0x000fc60000000020 */
[----:B---3--:R-:W-:Y:S01]  /*ad60*/  STL [R1+0x824], R60 ;  /* 0x0008243c01007387 */ /* 0x008fe20000100800 */
[----:B------:R-:W-:-:S03]  /*ad70*/  PRMT R33, RZ, 0x7610, R33 ;  /* 0x00007610ff217816 */ /* 0x000fc60000000021 */
[----:B------:R-:W-:Y:S01]  /*ad80*/  STL [R1+0x820], R57 ;  /* 0x0008203901007387 */ /* 0x000fe20000100800 */
[----:B0-----:R-:W-:-:S05]  /*ad90*/  IMAD.WIDE R44, R4, 0x2, R84 ;  /* 0x00000002042c7825 */ /* 0x001fca00078e0254 */
[----:B------:R-:W3:Y:S04]  /*ada0*/  @!P4 LDG.E.U16 R33, desc[UR16][R44.64] ;  /* 0x000000102c21c981 */ /* 0x000ee8000c1e1500 */
[----:B--2---:R-:W-:Y:S04]  /*adb0*/  STL [R1+0x7c8], R40 ;  /* 0x0007c82801007387 */ /* 0x004fe80000100800 */
[----:B------:R0:W-:Y:S02]  /*adc0*/  STL [R1+0x7cc], R41 ;  /* 0x0007cc2901007387 */ /* 0x0001e40000100800 */
        /* <DEDUP_REMOVED lines=9> */
[----:B------:R-:W3:Y:S04]  /*ae60*/  @!P4 LDG.E.U16 R50, desc[UR16][R52.64] ;  /* 0x000000103432c981 */ /* 0x000ee8000c1e1500 */
[----:B------:R-:W-:Y:S04]  /*ae70*/  STL.64 [R1+0x3d0], R44 ;  /* 0x0003d02c01007387 */ /* 0x000fe80000100a00 */
[----:B------:R1:W3:Y:S01]  /*ae80*/  @!P4 LDG.E.U16 R47, desc[UR16][R48.64] ;  /* 0x00000010302fc981 */ /* 0x0002e2000c1e1500 */
[----:B------:R-:W-:Y:S01]  /*ae90*/  ISETP.GE.U32.AND P4, PT, R4, 0x7fffff9a, PT ;  /* 0x7fffff9a0400780c */ /* 0x000fe20003f86070 */
[----:B------:R-:W-:-:S02]  /*aea0*/  IMAD R4, R90, 0x1e, RZ ;  /* 0x0000001e5a047824 */ /* 0x000fc400078e02ff */
[----:B------:R0:W-:Y:S01]  /*aeb0*/  STL.64 [R1+0x3c8], R40 ;  /* 0x0003c82801007387 */ /* 0x0001e20000100a00 */
[----:B------:R-:W-:-:S03]  /*aec0*/  PRMT R30, RZ, 0x7610, R30 ;  /* 0x00007610ff1e7816 */ /* 0x000fc6000000001e */
[----:B----4-:R-:W-:Y:S01]  /*aed0*/  STL [R1+0x7d4], R56 ;  /* 0x0007d43801007387 */ /* 0x010fe20000100800 */
[----:B------:R-:W-:-:S03]  /*aee0*/  PRMT R31, RZ, 0x7610, R31 ;  /* 0x00007610ff1f7816 */ /* 0x000fc6000000001f */
[----:B------:R-:W-:Y:S01]  /*aef0*/  STL [R1+0x7d0], R51 ;  /* 0x0007d03301007387 */ /* 0x000fe20000100800 */
[----:B0-----:R-:W-:-:S05]  /*af00*/  IMAD.WIDE R40, R4, 0x2, R84 ;  /* 0x0000000204287825 */ /* 0x001fca00078e0254 */
[----:B------:R0:W4:Y:S04]  /*af10*/  @!P5 LDG.E.U16 R31, desc[UR16][R40.64] ;  /* 0x00000010281fd981 */ /* 0x000128000c1e1500 */
[----:B--2---:R-:W-:Y:S04]  /*af20*/  STL [R1+0x808], R32 ;  /* 0x0008082001007387 */ /* 0x004fe80000100800 */
[----:B---3--:R2:W-:Y:S02]  /*af30*/  STL [R1+0x80c], R33 ;  /* 0x00080c2101007387 */ /* 0x0085e40000100800 */
[----:B--2---:R-:W-:-:S05]  /*af40*/  IMAD.WIDE R32, R4, 0x2, R82 ;  /* 0x0000000204207825 */ /* 0x004fca00078e0252 */
[----:B------:R-:W2:Y:S01]  /*af50*/  @!P5 LDG.E.U16 R30, desc[UR16][R32.64] ;  /* 0x00000010201ed981 */ /* 0x000ea2000c1e1500 */
[----:B------:R-:W-:Y:S01]  /*af60*/  PRMT R46, RZ, 0x7610, R46 ;  /* 0x00007610ff2e7816 */ /* 0x000fe2000000002e */
[----:B-1----:R-:W-:Y:S01]  /*af70*/  IMAD.WIDE R48, R4, 0x2, R88 ;  /* 0x0000000204307825 */ /* 0x002fe200078e0258 */
[----:B------:R-:W-:-:S03]  /*af80*/  PRMT R43, RZ, 0x7610, R43 ;  /* 0x00007610ff2b7816 */ /* 0x000fc6000000002b */
[----:B------:R-:W-:Y:S01]  /*af90*/  IMAD.WIDE R44, R4, 0x2, R86 ;  /* 0x00000002042c7825 */ /* 0x000fe200078e0256 */
[----:B------:R-:W-:Y:S03]  /*afa0*/  STL.64 [R1+0x300], R48 ;  /* 0x0003003001007387 */ /* 0x000fe60000100a00 */
[----:B------:R-:W-:Y:S01]  /*afb0*/  VIADD R4, R81, 0xffffffd1 ;  /* 0xffffffd151047836 */ /* 0x000fe20000000000 */
[----:B------:R-:W-:Y:S04]  /*afc0*/  STL.64 [R1+0x2f8], R44 ;  /* 0x0002f82c01007387 */ /* 0x000fe80000100a00 */
[----:B------:R-:W3:Y:S04]  /*afd0*/  @!P5 LDG.E.U16 R46, desc[UR16][R48.64] ;  /* 0x00000010302ed981 */ /* 0x000ee8000c1e1500 */
[----:B------:R1:W3:Y:S01]  /*afe0*/  @!P5 LDG.E.U16 R43, desc[UR16][R44.64] ;  /* 0x000000102c2bd981 */ /* 0x0002e2000c1e1500 */
[----:B------:R-:W-:Y:S01]  /*aff0*/  ISETP.GE.U32.AND P5, PT, R4, 0x7fffff92, PT ;  /* 0x7fffff920400780c */ /* 0x000fe20003fa6070 */
[----:B------:R-:W-:-:S02]  /*b000*/  IMAD R4, R90, 0x26, RZ ;  /* 0x000000265a047824 */ /* 0x000fc400078e02ff */
[----:B------:R0:W-:Y:S01]  /*b010*/  STL.64 [R1+0x2f0], R40 ;  /* 0x0002f02801007387 */ /* 0x0001e20000100a00 */
[----:B------:R-:W-:-:S03]  /*b020*/  PRMT R38, RZ, 0x7610, R38 ;  /* 0x00007610ff267816 */ /* 0x000fc60000000026 */
[----:B------:R1:W-:Y:S01]  /*b030*/  STL.64 [R1+0x2e8], R32 ;  /* 0x0002e82001007387 */ /* 0x0003e20000100a00 */
[----:B------:R-:W-:-:S03]  /*b040*/  PRMT R39, RZ, 0x7610, R39 ;  /* 0x00007610ff277816 */ /* 0x000fc60000000027 */
[----:B------:R-:W-:Y:S01]  /*b050*/  STL [R1+0x814], R50 ;  /* 0x0008143201007387 */ /* 0x000fe20000100800 */
[----:B------:R-:W-:-:S03]  /*b060*/  PRMT R27, RZ, 0x7610, R27 ;  /* 0x00007610ff1b7816 */ /* 0x000fc6000000001b */
[----:B------:R-:W-:Y:S01]  /*b070*/  STL [R1+0x810], R47 ;  /* 0x0008102f01007387 */ /* 0x000fe20000100800 */
[----:B------:R-:W-:Y:S01]  /*b080*/  PRMT R26, RZ, 0x7610, R26 ;  /* 0x00007610ff1a7816 */ /* 0x000fe2000000001a */
[----:B0-----:R-:W-:-:S04]  /*b090*/  IMAD.WIDE R40, R4, 0x2, R86 ;  /* 0x0000000204287825 */ /* 0x001fc800078e0256 */
[C---:B-1----:R-:W-:Y:S01]  /*b0a0*/  IMAD.WIDE R44, R4.reuse, 0x2, R88 ;  /* 0x00000002042c7825 */ /* 0x042fe200078e0258 */
[----:B------:R-:W3:Y:S03]  /*b0b0*/  @!P4 LDG.E.U16 R38, desc[UR16][R40.64] ;  /* 0x000000102826c981 */ /* 0x000ee6000c1e1500 */
[----:B------:R-:W-:Y:S01]  /*b0c0*/  IMAD.WIDE R32, R4, 0x2, R84 ;  /* 0x0000000204207825 */ /* 0x000fe200078e0254 */
[----:B------:R-:W3:Y:S04]  /*b0d0*/  @!P4 LDG.E.U16 R39, desc[UR16][R44.64] ;  /* 0x000000102c27c981 */ /* 0x000ee8000c1e1500 */
[----:B------:R-:W3:Y:S01]  /*b0e0*/  @!P4 LDG.E.U16 R27, desc[UR16][R32.64] ;  /* 0x00000010201bc981 */ /* 0x000ee2000c1e1500 */
[----:B------:R-:W-:-:S02]  /*b0f0*/  PRMT R28, RZ, 0x7610, R28 ;  /* 0x00007610ff1c7816 */ /* 0x000fc4000000001c */
[----:B------:R-:W-:Y:S01]  /*b100*/  PRMT R29, RZ, 0x7610, R29 ;  /* 0x00007610ff1d7816 */ /* 0x000fe2000000001d */
[----:B--2---:R-:W-:Y:S04]  /*b110*/  STL [R1+0x7b8], R30 ;  /* 0x0007b81e01007387 */ /* 0x004fe80000100800 */
[----:B----4-:R0:W-:Y:S02]  /*b120*/  STL [R1+0x7bc], R31 ;  /* 0x0007bc1f01007387 */ /* 0x0101e40000100800 */
[----:B0-----:R-:W-:-:S04]  /*b130*/  IMAD.WIDE R30, R4, 0x2, R82 ;  /* 0x00000002041e7825 */ /* 0x001fc800078e0252 */
[----:B------:R-:W-:Y:S01]  /*b140*/  VIADD R4, R81, 0xffffffc9 ;  /* 0xffffffc951047836 */ /* 0x000fe20000000000 */
[----:B------:R0:W2:Y:S04]  /*b150*/  @!P4 LDG.E.U16 R26, desc[UR16][R30.64] ;  /* 0x000000101e1ac981 */ /* 0x0000a8000c1e1500 */
[----:B------:R-:W-:Y:S01]  /*b160*/  ISETP.GE.U32.AND P4, PT, R4, 0x7fffff8a, PT ;  /* 0x7fffff8a0400780c */ /* 0x000fe20003f86070 */
[----:B------:R-:W-:Y:S01]  /*b170*/  STL.64 [R1+0x200], R44 ;  /* 0x0002002c01007387 */ /* 0x000fe20000100a00 */
[----:B------:R-:W-:-:S03]  /*b180*/  IMAD R4, R90, 0x2e, RZ ;  /* 0x0000002e5a047824 */ /* 0x000fc600078e02ff */
[----:B------:R-:W-:Y:S04]  /*b190*/  STL.64 [R1+0x1f8], R40 ;  /* 0x0001f82801007387 */ /* 0x000fe80000100a00 */
[----:B------:R-:W-:Y:S04]  /*b1a0*/  STL.64 [R1+0x1f0], R32 ;  /* 0x0001f02001007387 */ /* 0x000fe80000100a00 */
[----:B------:R0:W-:Y:S02]  /*b1b0*/  STL.64 [R1+0x1e8], R30 ;  /* 0x0001e81e01007387 */ /* 0x0001e40000100a00 */
[----:B0-----:R-:W-:-:S04]  /*b1c0*/  IMAD.WIDE R30, R4, 0x2, R84 ;  /* 0x00000002041e7825 */ /* 0x001fc800078e0254 */
[C---:B------:R-:W-:Y:S01]  /*b1d0*/  IMAD.WIDE R32, R4.reuse, 0x2, R86 ;  /* 0x0000000204207825 */ /* 0x040fe200078e0256 */
[----:B------:R-:W4:Y:S04]  /*b1e0*/  @!P5 LDG.E.U16 R28, desc[UR16][R30.64] ;  /* 0x000000101e1cd981 */ /* 0x000f28000c1e1500 */
[----:B------:R-:W4:Y:S04]  /*b1f0*/  @!P5 LDG.E.U16 R29, desc[UR16][R32.64] ;  /* 0x00000010201dd981 */ /* 0x000f28000c1e1500 */
[----:B---3--:R-:W-:Y:S04]  /*b200*/  STL [R1+0x7c4], R46 ;  /* 0x0007c42e01007387 */ /* 0x008fe80000100800 */
[----:B------:R-:W-:Y:S04]  /*b210*/  STL [R1+0x7b0], R38 ;  /* 0x0007b02601007387 */ /* 0x000fe80000100800 */
[----:B------:R-:W-:Y:S04]  /*b220*/  STL [R1+0x7c0], R43 ;  /* 0x0007c02b01007387 */ /* 0x000fe80000100800 */
[----:B------:R0:W-:Y:S01]  /*b230*/  STL [R1+0x7b4], R39 ;  /* 0x0007b42701007387 */ /* 0x0001e20000100800 */
[----:B------:R-:W-:Y:S01]  /*b240*/  PRMT R25, RZ, 0x7610, R25 ;  /* 0x00007610ff197816 */ /* 0x000fe20000000019 */
[C---:B0-----:R-:W-:Y:S01]  /*b250*/  IMAD.WIDE R38, R4.reuse, 0x2, R88 ;  /* 0x0000000204267825 */ /* 0x041fe200078e0258 */
[----:B------:R-:W-:Y:S01]  /*b260*/  PRMT R20, RZ, 0x7610, R20 ;  /* 0x00007610ff147816 */ /* 0x000fe20000000014 */
[----:B--2---:R-:W-:Y:S04]  /*b270*/  STL [R1+0x7a8], R26 ;  /* 0x0007a81a01007387 */ /* 0x004fe80000100800 */
[----:B------:R0:W-:Y:S04]  /*b280*/  STL [R1+0x7ac], R27 ;  /* 0x0007ac1b01007387 */ /* 0x0001e80000100800 */
[----:B------:R-:W-:Y:S01]  /*b290*/  STL.64 [R1+0x100], R38 ;  /* 0x0001002601007387 */ /* 0x000fe20000100a00 */
[----:B0-----:R-:W-:-:S03]  /*b2a0*/  IMAD.WIDE R26, R4, 0x2, R82 ;  /* 0x00000002041a7825 */ /* 0x001fc600078e0252 */
[----:B------:R-:W-:Y:S04]  /*b2b0*/  STL.64 [R1+0xf8], R32 ;  /* 0x0000f82001007387 */ /* 0x000fe80000100a00 */
[----:B------:R-:W-:Y:S04]  /*b2c0*/  STL.64 [R1+0xf0], R30 ;  /* 0x0000f01e01007387 */ /* 0x000fe80000100a00 */
[----:B------:R-:W-:Y:S04]  /*b2d0*/  STL.64 [R1+0xe8], R26 ;  /* 0x0000e81a01007387 */ /* 0x000fe80000100a00 */
[----:B------:R0:W2:Y:S04]  /*b2e0*/  @!P5 LDG.E.U16 R25, desc[UR16][R26.64] ;  /* 0x000000101a19d981 */ /* 0x0000a8000c1e1500 */
[----:B----4-:R1:W-:Y:S04]  /*b2f0*/  STL [R1+0x79c], R28 ;  /* 0x00079c1c01007387 */ /* 0x0103e80000100800 */
[----:B------:R3:W-:Y:S01]  /*b300*/  STL [R1+0x7a0], R29 ;  /* 0x0007a01d01007387 */ /* 0x0007e20000100800 */
[----:B-1----:R-:W-:-:S04]  /*b310*/  IMAD R28, R90, 0x36, RZ ;  /* 0x000000365a1c7824 */ /* 0x002fc800078e02ff */
[----:B0-----:R-:W-:-:S04]  /*b320*/  IMAD.WIDE R26, R28, 0x2, R88 ;  /* 0x000000021c1a7825 */ /* 0x001fc800078e0258 */
[----:B------:R-:W-:-:S04]  /*b330*/  IMAD.WIDE R32, R28, 0x2, R86 ;  /* 0x000000021c207825 */ /* 0x000fc800078e0256 */
[----:B------:R-:W-:-:S04]  /*b340*/  IMAD.WIDE R30, R28, 0x2, R84 ;  /* 0x000000021c1e7825 */ /* 0x000fc800078e0254 */
[----:B---3--:R-:W-:-:S05]  /*b350*/  IMAD.WIDE R28, R28, 0x2, R82 ;  /* 0x000000021c1c7825 */ /* 0x008fca00078e0252 */
[----:B------:R-:W3:Y:S01]  /*b360*/  @!P4 LDG.E.U16 R20, desc[UR16][R28.64] ;  /* 0x000000101c14c981 */ /* 0x000ee2000c1e1500 */
[----:B------:R-:W-:Y:S01]  /*b370*/  PRMT R37, RZ, 0x7610, R37 ;  /* 0x00007610ff257816 */ /* 0x000fe20000000025 */
[----:B------:R-:W-:Y:S02]  /*b380*/  VIADD R4, R81, 0xffffffc1 ;  /* 0xffffffc151047836 */ /* 0x000fe40000000000 */
[----:B------:R-:W-:Y:S01]  /*b390*/  STL.64 [R1], R26 ;  /* 0x0000001a01007387 */ /* 0x000fe20000100a00 */
[----:B------:R-:W-:-:S03]  /*b3a0*/  PRMT R24, RZ, 0x7610, R24 ;  /* 0x00007610ff187816 */ /* 0x000fc60000000018 */
[----:B------:R-:W4:Y:S01]  /*b3b0*/  @!P5 LDG.E.U16 R37, desc[UR16][R38.64] ;  /* 0x000000102625d981 */ /* 0x000f22000c1e1500 */
[----:B------:R-:W-:-:S03]  /*b3c0*/  ISETP.GE.U32.AND P5, PT, R4, 0x7fffff82, PT ;  /* 0x7fffff820400780c */ /* 0x000fc60003fa6070 */
[----:B------:R-:W-:Y:S01]  /*b3d0*/  STL.64 [R1+0x1118], R32 ;  /* 0x0011182001007387 */ /* 0x000fe20000100a00 */
[----:B------:R-:W-:-:S03]  /*b3e0*/  PRMT R22, RZ, 0x7610, R22 ;  /* 0x00007610ff167816 */ /* 0x000fc60000000016 */
[----:B------:R-:W-:Y:S01]  /*b3f0*/  STL.64 [R1+0x1120], R30 ;  /* 0x0011201e01007387 */ /* 0x000fe20000100a00 */
[----:B------:R-:W-:-:S03]  /*b400*/  PRMT R23, RZ, 0x7610, R23 ;  /* 0x00007610ff177816 */ /* 0x000fc60000000017 */
[----:B------:R-:W-:Y:S01]  /*b410*/  STL.64 [R1+0x1130], R28 ;  /* 0x0011301c01007387 */ /* 0x000fe20000100a00 */
[----:B------:R-:W-:-:S03]  /*b420*/  PRMT R21, RZ, 0x7610, R21 ;  /* 0x00007610ff157816 */ /* 0x000fc60000000015 */
[----:B------:R0:W2:Y:S04]  /*b430*/  @!P4 LDG.E.U16 R24, desc[UR16][R26.64] ;  /* 0x000000101a18c981 */ /* 0x0000a8000c1e1500 */
[----:B------:R-:W2:Y:S04]  /*b440*/  @!P4 LDG.E.U16 R22, desc[UR16][R30.64] ;  /* 0x000000101e16c981 */ /* 0x000ea8000c1e1500 */
[----:B------:R-:W2:Y:S04]  /*b450*/  @!P4 LDG.E.U16 R23, desc[UR16][R32.64] ;  /* 0x000000102017c981 */ /* 0x000ea8000c1e1500 */
[----:B---3--:R1:W-:Y:S02]  /*b460*/  STL [R1+0x788], R20 ;  /* 0x0007881401007387 */ /* 0x0083e40000100800 */
[----:B-1----:R-:W-:-:S04]  /*b470*/  IMAD R20, R90, 0x3e, RZ ;  /* 0x0000003e5a147824 */ /* 0x002fc800078e02ff */
[----:B0-----:R-:W-:-:S05]  /*b480*/  IMAD.WIDE R26, R20, 0x2, R88 ;  /* 0x00000002141a7825 */ /* 0x001fca00078e0258 */
[----:B------:R-:W3:Y:S04]  /*b490*/  @!P5 LDG.E.U16 R21, desc[UR16][R26.64] ;  /* 0x000000101a15d981 */ /* 0x000ee8000c1e1500 */
[----:B----4-:R-:W-:Y:S04]  /*b4a0*/  STL [R1+0x7a4], R37 ;  /* 0x0007a42501007387 */ /* 0x010fe80000100800 */
[----:B--2---:R-:W-:Y:S04]  /*b4b0*/  STL [R1+0x794], R24 ;  /* 0x0007941801007387 */ /* 0x004fe80000100800 */
[----:B------:R0:W-:Y:S01]  /*b4c0*/  STL [R1+0x798], R25 ;  /* 0x0007981901007387 */ /* 0x0001e20000100800 */
[----:B------:R-:W-:-:S03]  /*b4d0*/  PRMT R34, RZ, 0x7610, R34 ;  /* 0x00007610ff227816 */ /* 0x000fc60000000022 */
[----:B------:R-:W-:Y:S01]  /*b4e0*/  STL [R1+0x78c], R22 ;  /* 0x00078c1601007387 */ /* 0x000fe20000100800 */
[----:B------:R-:W-:-:S03]  /*b4f0*/  PRMT R35, RZ, 0x7610, R35 ;  /* 0x00007610ff237816 */ /* 0x000fc60000000023 */
[----:B------:R1:W-:Y:S01]  /*b500*/  STL [R1+0x790], R23 ;  /* 0x0007901701007387 */ /* 0x0003e20000100800 */
[----:B0-----:R-:W-:-:S03]  /*b510*/  IMAD.WIDE R24, R20, 0x2, R86 ;  /* 0x0000000214187825 */ /* 0x001fc600078e0256 */
[----:B------:R-:W-:Y:S04]  /*b520*/  STL.64 [R1+0x1140], R26 ;  /* 0x0011401a01007387 */ /* 0x000fe80000100a00 */
[----:B------:R0:W2:Y:S01]  /*b530*/  @!P5 LDG.E.U16 R35, desc[UR16][R24.64] ;  /* 0x000000101823d981 */ /* 0x0000a2000c1e1500 */
[----:B-1----:R-:W-:-:S03]  /*b540*/  IMAD.WIDE R22, R20, 0x2, R84 ;  /* 0x0000000214167825 */ /* 0x002fc600078e0254 */
[----:B---3--:R1:W-:Y:S01]  /*b550*/  STL [R1+0x784], R21 ;  /* 0x0007841501007387 */ /* 0x0083e20000100800 */
[----:B------:R-:W-:-:S03]  /*b560*/  VIADD R4, R81, 0xffffffd8 ;  /* 0xffffffd851047836 */ /* 0x000fc60000000000 */
[----:B------:R-:W3:Y:S01]  /*b570*/  LDL.LU R80, [R1+0x8cc] ;  /* 0x0008cc0001507983 */ /* 0x000ee20000300800 */
[----:B-1----:R-:W-:-:S05]  /*b580*/  IMAD.WIDE R20, R20, 0x2, R82 ;  /* 0x0000000214147825 */ /* 0x002fca00078e0252 */
[----:B------:R-:W4:Y:S01]  /*b590*/  @!P5 LDG.E.U16 R34, desc[UR16][R20.64] ;  /* 0x000000101422d981 */ /* 0x000f22000c1e1500 */
[----:B------:R-:W-:Y:S01]  /*b5a0*/  ISETP.GE.U32.AND P4, PT, R4, 0x7fffff99, PT ;  /* 0x7fffff990400780c */ /* 0x000fe20003f86070 */
[----:B------:R-:W-:Y:S02]  /*b5b0*/  IMAD R4, R90, 0x1f, RZ ;  /* 0x0000001f5a047824 */ /* 0x000fe400078e02ff */
[----:B------:R0:W-:Y:S04]  /*b5c0*/  STL.64 [R1+0x1150], R24 ;  /* 0x0011501801007387 */ /* 0x0001e80000100a00 */
[----:B------:R-:W-:Y:S01]  /*b5d0*/  STL [R1+0x1158], R23 ;  /* 0x0011581701007387 */ /* 0x000fe20000100800 */
[----:B------:R-:W-:-:S03]  /*b5e0*/  PRMT R30, RZ, 0x7610, R30 ;  /* 0x00007610ff1e7816 */ /* 0x000fc6000000001e */
[----:B------:R-:W-:Y:S01]  /*b5f0*/  STL [R1+0x1228], R22 ;  /* 0x0012281601007387 */ /* 0x000fe20000100800 */
[----:B------:R-:W-:-:S03]  /*b600*/  PRMT R31, RZ, 0x7610, R31 ;  /* 0x00007610ff1f7816 */ /* 0x000fc6000000001f */
[----:B------:R-:W-:Y:S01]  /*b610*/  STL.64 [R1+0x1160], R20 ;  /* 0x0011601401007387 */ /* 0x000fe20000100a00 */
[----:B------:R-:W-:Y:S01]  /*b620*/  PRMT R28, RZ, 0x7610, R28 ;  /* 0x00007610ff1c7816 */ /* 0x000fe2000000001c */
[----:B------:R-:W-:-:S04]  /*b630*/  IMAD.WIDE R38, R4, 0x2, R86 ;  /* 0x0000000204267825 */ /* 0x000fc800078e0256 */
[C---:B0-----:R-:W-:Y:S01]  /*b640*/  IMAD.WIDE R24, R4.reuse, 0x2, R82 ;  /* 0x0000000204187825 */ /* 0x041fe200078e0252 */
[----:B------:R-:W3:Y:S04]  /*b650*/  @!P0 LDG.E.U16 R31, desc[UR16][R38.64] ;  /* 0x00000010261f8981 */ /* 0x000ee8000c1e1500 */
[----:B------:R-:W3:Y:S04]  /*b660*/  @!P0 LDG.E.U16 R28, desc[UR16][R24.64] ;  /* 0x00000010181c8981 */ /* 0x000ee8000c1e1500 */
[----:B----4-:R-:W-:Y:S04]  /*b670*/  STL [R1+0x778], R34 ;  /* 0x0007782201007387 */ /* 0x010fe80000100800 */
[----:B--2---:R0:W-:Y:S02]  /*b680*/  STL [R1+0x780], R35 ;  /* 0x0007802301007387 */ /* 0x0041e40000100800 */
[----:B0-----:R-:W-:-:S05]  /*b690*/  IMAD.WIDE R34, R4, 0x2, R84 ;  /* 0x0000000204227825 */ /* 0x001fca00078e0254 */
[----:B------:R0:W2:Y:S01]  /*b6a0*/  @!P0 LDG.E.U16 R30, desc[UR16][R34.64] ;  /* 0x00000010221e8981 */ /* 0x0000a2000c1e1500 */
[----:B------:R-:W-:Y:S01]  /*b6b0*/  PRMT R33, RZ, 0x7610, R33 ;  /* 0x00007610ff217816 */ /* 0x000fe20000000021 */
[----:B------:R-:W-:-:S04]  /*b6c0*/  IMAD.WIDE R40, R4, 0x2, R88 ;  /* 0x0000000204287825 */ /* 0x000fc800078e0258 */
[----:B------:R-:W-:Y:S01]  /*b6d0*/  VIADD R4, R81, 0xffffffd0 ;  /* 0xffffffd051047836 */ /* 0x000fe20000000000 */
[----:B------:R-:W-:Y:S04]  /*b6e0*/  STL.64 [R1+0x2e0], R40 ;  /* 0x0002e02801007387 */ /* 0x000fe80000100a00 */
[----:B------:R-:W-:Y:S04]  /*b6f0*/  STL.64 [R1+0x2d8], R38 ;  /* 0x0002d82601007387 */ /* 0x000fe80000100a00 */
[----:B------:R-:W4:Y:S01]  /*b700*/  @!P0 LDG.E.U16 R33, desc[UR16][R40.64] ;  /* 0x0000001028218981 */ /* 0x000f22000c1e1500 */
[----:B------:R-:W-:Y:S01]  /*b710*/  ISETP.GE.U32.AND P0, PT, R4, 0x7fffff91, PT ;  /* 0x7fffff910400780c */ /* 0x000fe20003f06070 */
[----:B------:R-:W-:-:S02]  /*b720*/  IMAD R4, R90, 0x27, RZ ;  /* 0x000000275a047824 */ /* 0x000fc400078e02ff */
[----:B------:R0:W-:Y:S04]  /*b730*/  STL.64 [R1+0x2d0], R34 ;  /* 0x0002d02201007387 */ /* 0x0001e80000100a00 */
[----:B------:R1:W-:Y:S04]  /*b740*/  STL.64 [R1+0x2c8], R24 ;  /* 0x0002c81801007387 */ /* 0x0003e80000100a00 */
[----:B------:R-:W4:Y:S04]  /*b750*/  LDL.LU R81, [R1+0x8d4] ;  /* 0x0008d40001517983 */ /* 0x000f280000300800 */
[----:B------:R-:W4:Y:S01]  /*b760*/  LDL.LU R76, [R1+0x8d0] ;  /* 0x0008d000014c7983 */ /* 0x000f220000300800 */
[----:B0-----:R-:W-:Y:S01]  /*b770*/  IMAD.WIDE R34, R4, 0x2, R88 ;  /* 0x0000000204227825 */ /* 0x001fe200078e0258 */
[----:B------:R-:W-:-:S03]  /*b780*/  PRMT R21, RZ, 0x7610, R21 ;  /* 0x00007610ff157816 */ /* 0x000fc60000000015 */
[----:B-1----:R-:W-:Y:S01]  /*b790*/  IMAD.WIDE R24, R4, 0x2, R82 ;  /* 0x0000000204187825 */ /* 0x002fe200078e0252 */
[----:B------:R-:W-:Y:S02]  /*b7a0*/  PRMT R26, RZ, 0x7610, R26 ;  /* 0x00007610ff1a7816 */ /* 0x000fe4000000001a */
[----:B------:R-:W-:Y:S02]  /*b7b0*/  PRMT R27, RZ, 0x7610, R27 ;  /* 0x00007610ff1b7816 */ /* 0x000fe4000000001b */
[----:B------:R0:W4:Y:S01]  /*b7c0*/  @!P4 LDG.E.U16 R21, desc[UR16][R24.64] ;  /* 0x000000101815c981 */ /* 0x000122000c1e1500 */
[----:B------:R-:W-:Y:S02]  /*b7d0*/  PRMT R20, RZ, 0x7610, R20 ;  /* 0x00007610ff147816 */ /* 0x000fe40000000014 */
[----:B------:R-:W-:-:S06]  /*b7e0*/  PRMT R32, RZ, 0x7610, R32 ;  /* 0x00007610ff207816 */ /* 0x000fcc0000000020 */
[----:B------:R-:W4:Y:S04]  /*b7f0*/  @!P4 LDG.E.U16 R32, desc[UR16][R34.64] ;  /* 0x000000102220c981 */ /* 0x000f28000c1e1500 */
[----:B--2---:R-:W-:Y:S04]  /*b800*/  STL [R1+0x7fc], R30 ;  /* 0x0007fc1e01007387 */ /* 0x004fe80000100800 */
[----:B---3--:R1:W-:Y:S04]  /*b810*/  STL [R1+0x800], R31 ;  /* 0x0008001f01007387 */ /* 0x0083e80000100800 */
[----:B------:R2:W-:Y:S01]  /*b820*/  STL [R1+0x7f8], R28 ;  /* 0x0007f81c01007387 */ /* 0x0005e20000100800 */
[----:B-1----:R-:W-:-:S03]  /*b830*/  IMAD.WIDE R30, R4, 0x2, R86 ;  /* 0x00000002041e7825 */ /* 0x002fc600078e0256 */
[----:B------:R-:W-:Y:S01]  /*b840*/  STL.64 [R1+0x1e0], R34 ;  /* 0x0001e02201007387 */ /* 0x000fe20000100a00 */
[----:B--2---:R-:W-:-:S03]  /*b850*/  IMAD.WIDE R28, R4, 0x2, R84 ;  /* 0x00000002041c7825 */ /* 0x004fc600078e0254 */
[----:B------:R-:W-:Y:S01]  /*b860*/  STL.64 [R1+0x1d8], R30 ;  /* 0x0001d81e01007387 */ /* 0x000fe20000100a00 */
[----:B------:R-:W-:-:S03]  /*b870*/  IMAD R4, R90, 0x2f, RZ ;  /* 0x0000002f5a047824 */ /* 0x000fc600078e02ff */
[----:B------:R-:W-:Y:S04]  /*b880*/  STL.64 [R1+0x1d0], R28 ;  /* 0x0001d01c01007387 */ /* 0x000fe80000100a00 */
[----:B------:R0:W-:Y:S04]  /*b890*/  STL.64 [R1+0x1c8], R24 ;  /* 0x0001c81801007387 */ /* 0x0001e80000100a00 */
[----:B------:R-:W2:Y:S04]  /*b8a0*/  @!P4 LDG.E.U16 R26, desc[UR16][R28.64] ;  /* 0x000000101c1ac981 */ /* 0x000ea8000c1e1500 */
[----:B------:R-:W3:Y:S01]  /*b8b0*/  @!P4 LDG.E.U16 R27, desc[UR16][R30.64] ;  /* 0x000000101e1bc981 */ /* 0x000ee2000c1e1500 */
[----:B0-----:R-:W-:-:S03]  /*b8c0*/  IMAD.WIDE R24, R4, 0x2, R88 ;  /* 0x0000000204187825 */ /* 0x001fc600078e0258 */
[----:B------:R-:W3:Y:S04]  /*b8d0*/  LDL.LU R77, [R1+0x8dc] ;  /* 0x0008dc00014d7983 */ /* 0x000ee80000300800 */
[----:B------:R0:W3:Y:S04]  /*b8e0*/  @!P0 LDG.E.U16 R20, desc[UR16][R24.64] ;  /* 0x0000001018148981 */ /* 0x0000e8000c1e1500 */
[----:B------:R-:W3:Y:S01]  /*b8f0*/  LDL.LU R78, [R1+0x8d8] ;  /* 0x0008d800014e7983 */ /* 0x000ee20000300800 */
[----:B------:R-:W-:-:S03]  /*b900*/  ISETP.GE.AND P4, PT, R80, RZ, PT ;  /* 0x000000ff5000720c */ /* 0x000fc60003f86270 */
[----:B----4-:R-:W-:Y:S01]  /*b910*/  STL [R1+0x804], R33 ;  /* 0x0008042101007387 */ /* 0x010fe20000100800 */
[----:B------:R-:W-:-:S03]  /*b920*/  PRMT R91, RZ, 0x7610, R91 ;  /* 0x00007610ff5b7816 */ /* 0x000fc6000000005b */
[----:B------:R0:W-:Y:S04]  /*b930*/  STL.64 [R1+0xe0], R24 ;  /* 0x0000e01801007387 */ /* 0x0001e80000100a00 */
[----:B------:R-:W4:Y:S04]  /*b940*/  LDL.LU R72, [R1+0x8e4] ;  /* 0x0008e40001487983 */ /* 0x000f280000300800 */
[----:B------:R-:W4:Y:S04]  /*b950*/  LDL.LU R79, [R1+0x8e0] ;  /* 0x0008e000014f7983 */ /* 0x000f280000300800 */
[----:B------:R-:W4:Y:S01]  /*b960*/  LDL.LU R80, [R1+0x8ec] ;  /* 0x0008ec0001507983 */ /* 0x000f220000300800 */
[----:B------:R-:W-:Y:S01]  /*b970*/  PRMT R0, RZ, 0x7610, R0 ;  /* 0x00007610ff007816 */ /* 0x000fe20000000000 */
[----:B0-----:R-:W-:-:S02]  /*b980*/  IMAD.WIDE R24, R4, 0x2, R84 ;  /* 0x0000000204187825 */ /* 0x001fc400078e0254 */
[----:B------:R0:W4:Y:S02]  /*b990*/  @!P5 LDG.E.U16 R91, desc[UR16][R22.64] ;  /* 0x00000010165bd981 */ /* 0x000124000c1e1500 */
[----:B0-----:R-:W-:Y:S02]  /*b9a0*/  PRMT R23, RZ, 0x7610, R23 ;  /* 0x00007610ff177816 */ /* 0x001fe40000000017 */
[----:B------:R-:W-:-:S06]  /*b9b0*/  PRMT R22, RZ, 0x7610, R22 ;  /* 0x00007610ff167816 */ /* 0x000fcc0000000016 */
[----:B------:R-:W4:Y:S04]  /*b9c0*/  @!P0 LDG.E.U16 R22, desc[UR16][R24.64] ;  /* 0x0000001018168981 */ /* 0x000f28000c1e1500 */
[----:B--2---:R-:W-:Y:S04]  /*b9d0*/  STL [R1+0x7ec], R26 ;  /* 0x0007ec1a01007387 */ /* 0x004fe80000100800 */
[----:B---3--:R0:W-:Y:S04]  /*b9e0*/  STL [R1+0x7f0], R27 ;  /* 0x0007f01b01007387 */ /* 0x0081e80000100800 */
[----:B------:R-:W-:Y:S01]  /*b9f0*/  STL [R1+0x7e4], R20 ;  /* 0x0007e41401007387 */ /* 0x000fe20000100800 */
[----:B0-----:R-:W-:-:S03]  /*ba00*/  IMAD.WIDE R26, R4, 0x2, R86 ;  /* 0x00000002041a7825 */ /* 0x001fc600078e0256 */
[----:B------:R0:W-:Y:S04]  /*ba10*/  STL [R1+0x7e8], R21 ;  /* 0x0007e81501007387 */ /* 0x0001e80000100800 */
[----:B------:R-:W2:Y:S04]  /*ba20*/  LDL.LU R41, [R1+0x6cc] ;  /* 0x0006cc0001297983 */ /* 0x000ea80000300800 */
[----:B------:R-:W-:Y:S01]  /*ba30*/  STL.64 [R1+0xd8], R26 ;  /* 0x0000d81a01007387 */ /* 0x000fe20000100a00 */
[----:B0-----:R-:W-:-:S03]  /*ba40*/  IMAD.WIDE R20, R4, 0x2, R82 ;  /* 0x0000000204147825 */ /* 0x001fc600078e0252 */
[----:B------:R-:W-:Y:S04]  /*ba50*/  STL [R1+0x7f4], R32 ;  /* 0x0007f42001007387 */ /* 0x000fe80000100800 */
[----:B------:R-:W-:Y:S04]  /*ba60*/  STL.64 [R1+0xd0], R24 ;  /* 0x0000d01801007387 */ /* 0x000fe80000100a00 */
[----:B------:R-:W3:Y:S04]  /*ba70*/  @!P0 LDG.E.U16 R23, desc[UR16][R26.64] ;  /* 0x000000101a178981 */ /* 0x000ee8000c1e1500 */
[----:B------:R-:W3:Y:S04]  /*ba80*/  LDL.LU R73, [R1+0x8e8] ;  /* 0x0008e80001497983 */ /* 0x000ee80000300800 */
[----:B------:R-:W3:Y:S01]  /*ba90*/  @!P0 LDG.E.U16 R0, desc[UR16][R20.64] ;  /* 0x0000001014008981 */ /* 0x000ee2000c1e1500 */
[----:B------:R-:W-:-:S03]  /*baa0*/  ISETP.GE.AND P0, PT, R81, RZ, PT ;  /* 0x000000ff5100720c */ /* 0x000fc60003f06270 */
[----:B------:R-:W-:Y:S04]  /*bab0*/  STL.64 [R1+0xc8], R20 ;  /* 0x0000c81401007387 */ /* 0x000fe80000100a00 */
[----:B------:R-:W3:Y:S04]  /*bac0*/  LDL.LU R81, [R1+0x8f4] ;  /* 0x0008f40001517983 */ /* 0x000ee80000300800 */
[----:B------:R-:W3:Y:S04]  /*bad0*/  LDL.LU R74, [R1+0x8f0] ;  /* 0x0008f000014a7983 */ /* 0x000ee80000300800 */
[----:B------:R-:W3:Y:S04]  /*bae0*/  LDL.LU R37, [R1+0x6c8] ;  /* 0x0006c80001257983 */ /* 0x000ee80000300800 */
[----:B------:R-:W3:Y:S04]  /*baf0*/  LDL.LU R38, [R1+0x6c4] ;  /* 0x0006c40001267983 */ /* 0x000ee80000300800 */
[----:B------:R-:W4:Y:S01]  /*bb00*/  LDL.LU R75, [R1+0x914] ;  /* 0x00091400014b7983 */ /* 0x000f220000300800 */
[----:B------:R-:W-:Y:S01]  /*bb10*/  ISETP.GE.AND P5, PT, R77, RZ, PT ;  /* 0x000000ff4d00720c */ /* 0x000fe20003fa6270 */
[----:B--2---:R-:W-:Y:S01]  /*bb20*/  @!P2 IMAD.MOV R41, RZ, RZ, -R41 ;  /* 0x000000ffff29a224 */ /* 0x004fe200078e0a29 */
[----:B------:R-:W-:-:S02]  /*bb30*/  ISETP.GE.AND P2, PT, R76, RZ, PT ;  /* 0x000000ff4c00720c */ /* 0x000fc40003f46270 */
[----:B------:R-:W2:Y:S04]  /*bb40*/  LDL.LU R76, [R1+0x910] ;  /* 0x00091000014c7983 */ /* 0x000ea80000300800 */
[----:B------:R-:W2:Y:S04]  /*bb50*/  LDL.LU R40, [R1+0x6c0] ;  /* 0x0006c00001287983 */ /* 0x000ea80000300800 */
[----:B------:R-:W4:Y:S04]  /*bb60*/  LDL.LU R39, [R1+0x6ac] ;  /* 0x0006ac0001277983 */ /* 0x000f280000300800 */
[----:B------:R-:W4:Y:S01]  /*bb70*/  LDL.LU R77, [R1+0x918] ;  /* 0x00091800014d7983 */ /* 0x000f220000300800 */
[----:B---3--:R-:W-:Y:S01]  /*bb80*/  @!P4 IMAD.MOV R38, RZ, RZ, -R38 ;  /* 0x000000ffff26c224 */ /* 0x008fe200078e0a26 */
[----:B------:R-:W-:-:S02]  /*bb90*/  ISETP.GE.AND P4, PT, R78, RZ, PT ;  /* 0x000000ff4e00720c */ /* 0x000fc40003f86270 */
[----:B------:R-:W3:Y:S04]  /*bba0*/  LDL.LU R78, [R1+0x904] ;  /* 0x00090400014e7983 */ /* 0x000ee80000300800 */
[----:B------:R-:W3:Y:S04]  /*bbb0*/  LDL.LU R4, [R1+0x6a8] ;  /* 0x0006a80001047983 */ /* 0x000ee80000300800 */
[----:B------:R-:W-:Y:S01]  /*bbc0*/  STL [R1+0x7e0], R23 ;  /* 0x0007e01701007387 */ /* 0x000fe20000100800 */
[----:B--2---:R-:W-:Y:S01]  /*bbd0*/  @!P0 IMAD.MOV R40, RZ, RZ, -R40 ;  /* 0x000000ffff288224 */ /* 0x004fe200078e0a28 */
[----:B----4-:R-:W-:Y:S01]  /*bbe0*/  ISETP.GE.AND P0, PT, R72, RZ, PT ;  /* 0x000000ff4800720c */ /* 0x010fe20003f06270 */
[----:B------:R-:W-:Y:S01]  /*bbf0*/  @!P2 IMAD.MOV R39, RZ, RZ, -R39 ;  /* 0x000000ffff27a224 */ /* 0x000fe200078e0a27 */
[----:B------:R-:W-:-:S02]  /*bc00*/  ISETP.GE.AND P2, PT, R79, RZ, PT ;  /* 0x000000ff4f00720c */ /* 0x000fc40003f46270 */
[----:B------:R-:W2:Y:S04]  /*bc10*/  LDL.LU R79, [R1+0x908] ;  /* 0x00090800014f7983 */ /* 0x000ea80000300800 */
[----:B------:R-:W-:Y:S05]  /*bc20*/  STL [R1+0x7dc], R22 ;  /* 0x0007dc1601007387 */ /* 0x000fea0000100800 */
[----:B------:R-:W-:Y:S01]  /*bc30*/  @!P0 IMAD.MOV R19, RZ, RZ, -R19 ;  /* 0x000000ffff138224 */ /* 0x000fe200078e0a13 */
[----:B------:R0:W-:Y:S01]  /*bc40*/  STL [R1+0x7d8], R0 ;  /* 0x0007d80001007387 */ /* 0x0001e20000100800 */
[----:B------:R-:W-:Y:S01]  /*bc50*/  ISETP.GE.AND P0, PT, R81, RZ, PT ;  /* 0x000000ff5100720c */ /* 0x000fe20003f06270 */
[----:B---3--:R-:W-:Y:S01]  /*bc60*/  @!P5 IMAD.MOV R4, RZ, RZ, -R4 ;  /* 0x000000ffff04d224 */ /* 0x008fe200078e0a04 */
[----:B------:R-:W-:-:S02]  /*bc70*/  ISETP.GE.AND P5, PT, R80, RZ, PT ;  /* 0x000000ff5000720c */ /* 0x000fc40003fa6270 */
[----:B------:R-:W3:Y:S04]  /*bc80*/  LDL.LU R80, [R1+0x90c] ;  /* 0x00090c0001507983 */ /* 0x000ee80000300800 */
[----:B------:R-:W4:Y:S01]  /*bc90*/  LDL.LU R81, [R1+0x8f8] ;  /* 0x0008f80001517983 */ /* 0x000f220000300800 */
[----:B------:R-:W-:Y:S01]  /*bca0*/  @!P4 IMAD.MOV R92, RZ, RZ, -R92 ;  /* 0x000000ffff5cc224 */ /* 0x000fe200078e0a5c */
[----:B------:R-:W-:-:S03]  /*bcb0*/  ISETP.GE.AND P4, PT, R73, RZ, PT ;  /* 0x000000ff4900720c */ /* 0x000fc60003f86270 */
[----:B------:R-:W-:Y:S01]  /*bcc0*/  @!P0 IMAD.MOV R15, RZ, RZ, -R15 ;  /* 0x000000ffff0f8224 */ /* 0x000fe200078e0a0f */
[----:B------:R-:W-:Y:S01]  /*bcd0*/  ISETP.GE.AND P0, PT, R77, RZ, PT ;  /* 0x000000ff4d00720c */ /* 0x000fe20003f06270 */
[----:B------:R-:W-:Y:S02]  /*bce0*/  @!P2 IMAD.MOV R18, RZ, RZ, -R18 ;  /* 0x000000ffff12a224 */ /* 0x000fe400078e0a12 */
[----:B------:R-:W-:Y:S01]  /*bcf0*/  @!P5 IMAD.MOV R17, RZ, RZ, -R17 ;  /* 0x000000ffff11d224 */ /* 0x000fe200078e0a11 */
[----:B------:R-:W-:Y:S01]  /*bd00*/  ISETP.GE.AND P5, PT, R75, RZ, PT ;  /* 0x000000ff4b00720c */ /* 0x000fe20003fa6270 */
[----:B------:R-:W4:Y:S01]  /*bd10*/  LDL.LU R72, [R1+0x8fc] ;  /* 0x0008fc0001487983 */ /* 0x000f220000300800 */
[----:B------:R-:W-:-:S03]  /*bd20*/  ISETP.GE.AND P2, PT, R74, RZ, PT ;  /* 0x000000ff4a00720c */ /* 0x000fc60003f46270 */
[----:B------:R-:W4:Y:S01]  /*bd30*/  LDL.LU R73, [R1+0x900] ;  /* 0x0009000001497983 */ /* 0x000f220000300800 */
[----:B------:R-:W-:Y:S01]  /*bd40*/  @!P4 IMAD.MOV R16, RZ, RZ, -R16 ;  /* 0x000000ffff10c224 */ /* 0x000fe200078e0a10 */
[----:B------:R-:W-:Y:S02]  /*bd50*/  ISETP.GE.AND P4, PT, R76, RZ, PT ;  /* 0x000000ff4c00720c */ /* 0x000fe40003f86270 */
[----:B------:R-:W0:Y:S01]  /*bd60*/  LDL.LU R74, [R1+0x774] ;  /* 0x00077400014a7983 */ /* 0x000e220000300800 */
[----:B------:R-:W-:-:S03]  /*bd70*/  @!P0 IMAD.MOV R11, RZ, RZ, -R11 ;  /* 0x000000ffff0b8224 */ /* 0x000fc600078e0a0b */
[----:B------:R-:W4:Y:S01]  /*bd80*/  LDL.LU R75, [R1+0x770] ;  /* 0x00077000014b7983 */ /* 0x000f220000300800 */
[----:B------:R-:W-:-:S03]  /*bd90*/  @!P5 IMAD.MOV R13, RZ, RZ, -R13 ;  /* 0x000000ffff0dd224 */ /* 0x000fc600078e0a0d */
[----:B------:R-:W4:Y:S01]  /*bda0*/  LDL.LU R76, [R1+0x76c] ;  /* 0x00076c00014c7983 */ /* 0x000f220000300800 */
[----:B------:R-:W-:Y:S02]  /*bdb0*/  @!P2 IMAD.MOV R14, RZ, RZ, -R14 ;  /* 0x000000ffff0ea224 */ /* 0x000fe400078e0a0e */
[----:B------:R-:W-:Y:S01]  /*bdc0*/  @!P4 IMAD.MOV R12, RZ, RZ, -R12 ;  /* 0x000000ffff0cc224 */ /* 0x000fe200078e0a0c */
[----:B------:R-:W4:Y:S01]  /*bdd0*/  LDL.LU R77, [R1+0x768] ;  /* 0x00076800014d7983 */ /* 0x000f220000300800 */
[----:B------:R-:W-:Y:S02]  /*bde0*/  ISETP.GE.AND P2, PT, R78, RZ, PT ;  /* 0x000000ff4e00720c */ /* 0x000fe40003f46270 */
[----:B--2---:R-:W-:Y:S02]  /*bdf0*/  ISETP.GE.AND P5, PT, R79, RZ, PT ;  /* 0x000000ff4f00720c */ /* 0x004fe40003fa6270 */
[----:B---3--:R-:W-:Y:S02]  /*be00*/  ISETP.GE.AND P4, PT, R80, RZ, PT ;  /* 0x000000ff5000720c */ /* 0x008fe40003f86270 */
[----:B----4-:R-:W-:-:S02]  /*be10*/  ISETP.GE.AND P0, PT, R81, RZ, PT ;  /* 0x000000ff5100720c */ /* 0x010fc40003f06270 */
[----:B------:R-:W2:Y:S04]  /*be20*/  LDL.LU R81, [R1+0x764] ;  /* 0x0007640001517983 */ /* 0x000ea80000300800 */
[----:B------:R-:W3:Y:S04]  /*be30*/  LDL.LU R80, [R1+0x760] ;  /* 0x0007600001507983 */ /* 0x000ee80000300800 */
[----:B------:R-:W4:Y:S04]  /*be40*/  LDL.LU R79, [R1+0x75c] ;  /* 0x00075c00014f7983 */ /* 0x000f280000300800 */
[----:B------:R-:W2:Y:S01]  /*be50*/  LDL.LU R78, [R1+0x758] ;  /* 0x00075800014e7983 */ /* 0x000ea20000300800 */
[----:B------:R-:W-:Y:S01]  /*be60*/  @!P4 IMAD.MOV R8, RZ, RZ, -R8 ;  /* 0x000000ffff08c224 */ /* 0x000fe200078e0a08 */
[----:B------:R-:W-:-:S02]  /*be70*/  ISETP.NE.AND P4, PT, R3, RZ, PT ;  /* 0x000000ff0300720c */ /* 0x000fc40003f85270 */
[----:B------:R-:W-:-:S04]  /*be80*/  LOP3.LUT R3, RZ, R3, RZ, 0x33, !PT ;  /* 0x00000003ff037212 */ /* 0x000fc800078e33ff */
[C---:B0-----:R-:W-:Y:S02]  /*be90*/  SEL R0, R3.reuse, R74, !P4 ;  /* 0x0000004a03007207 */ /* 0x041fe40006000000 */
[----:B------:R-:W-:Y:S01]  /*bea0*/  SEL R20, R3, R75, !P4 ;  /* 0x0000004b03147207 */ /* 0x000fe20006000000 */
[----:B------:R-:W-:Y:S02]  /*beb0*/  @!P5 IMAD.MOV R9, RZ, RZ, -R9 ;  /* 0x000000ffff09d224 */ /* 0x000fe400078e0a09 */
[----:B------:R0:W-:Y:S01]  /*bec0*/  STL [R1+0x8d8], R0 ;  /* 0x0008d80001007387 */ /* 0x0001e20000100800 */
[----:B------:R-:W-:-:S03]  /*bed0*/  ISETP.GE.AND P5, PT, R73, RZ, PT ;  /* 0x000000ff4900720c */ /* 0x000fc60003fa6270 */
[----:B------:R-:W3:Y:S01]  /*bee0*/  LDL.LU R73, [R1+0x754] ;  /* 0x0007540001497983 */ /* 0x000ee20000300800 */
[----:B0-----:R-:W-:-:S03]  /*bef0*/  SEL R0, R3, R76, !P4 ;  /* 0x0000004c03007207 */ /* 0x001fc60006000000 */
[----:B------:R-:W-:Y:S04]  /*bf00*/  STL [R1+0x8d4], R20 ;  /* 0x0008d41401007387 */ /* 0x000fe80000100800 */
[----:B------:R2:W-:Y:S04]  /*bf10*/  STL [R1+0x8d0], R0 ;  /* 0x0008d00001007387 */ /* 0x0005e80000100800 */
[----:B------:R-:W3:Y:S01]  /*bf20*/  LDL.LU R45, [R1+0x750] ;  /* 0x00075000012d7983 */ /* 0x000ee20000300800 */
[----:B--2---:R-:W-:-:S03]  /*bf30*/  SEL R0, R3, R78, !P4 ;  /* 0x0000004e03007207 */ /* 0x004fc60006000000 */
[----:B------:R-:W2:Y:S04]  /*bf40*/  LDL.LU R78, [R1+0x74c] ;  /* 0x00074c00014e7983 */ /* 0x000ea80000300800 */
[----:B------:R-:W2:Y:S04]  /*bf50*/  LDL.LU R53, [R1+0x748] ;  /* 0x0007480001357983 */ /* 0x000ea80000300800 */
[----:B------:R-:W2:Y:S04]  /*bf60*/  LDL.LU R46, [R1+0x744] ;  /* 0x00074400012e7983 */ /* 0x000ea80000300800 */
[----:B------:R-:W2:Y:S04]  /*bf70*/  LDL.LU R47, [R1+0x740] ;  /* 0x00074000012f7983 */ /* 0x000ea80000300800 */
[----:B------:R-:W2:Y:S04]  /*bf80*/  LDL.LU R48, [R1+0x73c] ;  /* 0x00073c0001307983 */ /* 0x000ea80000300800 */
[----:B------:R-:W4:Y:S04]  /*bf90*/  LDL.LU R57, [R1+0x738] ;  /* 0x0007380001397983 */ /* 0x000f280000300800 */
[----:B------:R-:W4:Y:S04]  /*bfa0*/  LDL.LU R59, [R1+0x734] ;  /* 0x00073400013b7983 */ /* 0x000f280000300800 */
[----:B------:R-:W4:Y:S04]  /*bfb0*/  LDL.LU R50, [R1+0x730] ;  /* 0x0007300001327983 */ /* 0x000f280000300800 */
[----:B------:R-:W4:Y:S04]  /*bfc0*/  LDL.LU R51, [R1+0x72c] ;  /* 0x00072c0001337983 */ /* 0x000f280000300800 */
[----:B------:R-:W4:Y:S04]  /*bfd0*/  LDL.LU R52, [R1+0x728] ;  /* 0x0007280001347983 */ /* 0x000f280000300800 */
[----:B------:R-:W4:Y:S04]  /*bfe0*/  LDL.LU R62, [R1+0x724] ;  /* 0x00072400013e7983 */ /* 0x000f280000300800 */
[----:B------:R-:W4:Y:S04]  /*bff0*/  LDL.LU R60, [R1+0x720] ;  /* 0x00072000013c7983 */ /* 0x000f280000300800 */
[----:B------:R-:W4:Y:S04]  /*c000*/  LDL.LU R58, [R1+0x71c] ;  /* 0x00071c00013a7983 */ /* 0x000f280000300800 */
[----:B------:R-:W4:Y:S01]  /*c010*/  LDL.LU R61, [R1+0x718] ;  /* 0x00071800013d7983 */ /* 0x000f220000300800 */
[----:B------:R-:W-:-:S03]  /*c020*/  SEL R49, R3, R77, !P4 ;  /* 0x0000004d03317207 */ /* 0x000fc60006000000 */
[----:B------:R-:W4:Y:S04]  /*c030*/  LDL.LU R63, [R1+0x714] ;  /* 0x00071400013f7983 */ /* 0x000f280000300800 */
[----:B------:R-:W4:Y:S04]  /*c040*/  LDL.LU R64, [R1+0x710] ;  /* 0x0007100001407983 */ /* 0x000f280000300800 */
[----:B------:R-:W4:Y:S04]  /*c050*/  LDL.LU R65, [R1+0x70c] ;  /* 0x00070c0001417983 */ /* 0x000f280000300800 */
[----:B------:R-:W4:Y:S04]  /*c060*/  LDL.LU R66, [R1+0x708] ;  /* 0x0007080001427983 */ /* 0x000f280000300800 */
[----:B------:R-:W4:Y:S04]  /*c070*/  LDL.LU R77, [R1+0x704] ;  /* 0x00070400014d7983 */ /* 0x000f280000300800 */
[----:B------:R-:W4:Y:S04]  /*c080*/  LDL.LU R76, [R1+0x700] ;  /* 0x00070000014c7983 */ /* 0x000f280000300800 */
[----:B------:R-:W4:Y:S01]  /*c090*/  LDL.LU R67, [R1+0x6fc] ;  /* 0x0006fc0001437983 */ /* 0x000f220000300800 */
[----:B---3--:R-:W-:-:S03]  /*c0a0*/  SEL R56, R3, R73, !P4 ;  /* 0x0000004903387207 */ /* 0x008fc60006000000 */
[----:B------:R-:W3:Y:S01]  /*c0b0*/  LDL.LU R75, [R1+0x6f8] ;  /* 0x0006f800014b7983 */ /* 0x000ee20000300800 */
[----:B------:R-:W-:-:S03]  /*c0c0*/  @!P2 IMAD.MOV R10, RZ, RZ, -R10 ;  /* 0x000000ffff0aa224 */ /* 0x000fc600078e0a0a */
[----:B------:R-:W3:Y:S01]  /*c0d0*/  LDL.LU R68, [R1+0x6f4] ;  /* 0x0006f40001447983 */ /* 0x000ee20000300800 */
[----:B------:R-:W-:-:S03]  /*c0e0*/  ISETP.GE.AND P2, PT, R72, RZ, PT ;  /* 0x000000ff4800720c */ /* 0x000fc60003f46270 */
[----:B------:R-:W3:Y:S04]  /*c0f0*/  LDL.LU R74, [R1+0x6f0] ;  /* 0x0006f000014a7983 */ /* 0x000ee80000300800 */
[----:B------:R-:W3:Y:S04]  /*c100*/  LDL.LU R73, [R1+0x6ec] ;  /* 0x0006ec0001497983 */ /* 0x000ee80000300800 */
[----:B------:R-:W3:Y:S04]  /*c110*/  LDL.LU R69, [R1+0x6e8] ;  /* 0x0006e80001457983 */ /* 0x000ee80000300800 */
[----:B------:R-:W3:Y:S04]  /*c120*/  LDL.LU R70, [R1+0x6e4] ;  /* 0x0006e40001467983 */ /* 0x000ee80000300800 */
[----:B------:R-:W3:Y:S04]  /*c130*/  LDL.LU R72, [R1+0x6e0] ;  /* 0x0006e00001487983 */ /* 0x000ee80000300800 */
[----:B------:R-:W3:Y:S01]  /*c140*/  LDL.LU R71, [R1+0x6d8] ;  /* 0x0006d80001477983 */ /* 0x000ee20000300800 */
[----:B--2---:R-:W-:-:S03]  /*c150*/  SEL R21, R3, R48, !P4 ;  /* 0x0000003003157207 */ /* 0x004fc60006000000 */
[----:B------:R-:W2:Y:S01]  /*c160*/  LDL.LU R48, [R1+0x6dc] ;  /* 0x0006dc0001307983 */ /* 0x000ea20000300800 */
[----:B------:R-:W-:Y:S02]  /*c170*/  @!P6 IMAD.MOV R37, RZ, RZ, -R37 ;  /* 0x000000ffff25e224 */ /* 0x000fe400078e0a25 */
[----:B------:R-:W-:Y:S02]  /*c180*/  @!P0 IMAD.MOV R7, RZ, RZ, -R7 ;  /* 0x000000ffff078224 */ /* 0x000fe400078e0a07 */
[----:B------:R-:W-:Y:S02]  /*c190*/  @!P2 IMAD.MOV R6, RZ, RZ, -R6 ;  /* 0x000000ffff06a224 */ /* 0x000fe400078e0a06 */
[----:B------:R-:W-:Y:S01]  /*c1a0*/  @!P5 IMAD.MOV R5, RZ, RZ, -R5 ;  /* 0x000000ffff05d224 */ /* 0x000fe200078e0a05 */
[C---:B------:R-:W-:Y:S02]  /*c1b0*/  SEL R20, R3.reuse, R45, !P4 ;  /* 0x0000002d03147207 */ /* 0x040fe40006000000 */
[----:B------:R-:W-:-:S02]  /*c1c0*/  SEL R22, R3, R46, !P4 ;  /* 0x0000002e03167207 */ /* 0x000fc40006000000 */
[C---:B------:R-:W-:Y:S02]  /*c1d0*/  SEL R24, R3.reuse, R47, !P4 ;  /* 0x0000002f03187207 */ /* 0x040fe40006000000 */
[C---:B----4-:R-:W-:Y:S02]  /*c1e0*/  SEL R23, R3.reuse, R50, !P4 ;  /* 0x0000003203177207 */ /* 0x050fe40006000000 */
[C---:B------:R-:W-:Y:S02]  /*c1f0*/  SEL R25, R3.reuse, R51, !P4 ;  /* 0x0000003303197207 */ /* 0x040fe40006000000 */
[C---:B------:R-:W-:Y:S02]  /*c200*/  SEL R26, R3.reuse, R52, !P4 ;  /* 0x00000034031a7207 */ /* 0x040fe40006000000 */
[C---:B------:R-:W-:Y:S02]  /*c210*/  SEL R81, R3.reuse, R81, !P4 ;  /* 0x0000005103517207 */ /* 0x040fe40006000000 */
[----:B------:R-:W-:-:S02]  /*c220*/  SEL R80, R3, R80, !P4 ;  /* 0x0000005003507207 */ /* 0x000fc40006000000 */
[C---:B------:R-:W-:Y:S02]  /*c230*/  SEL R79, R3.reuse, R79, !P4 ;  /* 0x0000004f034f7207 */ /* 0x040fe40006000000 */
[C---:B------:R-:W-:Y:S02]  /*c240*/  SEL R78, R3.reuse, R78, !P4 ;  /* 0x0000004e034e7207 */ /* 0x040fe40006000000 */
        /* <DEDUP_REMOVED lines=8> */
[----:B------:R-:W0:Y:S01]  /*c2d0*/  LDC R92, c[0x0][0x3a0] ;  /* 0x0000e800ff5c7b82 */ /* 0x000e220000000800 */
[C---:B------:R-:W-:Y:S02]  /*c2e0*/  SEL R30, R3.reuse, R66, !P4 ;  /* 0x00000042031e7207 */ /* 0x040fe40006000000 */
[----:B------:R-:W-:-:S02]  /*c2f0*/  SEL R28, R3, R64, !P4 ;  /* 0x00000040031c7207 */ /* 0x000fc40006000000 */
[C---:B---3--:R-:W-:Y:S02]  /*c300*/  SEL R33, R3.reuse, R68, !P4 ;  /* 0x0000004403217207 */ /* 0x048fe40006000000 */
        /* <DEDUP_REMOVED lines=34> */
[----:B------:R-:W-:Y:S01]  /*c530*/  SEL R47, R3, R5, !P4 ;  /* 0x00000005032f7207 */ /* 0x000fe20006000000 */
[----:B------:R-:W-:Y:S01]  /*c540*/  IMAD R12, R90, 0x37, RZ ;  /* 0x000000375a0c7824 */ /* 0x000fe200078e02ff */
[----:B------:R-:W-:-:S03]  /*c550*/  PRMT R55, RZ, 0x7610, R55 ;  /* 0x00007610ff377816 */ /* 0x000fc60000000037 */
[----:B------:R-:W-:Y:S01]  /*c560*/  IMAD.WIDE R16, R12, 0x2, R86 ;  /* 0x000000020c107825 */ /* 0x000fe200078e0256 */
[----:B------:R-:W-:-:S03]  /*c570*/  PRMT R4, RZ, 0x7610, R4 ;  /* 0x00007610ff047816 */ /* 0x000fc60000000004 */
[----:B------:R-:W-:-:S04]  /*c580*/  IMAD.WIDE R18, R12, 0x2, R88 ;  /* 0x000000020c127825 */ /* 0x000fc800078e0258 */
[----:B------:R-:W-:-:S04]  /*c590*/  IMAD.WIDE R14, R12, 0x2, R84 ;  /* 0x000000020c0e7825 */ /* 0x000fc800078e0254 */
[----:B------:R-:W-:Y:S01]  /*c5a0*/  IMAD.WIDE R12, R12, 0x2, R82 ;  /* 0x000000020c0c7825 */ /* 0x000fe200078e0252 */
[----:B--2---:R-:W-:-:S03]  /*c5b0*/  SEL R48, R3, R48, !P4 ;  /* 0x0000003003307207 */ /* 0x004fc60006000000 */
[----:B0-----:R-:W-:-:S05]  /*c5c0*/  VIADD R3, R92, 0xffffffc8 ;  /* 0xffffffc85c037836 */ /* 0x001fca0000000000 */
[----:B------:R-:W-:-:S13]  /*c5d0*/  ISETP.GE.U32.AND P0, PT, R3, 0x7fffff89, PT ;  /* 0x7fffff890300780c */ /* 0x000fda0003f06070 */
[----:B------:R-:W2:Y:S04]  /*c5e0*/  @!P0 LDG.E.U16 R55, desc[UR16][R16.64] ;  /* 0x0000001010378981 */ /* 0x000ea8000c1e1500 */
[----:B------:R-:W3:Y:S01]  /*c5f0*/  @!P0 LDG.E.U16 R4, desc[UR16][R12.64] ;  /* 0x000000100c048981 */ /* 0x000ee2000c1e1500 */
[----:B------:R-:W-:Y:S01]  /*c600*/  VIADD R3, R92, 0xffffffc0 ;  /* 0xffffffc05c037836 */ /* 0x000fe20000000000 */
[----:B------:R-:W-:Y:S02]  /*c610*/  PRMT R6, RZ, 0x7610, R6 ;  /* 0x00007610ff067816 */ /* 0x000fe40000000006 */
[----:B------:R-:W-:Y:S01]  /*c620*/  PRMT R5, RZ, 0x7610, R5 ;  /* 0x00007610ff057816 */ /* 0x000fe20000000005 */
[----:B------:R0:W-:Y:S01]  /*c630*/  STL.64 [R1+0x1170], R18 ;  /* 0x0011701201007387 */ /* 0x0001e20000100a00 */
[----:B------:R-:W-:-:S03]  /*c640*/  ISETP.GE.U32.AND P2, PT, R3, 0x7fffff81, PT ;  /* 0x7fffff810300780c */ /* 0x000fc60003f46070 */
[----:B------:R-:W4:Y:S04]  /*c650*/  @!P0 LDG.E.U16 R6, desc[UR16][R18.64] ;  /* 0x0000001012068981 */ /* 0x000f28000c1e1500 */
[----:B------:R1:W3:Y:S04]  /*c660*/  @!P0 LDG.E.U16 R5, desc[UR16][R14.64] ;  /* 0x000000100e058981 */ /* 0x0002e8000c1e1500 */
[----:B--2---:R-:W-:Y:S04]  /*c670*/  STL [R1+0x1344], R55 ;  /* 0x0013443701007387 */ /* 0x004fe80000100800 */
[----:B------:R-:W-:Y:S04]  /*c680*/  STL.64 [R1+0x1180], R16 ;  /* 0x0011801001007387 */ /* 0x000fe80000100a00 */
[----:B------:R2:W-:Y:S04]  /*c690*/  STL.64 [R1+0x1188], R14 ;  /* 0x0011880e01007387 */ /* 0x0005e80000100a00 */
[----:B------:R-:W4:Y:S04]  /*c6a0*/  LDL.LU R3, [R1+0x828] ;  /* 0x0008280001037983 */ /* 0x000f280000300800 */
[----:B0-----:R-:W4:Y:S04]  /*c6b0*/  LDL.LU R18, [R1+0x7d0] ;  /* 0x0007d00001127983 */ /* 0x001f280000300800 */
[----:B--2---:R-:W2:Y:S04]  /*c6c0*/  LDL.LU R14, [R1+0x7cc] ;  /* 0x0007cc00010e7983 */ /* 0x004ea80000300800 */
[----:B------:R-:W2:Y:S04]  /*c6d0*/  LDL.LU R92, [R1+0x7c8] ;  /* 0x0007c800015c7983 */ /* 0x000ea80000300800 */
[----:B------:R0:W-:Y:S01]  /*c6e0*/  STL.64 [R1+0x1190], R12 ;  /* 0x0011900c01007387 */ /* 0x0001e20000100a00 */
[----:B-1----:R-:W-:-:S02]  /*c6f0*/  PRMT R15, RZ, 0x7610, R15 ;  /* 0x00007610ff0f7816 */ /* 0x002fc4000000000f */
[----:B------:R-:W-:Y:S01]  /*c700*/  PRMT R16, RZ, 0x7610, R16 ;  /* 0x00007610ff107816 */ /* 0x000fe20000000010 */
[----:B0-----:R-:W2:Y:S04]  /*c710*/  LDL.LU R13, [R1+0x7d4] ;  /* 0x0007d400010d7983 */ /* 0x001ea80000300800 */
[----:B---3--:R0:W-:Y:S02]  /*c720*/  STL [R1+0x6c4], R4 ;  /* 0x0006c40401007387 */ /* 0x0081e40000100800 */
[----:B0-----:R-:W-:-:S04]  /*c730*/  IMAD R4, R90, 0x3f, RZ ;  /* 0x0000003f5a047824 */ /* 0x001fc800078e02ff */
[----:B------:R-:W-:-:S04]  /*c740*/  IMAD.WIDE R10, R4, 0x2, R88 ;  /* 0x00000002040a7825 */ /* 0x000fc800078e0258 */
[----:B------:R-:W-:Y:S01]  /*c750*/  IMAD.WIDE R8, R4, 0x2, R86 ;  /* 0x0000000204087825 */ /* 0x000fe200078e0256 */
[----:B------:R-:W3:Y:S04]  /*c760*/  @!P2 LDG.E.U16 R15, desc[UR16][R10.64] ;  /* 0x000000100a0fa981 */ /* 0x000ee8000c1e1500 */
[----:B------:R-:W2:Y:S01]  /*c770*/  @!P2 LDG.E.U16 R16, desc[UR16][R8.64] ;  /* 0x000000100810a981 */ /* 0x000ea2000c1e1500 */
[----:B------:R-:W-:-:S03]  /*c780*/  PRMT R54, RZ, 0x7610, R54 ;  /* 0x00007610ff367816 */ /* 0x000fc60000000036 */
[----:B------:R-:W-:Y:S01]  /*c790*/  STL.64 [R1+0x11a0], R88 ;  /* 0x0011a05801007387 */ /* 0x000fe20000100a00 */
[----:B------:R-:W-:-:S03]  /*c7a0*/  PRMT R93, RZ, 0x7610, R93 ;  /* 0x00007610ff5d7816 */ /* 0x000fc6000000005d */
[----:B------:R-:W-:Y:S04]  /*c7b0*/  STL.64 [R1+0x11b0], R86 ;  /* 0x0011b05601007387 */ /* 0x000fe80000100a00 */
[----:B----4-:R0:W-:Y:S04]  /*c7c0*/  STL [R1+0x6ac], R6 ;  /* 0x0006ac0601007387 */ /* 0x0101e80000100800 */
[----:B------:R-:W-:Y:S04]  /*c7d0*/  STL.64 [R1+0x11c0], R84 ;  /* 0x0011c05401007387 */ /* 0x000fe80000100a00 */
[----:B------:R1:W-:Y:S01]  /*c7e0*/  STL [R1+0x6c0], R5 ;  /* 0x0006c00501007387 */ /* 0x0003e20000100800 */
[----:B0-----:R-:W-:-:S05]  /*c7f0*/  IMAD.WIDE R6, R4, 0x2, R84 ;  /* 0x0000000204067825 */ /* 0x001fca00078e0254 */
[----:B------:R-:W4:Y:S01]  /*c800*/  @!P2 LDG.E.U16 R54, desc[UR16][R6.64] ;  /* 0x000000100636a981 */ /* 0x000f22000c1e1500 */
[----:B-1----:R-:W-:-:S05]  /*c810*/  IMAD.WIDE R4, R4, 0x2, R82 ;  /* 0x0000000204047825 */ /* 0x002fca00078e0252 */
[----:B------:R-:W4:Y:S04]  /*c820*/  @!P2 LDG.E.U16 R93, desc[UR16][R4.64] ;  /* 0x00000010045da981 */ /* 0x000f28000c1e1500 */
[----:B------:R-:W-:Y:S04]  /*c830*/  STL.64 [R1+0x11d0], R82 ;  /* 0x0011d05201007387 */ /* 0x000fe80000100a00 */
[----:B---3--:R0:W-:Y:S04]  /*c840*/  STL [R1+0x6c8], R15 ;  /* 0x0006c80f01007387 */ /* 0x0081e80000100800 */
[----:B0-----:R-:W3:Y:S04]  /*c850*/  LDL.LU R15, [R1+0x7c4] ;  /* 0x0007c400010f7983 */ /* 0x001ee80000300800 */
[----:B------:R-:W-:Y:S04]  /*c860*/  STL.64 [R1+0x11d8], R10 ;  /* 0x0011d80a01007387 */ /* 0x000fe80000100a00 */
[----:B--2---:R0:W-:Y:S04]  /*c870*/  STL [R1+0x6cc], R16 ;  /* 0x0006cc1001007387 */ /* 0x0041e80000100800 */
[----:B0-----:R-:W2:Y:S04]  /*c880*/  LDL.LU R16, [R1+0x7c0] ;  /* 0x0007c00001107983 */ /* 0x001ea80000300800 */
[----:B------:R-:W2:Y:S04]  /*c890*/  LDL.LU R17, [R1+0x7bc] ;  /* 0x0007bc0001117983 */ /* 0x000ea80000300800 */
[----:B------:R-:W2:Y:S01]  /*c8a0*/  LDL.LU R19, [R1+0x7b8] ;  /* 0x0007b80001137983 */ /* 0x000ea20000300800 */
[----:B------:R-:W-:-:S03]  /*c8b0*/  LOP3.LUT R55, R2, 0x60, RZ, 0x3c, !PT ;  /* 0x0000006002377812 */ /* 0x000fc600078e3cff */
[----:B------:R-:W-:Y:S04]  /*c8c0*/  STL.64 [R1+0x11e0], R8 ;  /* 0x0011e00801007387 */ /* 0x000fe80000100a00 */
[----:B----4-:R-:W-:Y:S04]  /*c8d0*/  STL [R1+0x1320], R54 ;  /* 0x0013203601007387 */ /* 0x010fe80000100800 */
[----:B------:R-:W-:Y:S04]  /*c8e0*/  STL.64 [R1+0x11f0], R6 ;  /* 0x0011f00601007387 */ /* 0x000fe80000100a00 */
[----:B------:R-:W-:Y:S04]  /*c8f0*/  STL [R1+0x1310], R93 ;  /* 0x0013105d01007387 */ /* 0x000fe80000100800 */
[----:B------:R-:W-:Y:S04]  /*c900*/  STL.64 [R1+0x1200], R4 ;  /* 0x0012000401007387 */ /* 0x000fe80000100a00 */
[----:B------:R0:W-:Y:S04]  /*c910*/  STS.U16 [R55+UR5+0xc700], R3 ;  /* 0x00c7000337007988 */ /* 0x0001e80008000405 */
[----:B------:R-:W4:Y:S04]  /*c920*/  LDL.LU R86, [R1+0x7b4] ;  /* 0x0007b40001567983 */ /* 0x000f280000300800 */
[----:B------:R-:W-:Y:S04]  /*c930*/  STS.U16 [R55+UR5+0xb00], R13 ;  /* 0x000b000d37007988 */ /* 0x000fe80008000405 */
[----:B0-----:R-:W4:Y:S04]  /*c940*/  LDL.LU R3, [R1+0x7b0] ;  /* 0x0007b00001037983 */ /* 0x001f280000300800 */
[----:B------:R-:W4:Y:S04]  /*c950*/  LDL.LU R87, [R1+0x7ac] ;  /* 0x0007ac0001577983 */ /* 0x000f280000300800 */
[----:B------:R0:W-:Y:S04]  /*c960*/  STS.U16 [R55+UR5+0x4b00], R18 ;  /* 0x004b001237007988 */ /* 0x0001e80008000405 */
[----:B------:R-:W4:Y:S04]  /*c970*/  LDL.LU R88, [R1+0x7a8] ;  /* 0x0007a80001587983 */ /* 0x000f280000300800 */
[----:B------:R-:W-:Y:S04]  /*c980*/  STS.U16 [R55+UR5+0x8b00], R14 ;  /* 0x008b000e37007988 */ /* 0x000fe80008000405 */
[----:B0-----:R-:W4:Y:S04]  /*c990*/  LDL.LU R18, [R1+0x7a4] ;  /* 0x0007a40001127983 */ /* 0x001f280000300800 */
[----:B------:R-:W4:Y:S04]  /*c9a0*/  LDL.LU R89, [R1+0x7a0] ;  /* 0x0007a00001597983 */ /* 0x000f280000300800 */
[----:B------:R0:W-:Y:S04]  /*c9b0*/  STS.U16 [R55+UR5+0xcb00], R92 ;  /* 0x00cb005c37007988 */ /* 0x0001e80008000405 */
[----:B0-----:R-:W4:Y:S04]  /*c9c0*/  LDL.LU R92, [R1+0x79c] ;  /* 0x00079c00015c7983 */ /* 0x001f280000300800 */
[----:B------:R-:W4:Y:S04]  /*c9d0*/  LDL.LU R12, [R1+0x798] ;  /* 0x00079800010c7983 */ /* 0x000f280000300800 */
[----:B------:R-:W4:Y:S04]  /*c9e0*/  LDL.LU R13, [R1+0x794] ;  /* 0x00079400010d7983 */ /* 0x000f280000300800 */
[----:B------:R-:W4:Y:S04]  /*c9f0*/  LDL.LU R14, [R1+0x790] ;  /* 0x00079000010e7983 */ /* 0x000f280000300800 */
[----:B---3--:R0:W-:Y:S04]  /*ca00*/  STS.U16 [R55+UR5+0xf00], R15 ;  /* 0x000f000f37007988 */ /* 0x0081e80008000405 */
[----:B0-----:R-:W3:Y:S04]  /*ca10*/  LDL.LU R15, [R1+0x78c] ;  /* 0x00078c00010f7983 */ /* 0x001ee80000300800 */
[----:B--2---:R0:W-:Y:S04]  /*ca20*/  STS.U16 [R55+UR5+0x4f00], R16 ;  /* 0x004f001037007988 */ /* 0x0041e80008000405 */
[----:B------:R1:W-:Y:S04]  /*ca30*/  STS.U16 [R55+UR5+0x8f00], R17 ;  /* 0x008f001137007988 */ /* 0x0003e80008000405 */
[----:B------:R2:W-:Y:S04]  /*ca40*/  STS.U16 [R55+UR5+0xcf00], R19 ;  /* 0x00cf001337007988 */ /* 0x0005e80008000405 */
[----:B0-----:R-:W3:Y:S04]  /*ca50*/  LDL.LU R16, [R1+0x788] ;  /* 0x0007880001107983 */ /* 0x001ee80000300800 */
[----:B-1----:R-:W3:Y:S04]  /*ca60*/  LDL.LU R17, [R1+0x784] ;  /* 0x0007840001117983 */ /* 0x002ee80000300800 */
[----:B--2---:R-:W2:Y:S04]  /*ca70*/  LDL.LU R19, [R1+0x780] ;  /* 0x0007800001137983 */ /* 0x004ea80000300800 */
[----:B----4-:R-:W-:Y:S04]  /*ca80*/  STS.U16 [R55+UR5+0x1300], R86 ;  /* 0x0013005637007988 */ /* 0x010fe80008000405 */
[----:B------:R0:W-:Y:S04]  /*ca90*/  STS.U16 [R55+UR5+0x5300], R3 ;  /* 0x0053000337007988 */ /* 0x0001e80008000405 */
[----:B------:R-:W-:Y:S04]  /*caa0*/  STS.U16 [R55+UR5+0x9300], R87 ;  /* 0x0093005737007988 */ /* 0x000fe80008000405 */
[----:B0-----:R-:W4:Y:S04]  /*cab0*/  LDL.LU R3, [R1+0x778] ;  /* 0x0007780001037983 */ /* 0x001f280000300800 */
[----:B------:R-:W-:Y:S04]  /*cac0*/  STS.U16 [R55+UR5+0xd300], R88 ;  /* 0x00d3005837007988 */ /* 0x000fe80008000405 */
[----:B------:R0:W-:Y:S04]  /*cad0*/  STS.U16 [R55+UR5+0x1700], R18 ;  /* 0x0017001237007988 */ /* 0x0001e80008000405 */
[----:B------:R-:W-:Y:S04]  /*cae0*/  STS.U16 [R55+UR5+0x5700], R89 ;  /* 0x0057005937007988 */ /* 0x000fe80008000405 */
[----:B0-----:R-:W4:Y:S04]  /*caf0*/  LDL.LU R18, [R1+0x8c0] ;  /* 0x0008c00001127983 */ /* 0x001f280000300800 */
[----:B------:R0:W-:Y:S04]  /*cb00*/  STS.U16 [R55+UR5+0x9700], R92 ;  /* 0x0097005c37007988 */ /* 0x0001e80008000405 */
[----:B------:R-:W-:Y:S04]  /*cb10*/  STS.U16 [R55+UR5+0xd700], R12 ;  /* 0x00d7000c37007988 */ /* 0x000fe80008000405 */
[----:B------:R-:W-:Y:S04]  /*cb20*/  STS.U16 [R55+UR5+0x1b00], R13 ;  /* 0x001b000d37007988 */ /* 0x000fe80008000405 */
[----:B------:R-:W-:Y:S04]  /*cb30*/  STS.U16 [R55+UR5+0x5b00], R14 ;  /* 0x005b000e37007988 */ /* 0x000fe80008000405 */
[----:B0-----:R-:W4:Y:S04]  /*cb40*/  LDL.LU R92, [R1+0x8bc] ;  /* 0x0008bc00015c7983 */ /* 0x001f280000300800 */
[----:B---3--:R-:W-:Y:S04]  /*cb50*/  STS.U16 [R55+UR5+0x9b00], R15 ;  /* 0x009b000f37007988 */ /* 0x008fe80008000405 */
[----:B------:R-:W-:Y:S04]  /*cb60*/  STS.U16 [R55+UR5+0xdb00], R16 ;  /* 0x00db001037007988 */ /* 0x000fe80008000405 */
[----:B------:R-:W-:Y:S04]  /*cb70*/  STS.U16 [R55+UR5+0x1f00], R17 ;  /* 0x001f001137007988 */ /* 0x000fe80008000405 */
[----:B--2---:R-:W-:Y:S04]  /*cb80*/  STS.U16 [R55+UR5+0x5f00], R19 ;  /* 0x005f001337007988 */ /* 0x004fe80008000405 */
[----:B------:R0:W-:Y:S04]  /*cb90*/  STS.U16 [R55+UR5+0x9f00], R91 ;  /* 0x009f005b37007988 */ /* 0x0001e80008000405 */
[----:B0-----:R-:W2:Y:S04]  /*cba0*/  LDL.LU R91, [R1+0x1354] ;  /* 0x00135400015b7983 */ /* 0x001ea80000300800 */
[----:B------:R-:W3:Y:S01]  /*cbb0*/  LDL.LU R19, [R1+0x8c4] ;  /* 0x0008c40001137983 */ /* 0x000ee20000300800 */
[----:B------:R-:W-:-:S03]  /*cbc0*/  LOP3.LUT R4, R2, 0x70, RZ, 0x3c, !PT ;  /* 0x0000007002047812 */ /* 0x000fc600078e3cff */
[----:B------:R-:W-:Y:S04]  /*cbd0*/  STL [R1+0x1248], R2 ;  /* 0x0012480201007387 */ /* 0x000fe80000100800 */
[----:B------:R-:W-:Y:S04]  /*cbe0*/  STL [R1+0xbdc], R4 ;  /* 0x000bdc0401007387 */ /* 0x000fe80000100800 */
[----:B------:R-:W3:Y:S04]  /*cbf0*/  LDL.LU R6, [R1+0x8c8] ;  /* 0x0008c80001067983 */ /* 0x000ee80000300800 */
[----:B------:R-:W3:Y:S04]  /*cc00*/  LDL.LU R7, [R1+0x824] ;  /* 0x0008240001077983 */ /* 0x000ee80000300800 */
[----:B------:R-:W3:Y:S04]  /*cc10*/  LDL.LU R54, [R1+0x820] ;  /* 0x0008200001367983 */ /* 0x000ee80000300800 */
[----:B----4-:R0:W-:Y:S04]  /*cc20*/  STS.U16 [R55+UR5+0xdf00], R3 ;  /* 0x00df000337007988 */ /* 0x0101e80008000405 */
[----:B------:R1:W-:Y:S04]  /*cc30*/  STS.U16 [R4+UR5+0x380], R18 ;  /* 0x0003801204007988 */ /* 0x0003e80008000405 */
[----:B------:R-:W-:Y:S04]  /*cc40*/  STS.U16 [R4+UR5+0x4380], R92 ;  /* 0x0043805c04007988 */ /* 0x000fe80008000405 */
[----:B--2---:R-:W-:Y:S04]  /*cc50*/  STL.64 [R1+0x1210], R90 ;  /* 0x0012105a01007387 */ /* 0x004fe80000100a00 */
        /* <DEDUP_REMOVED lines=18> */
[----:B0-----:R-:W4:Y:S04]  /*cd80*/  LDL.LU R55, [R1+0x8d8] ;  /* 0x0008d80001377983 */ /* 0x001f280000300800 */
[----:B-1----:R-:W4:Y:S04]  /*cd90*/  LDL.LU R18, [R1+0x8d4] ;  /* 0x0008d40001127983 */ /* 0x002f280000300800 */
[----:B---3--:R0:W-:Y:S04]  /*cda0*/  STS.U16 [R4+UR5+0x8380], R19 ;  /* 0x0083801304007988 */ /* 0x0081e80008000405 */
[----:B0-----:R-:W3:Y:S01]  /*cdb0*/  LDL.LU R19, [R1+0x8d0] ;  /* 0x0008d00001137983 */ /* 0x001ee20000300800 */
[----:B------:R-:W0:Y:S03]  /*cdc0*/  S2R R3, SR_TID.X ;  /* 0x0000000000037919 */ /* 0x000e260000002100 */
[----:B------:R-:W-:Y:S04]  /*cdd0*/  STS.U16 [R4+UR5+0xc380], R6 ;  /* 0x00c3800604007988 */ /* 0x000fe80008000405 */
[----:B------:R-:W-:Y:S04]  /*cde0*/  STS.U16 [R4+UR5+0x780], R7 ;  /* 0x0007800704007988 */ /* 0x000fe80008000405 */
[----:B------:R-:W-:Y:S01]  /*cdf0*/  STS.U16 [R4+UR5+0x4780], R54 ;  /* 0x0047803604007988 */ /* 0x000fe20008000405 */
[----:B0-----:R-:W-:-:S05]  /*ce00*/  LOP3.LUT R3, R3, 0x3f, RZ, 0xc0, !PT ;  /* 0x0000003f03037812 */ /* 0x001fca00078ec0ff */
[----:B------:R-:W-:-:S05]  /*ce10*/  IMAD R3, R3, R91, RZ ;  /* 0x0000005b03037224 */ /* 0x000fca00078e02ff */
[----:B------:R-:W-:Y:S01]  /*ce20*/  LEA R92, P0, R3, UR14, 0x1 ;  /* 0x0000000e035c7c11 */ /* 0x000fe2000f8008ff */
[----:B------:R-:W-:Y:S01]  /*ce30*/  IMAD R2, R81, UR4, RZ ;  /* 0x0000000451027c24 */ /* 0x000fe2000f8e02ff */
[----:B------:R-:W0:Y:S02]  /*ce40*/  LDCU UR14, c[0x0][0x3b0] ;  /* 0x00007600ff0e77ac */ /* 0x000e240008000800 */
[----:B------:R-:W-:Y:S01]  /*ce50*/  LEA.HI.X.SX32 R3, R3, UR15, 0x1, P0 ;  /* 0x0000000f03037c11 */ /* 0x000fe200080f0eff */
[----:B------:R-:W-:Y:S01]  /*ce60*/  IMAD R49, R49, UR4, RZ ;  /* 0x0000000431317c24 */ /* 0x000fe2000f8e02ff */
[----:B------:R-:W1:Y:S01]  /*ce70*/  LDCU UR15, c[0x0][0x3b0] ;  /* 0x00007600ff0f77ac */ /* 0x000e620008000800 */
[----:B------:R-:W-:Y:S02]  /*ce80*/  IMAD R0, R0, UR4, RZ ;  /* 0x0000000400007c24 */ /* 0x000fe4000f8e02ff */
[----:B------:R-:W-:Y:S02]  /*ce90*/  IMAD R56, R56, UR4, RZ ;  /* 0x0000000438387c24 */ /* 0x000fe4000f8e02ff */
[----:B------:R-:W-:-:S02]  /*cea0*/  IMAD R20, R20, UR4, RZ ;  /* 0x0000000414147c24 */ /* 0x000fc4000f8e02ff */
[----:B------:R-:W-:Y:S02]  /*ceb0*/  IMAD R53, R53, UR4, RZ ;  /* 0x0000000435357c24 */ /* 0x000fe4000f8e02ff */
[----:B------:R-:W-:Y:S02]  /*cec0*/  IMAD R22, R22, UR4, RZ ;  /* 0x0000000416167c24 */ /* 0x000fe4000f8e02ff */
[----:B------:R-:W-:Y:S02]  /*ced0*/  IMAD R24, R24, UR9, RZ ;  /* 0x0000000918187c24 */ /* 0x000fe4000f8e02ff */
        /* <DEDUP_REMOVED lines=14> */
[----:B------:R-:W-:Y:S01]  /*cfc0*/  IMAD R5, R76, UR29, RZ ;  /* 0x0000001d4c057c24 */ /* 0x000fe2000f8e02ff */
[----:B--2---:R-:W-:Y:S04]  /*cfd0*/  STS.U16 [R4+UR5+0x8780], R8 ;  /* 0x0087800804007988 */ /* 0x004fe80008000405 */
[----:B----4-:R-:W-:Y:S04]  /*cfe0*/  STS.U16 [R4+UR5+0xc780], R9 ;  /* 0x00c7800904007988 */ /* 0x010fe80008000405 */
        /* <DEDUP_REMOVED lines=13> */
[----:B------:R-:W-:Y:S04]  /*d0c0*/  STS.U16 [R4+UR5+0x5780], R15 ;  /* 0x0057800f04007988 */ /* 0x000fe80008000405 */
[----:B------:R-:W-:Y:S04]  /*d0d0*/  STS.U16 [R4+UR5+0x9780], R16 ;  /* 0x0097801004007988 */ /* 0x000fe80008000405 */
[----:B------:R4:W-:Y:S01]  /*d0e0*/  STS.U16 [R4+UR5+0xd780], R17 ;  /* 0x00d7801104007988 */ /* 0x0009e20008000405 */
[----:B--2---:R-:W-:-:S02]  /*d0f0*/  IMAD R14, R55, UR4, RZ ;  /* 0x00000004370e7c24 */ /* 0x004fc4000f8e02ff */
[----:B----4-:R-:W-:Y:S02]  /*d100*/  IMAD R17, R79, UR4, RZ ;  /* 0x000000044f117c24 */ /* 0x010fe4000f8e02ff */
[----:B------:R-:W-:Y:S02]  /*d110*/  IMAD R79, R52, UR57, RZ ;  /* 0x00000039344f7c24 */ /* 0x000fe4000f8e02ff */
[----:B------:R-:W-:Y:S01]  /*d120*/  IMAD R52, R51, UR58, RZ ;  /* 0x0000003a33347c24 */ /* 0x000fe2000f8e02ff */
[----:B------:R-:W-:Y:S01]  /*d130*/  LEA R51, P0, R14, R92, 0x1 ;  /* 0x0000005c0e337211 */ /* 0x000fe200078008ff */
[----:B------:R-:W-:-:S03]  /*d140*/  IMAD R16, R18, UR4, RZ ;  /* 0x0000000412107c24 */ /* 0x000fc6000f8e02ff */
[----:B------:R-:W-:Y:S01]  /*d150*/  STL [R1+0x71c], R52 ;  /* 0x00071c3401007387 */ /* 0x000fe20000100800 */
[----:B------:R-:W-:-:S03]  /*d160*/  IMAD R13, R50, UR59, RZ ;  /* 0x0000003b320d7c24 */ /* 0x000fc6000f8e02ff */
[----:B------:R2:W-:Y:S01]  /*d170*/  STL [R1+0x9f8], R51 ;  /* 0x0009f83301007387 */ /* 0x0005e20000100800 */
[----:B---3--:R-:W-:Y:S01]  /*d180*/  IMAD R15, R19, UR4, RZ ;  /* 0x00000004130f7c24 */ /* 0x008fe2000f8e02ff */
[-C--:B------:R-:W-:Y:S01]  /*d190*/  LEA R50, P4, R16, R92.reuse, 0x1 ;  /* 0x0000005c10327211 */ /* 0x080fe200078808ff */
[----:B------:R-:W-:Y:S02]  /*d1a0*/  IMAD R18, R80, UR4, RZ ;  /* 0x0000000450127c24 */ /* 0x000fe4000f8e02ff */
[----:B--2---:R-:W-:Y:S01]  /*d1b0*/  IMAD R51, R48, UR61, RZ ;  /* 0x0000003d30337c24 */ /* 0x004fe2000f8e02ff */
[----:B------:R-:W-:Y:S02]  /*d1c0*/  LEA.HI.X.SX32 R48, R14, R3, 0x1, P0 ;  /* 0x000000030e307211 */ /* 0x000fe400000f0eff */
[-C--:B------:R-:W-:Y:S02]  /*d1d0*/  LEA R14, P5, R15, R92.reuse, 0x1 ;  /* 0x0000005c0f0e7211 */ /* 0x080fe400078a08ff */
[----:B------:R-:W-:Y:S01]  /*d1e0*/  STL [R1+0x70c], R51 ;  /* 0x00070c3301007387 */ /* 0x000fe20000100800 */
[----:B------:R-:W-:-:S03]  /*d1f0*/  LEA R54, P0, R2, R92, 0x1 ;  /* 0x0000005c02367211 */ /* 0x000fc600078008ff */
[----:B------:R-:W-:Y:S04]  /*d200*/  STL [R1+0x9f4], R48 ;  /* 0x0009f43001007387 */ /* 0x000fe80000100800 */
[----:B------:R2:W-:Y:S01]  /*d210*/  STL [R1+0xa00], R50 ;  /* 0x000a003201007387 */ /* 0x0005e20000100800 */
[----:B------:R-:W-:-:S03]  /*d220*/  LEA.HI.X.SX32 R16, R16, R3, 0x1, P4 ;  /* 0x0000000310107211 */ /* 0x000fc600020f0eff */
[----:B------:R-:W-:Y:S01]  /*d230*/  STL [R1+0xa08], R14 ;  /* 0x000a080e01007387 */ /* 0x000fe20000100800 */
[-C--:B--2---:R-:W-:Y:S02]  /*d240*/  LEA R50, P2, R18, R92.reuse, 0x1 ;  /* 0x0000005c12327211 */ /* 0x084fe400078408ff */
[----:B------:R-:W-:-:S03]  /*d250*/  LEA R48, P6, R49, R92, 0x1 ;  /* 0x0000005c31307211 */ /* 0x000fc600078c08ff */
[----:B------:R2:W-:Y:S04]  /*d260*/  STL [R1+0xa20], R50 ;  /* 0x000a203201007387 */ /* 0x0005e80000100800 */
[----:B------:R-:W-:Y:S01]  /*d270*/  STL [R1+0xa18], R54 ;  /* 0x000a183601007387 */ /* 0x000fe20000100800 */
[----:B------:R-:W-:-:S03]  /*d280*/  LEA.HI.X.SX32 R15, R15, R3, 0x1, P5 ;  /* 0x000000030f0f7211 */ /* 0x000fc600028f0eff */
[----:B------:R-:W-:Y:S04]  /*d290*/  STL [R1+0x1330], R54 ;  /* 0x0013303601007387 */ /* 0x000fe80000100800 */
[----:B------:R3:W-:Y:S01]  /*d2a0*/  STL [R1+0x9fc], R16 ;  /* 0x0009fc1001007387 */ /* 0x0007e20000100800 */
[-C--:B--2---:R-:W-:Y:S02]  /*d2b0*/  LEA R50, P5, R0, R92.reuse, 0x1 ;  /* 0x0000005c00327211 */ /* 0x084fe400078a08ff */
[-C--:B------:R-:W-:Y:S01]  /*d2c0*/  LEA.HI.X.SX32 R49, R49, R3.reuse, 0x1, P6 ;  /* 0x0000000331317211 */ /* 0x080fe200030f0eff */
[----:B------:R-:W-:Y:S01]  /*d2d0*/  STL [R1+0xa10], R48 ;  /* 0x000a103001007387 */ /* 0x000fe20000100800 */
[----:B------:R-:W-:Y:S02]  /*d2e0*/  LEA.HI.X.SX32 R2, R2, R3, 0x1, P0 ;  /* 0x0000000302027211 */ /* 0x000fe400000f0eff */
[-C--:B---3--:R-:W-:Y:S01]  /*d2f0*/  LEA R16, P4, R17, R92.reuse, 0x1 ;  /* 0x0000005c11107211 */ /* 0x088fe200078808ff */
[----:B------:R-:W-:Y:S01]  /*d300*/  IMAD R19, R78, UR4, RZ ;  /* 0x000000044e137c24 */ /* 0x000fe2000f8e02ff */
[----:B------:R-:W-:-:S03]  /*d310*/  LEA R93, P6, R56, R92, 0x1 ;  /* 0x0000005c385d7211 */ /* 0x000fc600078c08ff */
[----:B------:R-:W-:Y:S04]  /*d320*/  STL [R1+0xa28], R16 ;  /* 0x000a281001007387 */ /* 0x000fe80000100800 */
[----:B------:R-:W-:Y:S04]  /*d330*/  STL [R1+0xa04], R15 ;  /* 0x000a040f01007387 */ /* 0x000fe80000100800 */
[----:B------:R2:W-:Y:S04]  /*d340*/  STL.64 [R1+0x1220], R14 ;  /* 0x0012200e01007387 */ /* 0x0005e80000100a00 */
[----:B------:R-:W-:Y:S04]  /*d350*/  STL [R1+0xa30], R50 ;  /* 0x000a303201007387 */ /* 0x000fe80000100800 */
[----:B------:R-:W-:Y:S04]  /*d360*/  STL [R1+0xa0c], R49 ;  /* 0x000a0c3101007387 */ /* 0x000fe80000100800 */
[----:B------:R3:W-:Y:S01]  /*d370*/  STL [R1+0xa14], R2 ;  /* 0x000a140201007387 */ /* 0x0007e20000100800 */
[----:B--2---:R-:W-:-:S02]  /*d380*/  LEA.HI.X.SX32 R14, R18, R3, 0x1, P2 ;  /* 0x00000003120e7211 */ /* 0x004fc400010f0eff */
[----:B------:R-:W-:Y:S01]  /*d390*/  LEA R18, P2, R19, R92, 0x1 ;  /* 0x0000005c13127211 */ /* 0x000fe200078408ff */
[----:B------:R-:W-:Y:S01]  /*d3a0*/  STL [R1+0xa38], R93 ;  /* 0x000a385d01007387 */ /* 0x000fe20000100800 */
[----:B------:R-:W-:-:S03]  /*d3b0*/  LEA.HI.X.SX32 R17, R17, R3, 0x1, P4 ;  /* 0x0000000311117211 */ /* 0x000fc600020f0eff */
[----:B------:R-:W-:Y:S01]  /*d3c0*/  STL [R1+0x1348], R93 ;  /* 0x0013485d01007387 */ /* 0x000fe20000100800 */
[----:B---3--:R-:W-:-:S03]  /*d3d0*/  LEA R2, P0, R20, R92, 0x1 ;  /* 0x0000005c14027211 */ /* 0x008fc600078008ff */
[----:B------:R-:W-:Y:S01]  /*d3e0*/  STL.64 [R1+0x1230], R48 ;  /* 0x0012303001007387 */ /* 0x000fe20000100a00 */
[----:B------:R-:W-:-:S03]  /*d3f0*/  LEA R52, P4, R53, R92, 0x1 ;  /* 0x0000005c35347211 */ /* 0x000fc600078808ff */
[----:B------:R-:W-:Y:S01]  /*d400*/  STL [R1+0xa1c], R14 ;  /* 0x000a1c0e01007387 */ /* 0x000fe20000100800 */
[----:B------:R-:W-:-:S03]  /*d410*/  LEA.HI.X.SX32 R51, R0, R3, 0x1, P5 ;  /* 0x0000000300337211 */ /* 0x000fc600028f0eff */
[----:B------:R-:W-:Y:S01]  /*d420*/  STL [R1+0xa40], R2 ;  /* 0x000a400201007387 */ /* 0x000fe20000100800 */
[----:B------:R-:W-:-:S03]  /*d430*/  LEA R0, P5, R22, R92, 0x1 ;  /* 0x0000005c16007211 */ /* 0x000fc600078a08ff */
[----:B------:R2:W-:Y:S04]  /*d440*/  STL [R1+0x12e0], R2 ;  /* 0x0012e00201007387 */ /* 0x0005e80000100800 */
[----:B------:R-:W-:Y:S04]  /*d450*/  STL [R1+0xa48], R18 ;  /* 0x000a481201007387 */ /* 0x000fe80000100800 */
[----:B------:R-:W-:Y:S01]  /*d460*/  STL [R1+0xa24], R17 ;  /* 0x000a241101007387 */ /* 0x000fe20000100800 */
[----:B--2---:R-:W-:-:S03]  /*d470*/  LEA.HI.X.SX32 R2, R56, R3, 0x1, P6 ;  /* 0x0000000338027211 */ /* 0x004fc600030f0eff */
[----:B------:R2:W-:Y:S01]  /*d480*/  STL.64 [R1+0x1240], R16 ;  /* 0x0012401001007387 */ /* 0x0005e20000100a00 */
[----:B------:R-:W-:-:S03]  /*d490*/  LEA R48, P6, R24, R92, 0x1 ;  /* 0x0000005c18307211 */ /* 0x000fc600078c08ff */
[----:B------:R-:W-:Y:S04]  /*d4a0*/  STL [R1+0xa50], R52 ;  /* 0x000a503401007387 */ /* 0x000fe80000100800 */
[----:B------:R-:W-:Y:S01]  /*d4b0*/  STL [R1+0xa2c], R51 ;  /* 0x000a2c3301007387 */ /* 0x000fe20000100800 */
[----:B------:R-:W-:-:S03]  /*d4c0*/  LEA.HI.X.SX32 R19, R19, R3, 0x1, P2 ;  /* 0x0000000313137211 */ /* 0x000fc600010f0eff */
[----:B------:R-:W-:Y:S01]  /*d4d0*/  STL [R1+0xa34], R2 ;  /* 0x000a340201007387 */ /* 0x000fe20000100800 */
[----:B--2---:R-:W-:Y:S02]  /*d4e0*/  LEA.HI.X.SX32 R16, R20, R3, 0x1, P0 ;  /* 0x0000000314107211 */ /* 0x004fe400000f0eff */
[-C--:B------:R-:W-:Y:S01]  /*d4f0*/  LEA R20, P0, R21, R92.reuse, 0x1 ;  /* 0x0000005c15147211 */ /* 0x080fe200078008ff */
[----:B------:R-:W-:Y:S04]  /*d500*/  STL [R1+0xa58], R0 ;  /* 0x000a580001007387 */ /* 0x000fe80000100800 */
[----:B------:R2:W-:Y:S01]  /*d510*/  STL [R1+0x134c], R0 ;  /* 0x00134c0001007387 */ /* 0x0005e20000100800 */
[----:B------:R-:W-:-:S03]  /*d520*/  LEA R56, P2, R57, R92, 0x1 ;  /* 0x0000005c39387211 */ /* 0x000fc600078408ff */
[----:B------:R-:W-:Y:S01]  /*d530*/  STL.64 [R1+0x1250], R50 ;  /* 0x0012503201007387 */ /* 0x000fe20000100a00 */
[----:B------:R-:W-:-:S03]  /*d540*/  LEA.HI.X.SX32 R53, R53, R3, 0x1, P4 ;  /* 0x0000000335357211 */ /* 0x000fc600020f0eff */
[----:B------:R-:W-:Y:S04]  /*d550*/  STL [R1+0xa60], R48 ;  /* 0x000a603001007387 */ /* 0x000fe80000100800 */
[----:B------:R-:W-:Y:S01]  /*d560*/  STL [R1+0xa3c], R16 ;  /* 0x000a3c1001007387 */ /* 0x000fe20000100800 */
[----:B--2---:R-:W-:-:S03]  /*d570*/  LEA.HI.X.SX32 R0, R22, R3, 0x1, P5 ;  /* 0x0000000316007211 */ /* 0x004fc600028f0eff */
[----:B------:R-:W-:Y:S01]  /*d580*/  STL.64 [R1+0x12a0], R16 ;  /* 0x0012a01001007387 */ /* 0x000fe20000100a00 */
[----:B------:R-:W-:-:S03]  /*d590*/  LEA R80, P4, R59, R92, 0x1 ;  /* 0x0000005c3b507211 */ /* 0x000fc600078808ff */
[----:B------:R-:W-:Y:S01]  /*d5a0*/  STL [R1+0xa68], R20 ;  /* 0x000a681401007387 */ /* 0x000fe20000100800 */
[----:B------:R-:W-:-:S03]  /*d5b0*/  LEA R22, P5, R23, R92, 0x1 ;  /* 0x0000005c17167211 */ /* 0x000fc600078a08ff */
[----:B------:R-:W-:Y:S01]  /*d5c0*/  STL [R1+0xa44], R19 ;  /* 0x000a441301007387 */ /* 0x000fe20000100800 */
[----:B------:R-:W-:-:S03]  /*d5d0*/  LEA.HI.X.SX32 R49, R24, R3, 0x1, P6 ;  /* 0x0000000318317211 */ /* 0x000fc600030f0eff */
[----:B------:R-:W-:Y:S04]  /*d5e0*/  STL.64 [R1+0x1260], R18 ;  /* 0x0012601201007387 */ /* 0x000fe80000100a00 */
[----:B------:R-:W-:Y:S01]  /*d5f0*/  STL [R1+0x1350], R18 ;  /* 0x0013501201007387 */ /* 0x000fe20000100800 */
[----:B------:R-:W-:-:S03]  /*d600*/  LEA R24, P6, R25, R92, 0x1 ;  /* 0x0000005c19187211 */ /* 0x000fc600078c08ff */
[----:B------:R-:W-:Y:S01]  /*d610*/  STL [R1+0xa70], R56 ;  /* 0x000a703801007387 */ /* 0x000fe20000100800 */
[----:B------:R-:W-:-:S03]  /*d620*/  LEA.HI.X.SX32 R21, R21, R3, 0x1, P0 ;  /* 0x0000000315157211 */ /* 0x000fc600000f0eff */
[----:B------:R-:W-:Y:S01]  /*d630*/  STL [R1+0xa4c], R53 ;  /* 0x000a4c3501007387 */ /* 0x000fe20000100800 */
[----:B------:R-:W-:-:S03]  /*d640*/  IMAD R12, R58, UR56, RZ ;  /* 0x000000383a0c7c24 */ /* 0x000fc6000f8e02ff */
[----:B------:R2:W-:Y:S01]  /*d650*/  STL [R1+0xa54], R0 ;  /* 0x000a540001007387 */ /* 0x0005e20000100800 */
[----:B------:R-:W-:-:S03]  /*d660*/  LEA R58, P0, R26, R92, 0x1 ;  /* 0x0000005c1a3a7211 */ /* 0x000fc600078008ff */
[----:B------:R-:W-:Y:S01]  /*d670*/  STL [R1+0xa78], R80 ;  /* 0x000a785001007387 */ /* 0x000fe20000100800 */
[----:B------:R-:W-:-:S03]  /*d680*/  LEA.HI.X.SX32 R57, R57, R3, 0x1, P2 ;  /* 0x0000000339397211 */ /* 0x000fc600010f0eff */
[----:B------:R-:W-:Y:S01]  /*d690*/  STL.64 [R1+0x1270], R52 ;  /* 0x0012703401007387 */ /* 0x000fe20000100a00 */
[----:B------:R-:W-:-:S03]  /*d6a0*/  LEA R2, P2, R62, R92, 0x1 ;  /* 0x0000005c3e027211 */ /* 0x000fc600078408ff */
[----:B------:R-:W-:Y:S01]  /*d6b0*/  STL [R1+0xa80], R22 ;  /* 0x000a801601007387 */ /* 0x000fe20000100800 */
[----:B------:R-:W-:-:S03]  /*d6c0*/  LEA.HI.X.SX32 R81, R59, R3, 0x1, P4 ;  /* 0x000000033b517211 */ /* 0x000fc600020f0eff */
[----:B------:R-:W-:Y:S04]  /*d6d0*/  STL [R1+0xa5c], R49 ;  /* 0x000a5c3101007387 */ /* 0x000fe80000100800 */
[----:B------:R-:W-:Y:S04]  /*d6e0*/  STL.64 [R1+0x1278], R48 ;  /* 0x0012783001007387 */ /* 0x000fe80000100a00 */
[----:B------:R-:W-:Y:S01]  /*d6f0*/  STL [R1+0xa88], R24 ;  /* 0x000a881801007387 */ /* 0x000fe20000100800 */
[----:B------:R-:W-:-:S03]  /*d700*/  LEA.HI.X.SX32 R23, R23, R3, 0x1, P5 ;  /* 0x0000000317177211 */ /* 0x000fc600028f0eff */
[----:B------:R-:W-:Y:S04]  /*d710*/  STL [R1+0xa64], R21 ;  /* 0x000a641501007387 */ /* 0x000fe80000100800 */
[----:B------:R-:W-:Y:S01]  /*d720*/  STL.64 [R1+0x1280], R20 ;  /* 0x0012801401007387 */ /* 0x000fe20000100a00 */
[----:B------:R-:W-:-:S03]  /*d730*/  LEA.HI.X.SX32 R25, R25, R3, 0x1, P6 ;  /* 0x0000000319197211 */ /* 0x000fc600030f0eff */
[----:B------:R-:W-:Y:S01]  /*d740*/  STL [R1+0xa90], R58 ;  /* 0x000a903a01007387 */ /* 0x000fe20000100800 */
[----:B------:R-:W-:-:S03]  /*d750*/  LEA.HI.X.SX32 R59, R26, R3, 0x1, P0 ;  /* 0x000000031a3b7211 */ /* 0x000fc600000f0eff */
[----:B------:R-:W-:Y:S01]  /*d760*/  STL [R1+0xa6c], R57 ;  /* 0x000a6c3901007387 */ /* 0x000fe20000100800 */
[----:B------:R-:W-:-:S03]  /*d770*/  LEA R14, P0, R60, R92, 0x1 ;  /* 0x0000005c3c0e7211 */ /* 0x000fc600078008ff */
[----:B------:R-:W-:Y:S04]  /*d780*/  STL [R1+0xa98], R2 ;  /* 0x000a980201007387 */ /* 0x000fe80000100800 */
[----:B------:R-:W-:Y:S01]  /*d790*/  STL [R1+0xa74], R81 ;  /* 0x000a745101007387 */ /* 0x000fe20000100800 */
[----:B--2---:R-:W-:-:S03]  /*d7a0*/  LEA.HI.X.SX32 R0, R62, R3, 0x1, P2 ;  /* 0x000000033e007211 */ /* 0x004fc600010f0eff */
[----:B------:R-:W-:Y:S04]  /*d7b0*/  STL.64 [R1+0x12f8], R80 ;  /* 0x0012f85001007387 */ /* 0x000fe80000100a00 */
[----:B------:R-:W-:Y:S01]  /*d7c0*/  STL.64 [R1+0x1290], R56 ;  /* 0x0012903801007387 */ /* 0x000fe20000100a00 */
[----:B------:R-:W-:-:S03]  /*d7d0*/  LEA R26, P4, R27, R92, 0x1 ;  /* 0x0000005c1b1a7211 */ /* 0x000fc600078808ff */
[----:B------:R-:W-:Y:S01]  /*d7e0*/  STL [R1+0xa7c], R23 ;  /* 0x000a7c1701007387 */ /* 0x000fe20000100800 */
[----:B------:R-:W-:-:S03]  /*d7f0*/  LEA.HI.X.SX32 R15, R60, R3, 0x1, P0 ;  /* 0x000000033c0f7211 */ /* 0x000fc600000f0eff */
[----:B------:R-:W-:Y:S04]  /*d800*/  STL.64 [R1+0x12b0], R22 ;  /* 0x0012b01601007387 */ /* 0x000fe80000100a00 */
[----:B------:R-:W-:Y:S04]  /*d810*/  STL [R1+0xa84], R25 ;  /* 0x000a841901007387 */ /* 0x000fe80000100800 */
[----:B------:R-:W-:Y:S04]  /*d820*/  STL.64 [R1+0x12c0], R24 ;  /* 0x0012c01801007387 */ /* 0x000fe80000100a00 */
[----:B------:R-:W-:Y:S04]  /*d830*/  STL [R1+0xaa0], R14 ;  /* 0x000aa00e01007387 */ /* 0x000fe80000100800 */
[----:B------:R-:W-:Y:S01]  /*d840*/  STL [R1+0xa8c], R59 ;  /* 0x000a8c3b01007387 */ /* 0x000fe20000100800 */
[----:B------:R-:W-:-:S03]  /*d850*/  LEA.HI.X.SX32 R27, R27, R3, 0x1, P4 ;  /* 0x000000031b1b7211 */ /* 0x000fc600020f0eff */
[----:B------:R-:W-:Y:S01]  /*d860*/  STL [R1+0xa94], R0 ;  /* 0x000a940001007387 */ /* 0x000fe20000100800 */
[----:B------:R-:W-:-:S03]  /*d870*/  LEA R60, P0, R61, R92, 0x1 ;  /* 0x0000005c3d3c7211 */ /* 0x000fc600078008ff */
[----:B------:R-:W-:Y:S04]  /*d880*/  STL.64 [R1+0x12c8], R58 ;  /* 0x0012c83a01007387 */ /* 0x000fe80000100a00 */
[----:B------:R-:W-:Y:S04]  /*d890*/  STL [R1+0xaa8], R26 ;  /* 0x000aa81a01007387 */ /* 0x000fe80000100800 */
[----:B------:R-:W-:Y:S01]  /*d8a0*/  STL [R1+0xa9c], R15 ;  /* 0x000a9c0f01007387 */ /* 0x000fe20000100800 */
[----:B------:R-:W-:-:S03]  /*d8b0*/  LEA R90, P4, R28, R92, 0x1 ;  /* 0x0000005c1c5a7211 */ /* 0x000fc600078808ff */
[----:B------:R2:W-:Y:S01]  /*d8c0*/  STL.64 [R1+0x12d0], R14 ;  /* 0x0012d00e01007387 */ /* 0x0005e20000100a00 */
[-C--:B------:R-:W-:Y:S01]  /*d8d0*/  LEA.HI.X.SX32 R61, R61, R3.reuse, 0x1, P0 ;  /* 0x000000033d3d7211 */ /* 0x080fe200000f0eff */
[----:B------:R-:W-:Y:S02]  /*d8e0*/  IMAD R4, R77, UR28, RZ ;  /* 0x0000001c4d047c24 */ /* 0x000fe4000f8e02ff */
[----:B------:R-:W-:Y:S01]  /*d8f0*/  STL [R1+0xaa4], R27 ;  /* 0x000aa41b01007387 */ /* 0x000fe20000100800 */
[----:B------:R-:W-:-:S03]  /*d900*/  LEA.HI.X.SX32 R91, R28, R3, 0x1, P4 ;  /* 0x000000031c5b7211 */ /* 0x000fc600020f0eff */
[----:B------:R3:W-:Y:S01]  /*d910*/  STL.64 [R1+0x12d8], R26 ;  /* 0x0012d81a01007387 */ /* 0x0007e20000100a00 */
[----:B--2---:R-:W-:-:S04]  /*d920*/  LEA R15, P2, R32, R92, 0x1 ;  /* 0x0000005c200f7211 */ /* 0x004fc800078408ff */
[----:B------:R-:W-:Y:S01]  /*d930*/  LEA.HI.X.SX32 R14, R32, R3, 0x1, P2 ;  /* 0x00000003200e7211 */ /* 0x000fe200010f0eff */
[----:B------:R-:W-:Y:S01]  /*d940*/  STL [R1+0xab8], R15 ;  /* 0x000ab80f01007387 */ /* 0x000fe20000100800 */
[----:B------:R-:W-:-:S03]  /*d950*/  LEA R28, P0, R29, R92, 0x1 ;  /* 0x0000005c1d1c7211 */ /* 0x000fc600078008ff */
[----:B------:R-:W-:Y:S01]  /*d960*/  STL [R1+0xab0], R60 ;  /* 0x000ab03c01007387 */ /* 0x000fe20000100800 */
[----:B------:R-:W-:-:S03]  /*d970*/  LEA R58, P4, R4, R92, 0x1 ;  /* 0x0000005c043a7211 */ /* 0x000fc600078808ff */
[----:B------:R-:W-:Y:S01]  /*d980*/  STL [R1+0xac0], R90 ;  /* 0x000ac05a01007387 */ /* 0x000fe20000100800 */
[----:B------:R-:W-:-:S03]  /*d990*/  LEA R62, P2, R30, R92, 0x1 ;  /* 0x0000005c1e3e7211 */ /* 0x000fc600078408ff */
[----:B------:R-:W-:Y:S01]  /*d9a0*/  STL [R1+0xaac], R61 ;  /* 0x000aac3d01007387 */ /* 0x000fe20000100800 */
[----:B------:R-:W-:-:S03]  /*d9b0*/  IMAD R31, R31, UR30, RZ ;  /* 0x0000001e1f1f7c24 */ /* 0x000fc6000f8e02ff */
[----:B------:R-:W-:Y:S01]  /*d9c0*/  STL.64 [R1+0x1308], R60 ;  /* 0x0013083c01007387 */ /* 0x000fe20000100a00 */
[----:B------:R-:W-:Y:S01]  /*d9d0*/  IMAD R6, R75, UR31, RZ ;  /* 0x0000001f4b067c24 */ /* 0x000fe2000f8e02ff */
[-C--:B------:R-:W-:Y:S02]  /*d9e0*/  LEA.HI.X.SX32 R29, R29, R3.reuse, 0x1, P0 ;  /* 0x000000031d1d7211 */ /* 0x080fe400000f0eff */
[----:B------:R-:W-:Y:S01]  /*d9f0*/  STL [R1+0xab4], R14 ;  /* 0x000ab40e01007387 */ /* 0x000fe20000100800 */
[----:B------:R-:W-:Y:S01]  /*da00*/  IMAD R55, R63, UR53, RZ ;  /* 0x000000353f377c24 */ /* 0x000fe2000f8e02ff */
[-C--:B------:R-:W-:Y:S02]  /*da10*/  LEA.HI.X.SX32 R59, R4, R3.reuse, 0x1, P4 ;  /* 0x00000003043b7211 */ /* 0x080fe400020f0eff */
[----:B------:R-:W-:Y:S01]  /*da20*/  STL.64 [R1+0x1318], R14 ;  /* 0x0013180e01007387 */ /* 0x000fe20000100a00 */
[----:B------:R-:W-:-:S03]  /*da30*/  LEA.HI.X.SX32 R63, R30, R3, 0x1, P2 ;  /* 0x000000031e3f7211 */ /* 0x000fc600010f0eff */
[----:B------:R-:W-:Y:S01]  /*da40*/  STL [R1+0xabc], R91 ;  /* 0x000abc5b01007387 */ /* 0x000fe20000100800 */
[-C--:B------:R-:W-:Y:S01]  /*da50*/  LEA R4, P0, R5, R92.reuse, 0x1 ;  /* 0x0000005c05047211 */ /* 0x080fe200078008ff */
[----:B------:R-:W-:Y:S02]  /*da60*/  IMAD R33, R33, UR32, RZ ;  /* 0x0000002021217c24 */ /* 0x000fe4000f8e02ff */
[----:B------:R2:W-:Y:S01]  /*da70*/  STL.64 [R1+0x1328], R90 ;  /* 0x0013285a01007387 */ /* 0x0005e20000100a00 */
[----:B------:R-:W-:Y:S01]  /*da80*/  IMAD R8, R73, UR34, RZ ;  /* 0x0000002249087c24 */ /* 0x000fe2000f8e02ff */
[-C--:B------:R-:W-:Y:S02]  /*da90*/  LEA R30, P2, R31, R92.reuse, 0x1 ;  /* 0x0000005c1f1e7211 */ /* 0x080fe400078408ff */
[----:B------:R-:W-:Y:S01]  /*daa0*/  STL [R1+0xac8], R28 ;  /* 0x000ac81c01007387 */ /* 0x000fe20000100800 */
[----:B------:R-:W-:Y:S01]  /*dab0*/  IMAD R73, R64, UR51, RZ ;  /* 0x0000003340497c24 */ /* 0x000fe2000f8e02ff */
[----:B------:R-:W-:-:S02]  /*dac0*/  LEA R64, P4, R6, R92, 0x1 ;  /* 0x0000005c06407211 */ /* 0x000fc400078808ff */
[----:B------:R-:W-:Y:S01]  /*dad0*/  STL [R1+0xad8], R58 ;  /* 0x000ad83a01007387 */ /* 0x000fe20000100800 */
[----:B------:R-:W-:Y:S01]  /*dae0*/  IMAD R7, R74, UR33, RZ ;  /* 0x000000214a077c24 */ /* 0x000fe2000f8e02ff */
[----:B------:R-:W-:Y:S02]  /*daf0*/  LEA.HI.X.SX32 R5, R5, R3, 0x1, P0 ;  /* 0x0000000305057211 */ /* 0x000fe400000f0eff */
[----:B------:R-:W-:Y:S01]  /*db00*/  STL [R1+0xad0], R62 ;  /* 0x000ad03e01007387 */ /* 0x000fe20000100800 */
[----:B------:R-:W-:-:S03]  /*db10*/  IMAD R9, R72, UR37, RZ ;  /* 0x0000002548097c24 */ /* 0x000fc6000f8e02ff */
[----:B------:R-:W-:Y:S01]  /*db20*/  STL [R1+0xac4], R29 ;  /* 0x000ac41d01007387 */ /* 0x000fe20000100800 */
[----:B------:R-:W-:Y:S01]  /*db30*/  IMAD R72, R65, UR48, RZ ;  /* 0x0000003041487c24 */ /* 0x000fe2000f8e02ff */
[----:B------:R-:W-:Y:S02]  /*db40*/  LEA.HI.X.SX32 R31, R31, R3, 0x1, P2 ;  /* 0x000000031f1f7211 */ /* 0x000fe400010f0eff */
[----:B------:R4:W-:Y:S01]  /*db50*/  STL.64 [R1+0x1338], R28 ;  /* 0x0013381c01007387 */ /* 0x0009e20000100a00 */
[----:B------:R-:W-:-:S03]  /*db60*/  LEA R19, P0, R33, R92, 0x1 ;  /* 0x0000005c21137211 */ /* 0x000fc600078008ff */
[----:B------:R-:W-:Y:S01]  /*db70*/  STL [R1+0xacc], R63 ;  /* 0x000acc3f01007387 */ /* 0x000fe20000100800 */
[----:B------:R-:W-:Y:S01]  /*db80*/  LEA.HI.X.SX32 R65, R6, R3, 0x1, P4 ;  /* 0x0000000306417211 */ /* 0x000fe200020f0eff */
[----:B------:R-:W-:Y:S02]  /*db90*/  IMAD R66, R66, UR35, RZ ;  /* 0x0000002342427c24 */ /* 0x000fe4000f8e02ff */
[----:B------:R-:W-:Y:S01]  /*dba0*/  STL [R1+0xad4], R59 ;  /* 0x000ad43b01007387 */ /* 0x000fe20000100800 */
[-C--:B------:R-:W-:Y:S01]  /*dbb0*/  LEA R6, P2, R7, R92.reuse, 0x1 ;  /* 0x0000005c07067211 */ /* 0x080fe200078408ff */
[----:B------:R-:W-:Y:S02]  /*dbc0*/  IMAD R34, R34, UR36, RZ ;  /* 0x0000002422227c24 */ /* 0x000fe4000f8e02ff */
[----:B------:R-:W-:Y:S01]  /*dbd0*/  STL [R1+0xae0], R4 ;  /* 0x000ae00401007387 */ /* 0x000fe20000100800 */
[----:B------:R-:W-:-:S03]  /*dbe0*/  LEA R32, P4, R8, R92, 0x1 ;  /* 0x0000005c08207211 */ /* 0x000fc600078808ff */
[----:B------:R-:W-:Y:S01]  /*dbf0*/  STL [R1+0xae8], R30 ;  /* 0x000ae81e01007387 */ /* 0x000fe20000100800 */
[----:B------:R-:W-:-:S03]  /*dc00*/  LEA.HI.X.SX32 R24, R33, R3, 0x1, P0 ;  /* 0x0000000321187211 */ /* 0x000fc600000f0eff */
[----:B------:R-:W-:Y:S01]  /*dc10*/  STL [R1+0xadc], R5 ;  /* 0x000adc0501007387 */ /* 0x000fe20000100800 */
[----:B------:R-:W-:-:S03]  /*dc20*/  LEA.HI.X.SX32 R7, R7, R3, 0x1, P2 ;  /* 0x0000000307077211 */ /* 0x000fc600010f0eff */
[----:B------:R-:W-:Y:S01]  /*dc30*/  STL [R1+0xaf0], R64 ;  /* 0x000af04001007387 */ /* 0x000fe20000100800 */
[----:B------:R-:W-:-:S03]  /*dc40*/  LEA.HI.X.SX32 R33, R8, R3, 0x1, P4 ;  /* 0x0000000308217211 */ /* 0x000fc600020f0eff */
[----:B------:R-:W-:Y:S01]  /*dc50*/  STL [R1+0xae4], R31 ;  /* 0x000ae41f01007387 */ /* 0x000fe20000100800 */
[-C--:B------:R-:W-:Y:S01]  /*dc60*/  LEA R76, P0, R66, R92.reuse, 0x1 ;  /* 0x0000005c424c7211 */ /* 0x080fe200078008ff */
[----:B------:R-:W-:Y:S02]  /*dc70*/  IMAD R35, R35, UR38, RZ ;  /* 0x0000002623237c24 */ /* 0x000fe4000f8e02ff */
[----:B------:R-:W-:Y:S01]  /*dc80*/  STL [R1+0xaec], R65 ;  /* 0x000aec4101007387 */ /* 0x000fe20000100800 */
[----:B------:R-:W-:Y:S01]  /*dc90*/  IMAD R10, R71, UR40, RZ ;  /* 0x00000028470a7c24 */ /* 0x000fe2000f8e02ff */
[-C--:B------:R-:W-:Y:S02]  /*dca0*/  LEA R50, P2, R34, R92.reuse, 0x1 ;  /* 0x0000005c22327211 */ /* 0x080fe400078408ff */
[----:B------:R-:W-:Y:S01]  /*dcb0*/  STL [R1+0xaf8], R19 ;  /* 0x000af81301007387 */ /* 0x000fe20000100800 */
[----:B------:R-:W-:Y:S01]  /*dcc0*/  LEA R8, P4, R9, R92, 0x1 ;  /* 0x0000005c09087211 */ /* 0x000fe200078808ff */
[----:B------:R-:W-:-:S02]  /*dcd0*/  IMAD R36, R36, UR39, RZ ;  /* 0x0000002724247c24 */ /* 0x000fc4000f8e02ff */
[----:B------:R-:W-:Y:S01]  /*dce0*/  STL [R1+0xb00], R6 ;  /* 0x000b000601007387 */ /* 0x000fe20000100800 */
[----:B------:R-:W-:-:S03]  /*dcf0*/  LEA.HI.X.SX32 R77, R66, R3, 0x1, P0 ;  /* 0x00000003424d7211 */ /* 0x000fc600000f0eff */
[----:B------:R-:W-:Y:S01]  /*dd00*/  STL [R1+0xaf4], R24 ;  /* 0x000af41801007387 */ /* 0x000fe20000100800 */
[----:B------:R-:W-:-:S03]  /*dd10*/  LEA.HI.X.SX32 R51, R34, R3, 0x1, P2 ;  /* 0x0000000322337211 */ /* 0x000fc600010f0eff */
[----:B------:R-:W-:Y:S01]  /*dd20*/  STL [R1+0xb08], R32 ;  /* 0x000b082001007387 */ /* 0x000fe20000100800 */
[----:B------:R-:W-:Y:S01]  /*dd30*/  LEA.HI.X.SX32 R9, R9, R3, 0x1, P4 ;  /* 0x0000000309097211 */ /* 0x000fe200020f0eff */
[----:B------:R-:W-:Y:S02]  /*dd40*/  IMAD R11, R70, UR41, RZ ;  /* 0x00000029460b7c24 */ /* 0x000fe4000f8e02ff */
[----:B------:R-:W-:Y:S01]  /*dd50*/  STL [R1+0xafc], R7 ;  /* 0x000afc0701007387 */ /* 0x000fe20000100800 */
[-C--:B------:R-:W-:Y:S02]  /*dd60*/  LEA R34, P0, R35, R92.reuse, 0x1 ;  /* 0x0000005c23227211 */ /* 0x080fe400078008ff */
[-C--:B------:R-:W-:Y:S01]  /*dd70*/  LEA R22, P4, R10, R92.reuse, 0x1 ;  /* 0x0000005c0a167211 */ /* 0x080fe200078808ff */
[----:B------:R-:W-:Y:S01]  /*dd80*/  STL [R1+0xb04], R33 ;  /* 0x000b042101007387 */ /* 0x000fe20000100800 */
[----:B------:R-:W-:Y:S01]  /*dd90*/  LEA R66, P2, R36, R92, 0x1 ;  /* 0x0000005c24427211 */ /* 0x000fe200078408ff */
[----:B------:R-:W-:-:S02]  /*dda0*/  IMAD R37, R37, UR42, RZ ;  /* 0x0000002a25257c24 */ /* 0x000fc4000f8e02ff */
[----:B------:R-:W-:Y:S01]  /*ddb0*/  STL [R1+0xb18], R50 ;  /* 0x000b183201007387 */ /* 0x000fe20000100800 */
[----:B------:R-:W-:-:S03]  /*ddc0*/  IMAD R38, R38, UR43, RZ ;  /* 0x0000002b26267c24 */ /* 0x000fc6000f8e02ff */
[----:B------:R-:W-:Y:S01]  /*ddd0*/  STL [R1+0xb10], R76 ;  /* 0x000b104c01007387 */ /* 0x000fe20000100800 */
[----:B------:R-:W-:Y:S01]  /*dde0*/  IMAD R71, R67, UR47, RZ ;  /* 0x0000002f43477c24 */ /* 0x000fe2000f8e02ff */
[-C--:B------:R-:W-:Y:S02]  /*ddf0*/  LEA.HI.X.SX32 R35, R35, R3.reuse, 0x1, P0 ;  /* 0x0000000323237211 */ /* 0x080fe400000f0eff */
[----:B------:R-:W-:Y:S01]  /*de00*/  STL [R1+0xb20], R8 ;  /* 0x000b200801007387 */ /* 0x000fe20000100800 */
[----:B------:R-:W-:-:S03]  /*de10*/  LEA.HI.X.SX32 R23, R10, R3, 0x1, P4 ;  /* 0x000000030a177211 */ /* 0x000fc600020f0eff */
[----:B------:R-:W-:Y:S01]  /*de20*/  STL [R1+0xb0c], R77 ;  /* 0x000b0c4d01007387 */ /* 0x000fe20000100800 */
[----:B------:R-:W-:Y:S01]  /*de30*/  LEA.HI.X.SX32 R67, R36, R3, 0x1, P2 ;  /* 0x0000000324437211 */ /* 0x000fe200010f0eff */
[----:B------:R-:W-:Y:S01]  /*de40*/  IMAD R74, R69, UR44, RZ ;  /* 0x0000002c454a7c24 */ /* 0x000fe2000f8e02ff */
[-C--:B------:R-:W-:Y:S01]  /*de50*/  LEA R10, P0, R11, R92.reuse, 0x1 ;  /* 0x0000005c0b0a7211 */ /* 0x080fe200078008ff */
[----:B------:R-:W-:Y:S01]  /*de60*/  STL [R1+0xb14], R51 ;  /* 0x000b143301007387 */ /* 0x000fe20000100800 */
[----:B------:R-:W-:Y:S01]  /*de70*/  IMAD R70, R68, UR45, RZ ;  /* 0x0000002d44467c24 */ /* 0x000fe2000f8e02ff */
[-C--:B------:R-:W-:Y:S02]  /*de80*/  LEA R36, P2, R37, R92.reuse, 0x1 ;  /* 0x0000005c25247211 */ /* 0x080fe400078408ff */
[----:B------:R-:W-:Y:S01]  /*de90*/  STL [R1+0xb1c], R9 ;  /* 0x000b1c0901007387 */ /* 0x000fe20000100800 */
[----:B------:R-:W-:-:S03]  /*dea0*/  LEA R68, P4, R38, R92, 0x1 ;  /* 0x0000005c26447211 */ /* 0x000fc600078808ff */
[----:B------:R-:W-:Y:S01]  /*deb0*/  STL [R1+0xb28], R34 ;  /* 0x000b282201007387 */ /* 0x000fe20000100800 */
[----:B------:R-:W-:Y:S01]  /*dec0*/  IMAD R39, R39, UR46, RZ ;  /* 0x0000002e27277c24 */ /* 0x000fe2000f8e02ff */
[-C--:B------:R-:W-:Y:S02]  /*ded0*/  LEA.HI.X.SX32 R11, R11, R3.reuse, 0x1, P0 ;  /* 0x000000030b0b7211 */ /* 0x080fe400000f0eff */
[----:B------:R-:W-:Y:S01]  /*dee0*/  STL [R1+0xb38], R22 ;  /* 0x000b381601007387 */ /* 0x000fe20000100800 */
[----:B------:R-:W-:-:S03]  /*def0*/  LEA.HI.X.SX32 R37, R37, R3, 0x1, P2 ;  /* 0x0000000325257211 */ /* 0x000fc600010f0eff */
[----:B------:R-:W-:Y:S01]  /*df00*/  STL [R1+0xb30], R66 ;  /* 0x000b304201007387 */ /* 0x000fe20000100800 */
[----:B------:R-:W-:-:S03]  /*df10*/  LEA R16, P0, R74, R92, 0x1 ;  /* 0x0000005c4a107211 */ /* 0x000fc600078008ff */
[----:B------:R-:W-:Y:S01]  /*df20*/  STL [R1+0xb24], R35 ;  /* 0x000b242301007387 */ /* 0x000fe20000100800 */
[----:B------:R-:W-:-:S03]  /*df30*/  LEA.HI.X.SX32 R69, R38, R3, 0x1, P4 ;  /* 0x0000000326457211 */ /* 0x000fc600020f0eff */
[----:B------:R-:W-:Y:S01]  /*df40*/  STL [R1+0xb2c], R67 ;  /* 0x000b2c4301007387 */ /* 0x000fe20000100800 */
[----:B------:R-:W-:-:S03]  /*df50*/  LEA R82, P2, R70, R92, 0x1 ;  /* 0x0000005c46527211 */ /* 0x000fc600078408ff */
[----:B------:R-:W-:Y:S01]  /*df60*/  STL [R1+0xb34], R23 ;  /* 0x000b341701007387 */ /* 0x000fe20000100800 */
[----:B------:R-:W-:Y:S01]  /*df70*/  IMAD R40, R40, UR49, RZ ;  /* 0x0000003128287c24 */ /* 0x000fe2000f8e02ff */
[----:B------:R-:W-:Y:S02]  /*df80*/  LEA R38, P4, R39, R92, 0x1 ;  /* 0x0000005c27267211 */ /* 0x000fe400078808ff */
[----:B------:R-:W-:Y:S01]  /*df90*/  STL [R1+0xb40], R10 ;  /* 0x000b400a01007387 */ /* 0x000fe20000100800 */
[----:B------:R-:W-:-:S03]  /*dfa0*/  LEA.HI.X.SX32 R17, R74, R3, 0x1, P0 ;  /* 0x000000034a117211 */ /* 0x000fc600000f0eff */
[----:B------:R-:W-:Y:S01]  /*dfb0*/  STL [R1+0xb48], R36 ;  /* 0x000b482401007387 */ /* 0x000fe20000100800 */
[----:B------:R-:W-:-:S03]  /*dfc0*/  LEA.HI.X.SX32 R83, R70, R3, 0x1, P2 ;  /* 0x0000000346537211 */ /* 0x000fc600010f0eff */
[----:B------:R-:W-:Y:S01]  /*dfd0*/  STL [R1+0xb3c], R11 ;  /* 0x000b3c0b01007387 */ /* 0x000fe20000100800 */
[----:B------:R-:W-:-:S03]  /*dfe0*/  LEA.HI.X.SX32 R39, R39, R3, 0x1, P4 ;  /* 0x0000000327277211 */ /* 0x000fc600020f0eff */
[----:B------:R-:W-:Y:S01]  /*dff0*/  STL [R1+0xb50], R68 ;  /* 0x000b504401007387 */ /* 0x000fe20000100800 */
[----:B------:R-:W-:-:S03]  /*e000*/  LEA R70, P0, R71, R92, 0x1 ;  /* 0x0000005c47467211 */ /* 0x000fc600078008ff */
[----:B------:R-:W-:Y:S01]  /*e010*/  STL [R1+0xb44], R37 ;  /* 0x000b442501007387 */ /* 0x000fe20000100800 */
[----:B------:R-:W-:Y:S01]  /*e020*/  IMAD R41, R41, UR50, RZ ;  /* 0x0000003229297c24 */ /* 0x000fe2000f8e02ff */
[-C--:B------:R-:W-:Y:S02]  /*e030*/  LEA R56, P2, R72, R92.reuse, 0x1 ;  /* 0x0000005c48387211 */ /* 0x080fe400078408ff */
[----:B------:R-:W-:Y:S01]  /*e040*/  STL [R1+0xb4c], R69 ;  /* 0x000b4c4501007387 */ /* 0x000fe20000100800 */
[----:B------:R-:W-:-:S03]  /*e050*/  LEA R84, P4, R40, R92, 0x1 ;  /* 0x0000005c28547211 */ /* 0x000fc600078808ff */
[----:B------:R-:W-:Y:S01]  /*e060*/  STL [R1+0xb58], R16 ;  /* 0x000b581001007387 */ /* 0x000fe20000100800 */
[----:B------:R-:W-:-:S03]  /*e070*/  IMAD R42, R42, UR52, RZ ;  /* 0x000000342a2a7c24 */ /* 0x000fc6000f8e02ff */
        /* <DEDUP_REMOVED lines=9> */
[----:B------:R-:W-:-:S03]  /*e110*/  LEA R72, P2, R73, R92, 0x1 ;  /* 0x0000005c49487211 */ /* 0x000fc600078408ff */
        /* <DEDUP_REMOVED lines=13> */
[----:B------:R-:W-:Y:S04]  /*e1f0*/  STL [R1+0xb88], R40 ;  /* 0x000b882801007387 */ /* 0x000fe80000100800 */
[----:B------:R-:W-:Y:S04]  /*e200*/  STL [R1+0xb98], R20 ;  /* 0x000b981401007387 */ /* 0x000fe80000100800 */
[----:B------:R-:W-:Y:S04]  /*e210*/  STL [R1+0xb90], R72 ;  /* 0x000b904801007387 */ /* 0x000fe80000100800 */
[----:B------:R-:W-:Y:S04]  /*e220*/  STL [R1+0xb84], R41 ;  /* 0x000b842901007387 */ /* 0x000fe80000100800 */
[----:B------:R-:W4:Y:S04]  /*e230*/  LDL.LU R0, [R1+0x71c] ;  /* 0x00071c0001007983 */ /* 0x000f280000300800 */
[----:B------:R-:W-:Y:S04]  /*e240*/  STL [R1+0xb8c], R73 ;  /* 0x000b8c4901007387 */ /* 0x000fe80000100800 */
[----:B------:R-:W-:Y:S04]  /*e250*/  STL [R1+0xb94], R21 ;  /* 0x000b941501007387 */ /* 0x000fe80000100800 */
[----:B------:R-:W-:Y:S04]  /*e260*/  STL [R1+0xba0], R86 ;  /* 0x000ba05601007387 */ /* 0x000fe80000100800 */
[----:B------:R-:W-:Y:S04]  /*e270*/  STL [R1+0xba8], R42 ;  /* 0x000ba82a01007387 */ /* 0x000fe80000100800 */
[----:B------:R-:W4:Y:S01]  /*e280*/  LDL.LU R93, [R1+0x70c] ;  /* 0x00070c00015d7983 */ /* 0x000f220000300800 */
[----:B0-----:R-:W-:Y:S01]  /*e290*/  IMAD R44, R44, UR14, RZ ;  /* 0x0000000e2c2c7c24 */ /* 0x001fe2000f8e02ff */
[----:B------:R-:W-:Y:S01]  /*e2a0*/  LEA.HI.X.SX32 R87, R55, R3, 0x1, P0 ;  /* 0x0000000337577211 */ /* 0x000fe200000f0eff */
[----:B-1----:R-:W-:-:S02]  /*e2b0*/  IMAD R46, R46, UR15, RZ ;  /* 0x0000000f2e2e7c24 */ /* 0x002fc4000f8e02ff */
[----:B------:R-:W-:Y:S01]  /*e2c0*/  IMAD R45, R45, UR55, RZ ;  /* 0x000000372d2d7c24 */ /* 0x000fe2000f8e02ff */
[CC--:B------:R-:W-:Y:S01]  /*e2d0*/  LEA R74, P4, R44.reuse, R92.reuse, 0x1 ;  /* 0x0000005c2c4a7211 */ /* 0x0c0fe200078808ff */
[----:B---3--:R-:W3:Y:S01]  /*e2e0*/  LDL R26, [R1+0xbdc] ;  /* 0x000bdc00011a7983 */ /* 0x008ee20000100800 */
[-C--:B------:R-:W-:Y:S02]  /*e2f0*/  LEA.HI.X.SX32 R43, R43, R3.reuse, 0x1, P2 ;  /* 0x000000032b2b7211 */ /* 0x080fe400010f0eff */
[-C--:B------:R-:W-:Y:S01]  /*e300*/  LEA.HI.X.SX32 R75, R44, R3.reuse, 0x1, P4 ;  /* 0x000000032c4b7211 */ /* 0x080fe200020f0eff */
[----:B------:R-:W-:Y:S01]  /*e310*/  STL [R1+0xb9c], R87 ;  /* 0x000b9c5701007387 */ /* 0x000fe20000100800 */
[-C--:B------:R-:W-:Y:S02]  /*e320*/  LEA R48, P0, R46, R92.reuse, 0x1 ;  /* 0x0000005c2e307211 */ /* 0x080fe400078008ff */
[C---:B------:R-:W-:Y:S01]  /*e330*/  LEA R88, P2, R45.reuse, R92, 0x1 ;  /* 0x0000005c2d587211 */ /* 0x040fe200078408ff */
[----:B------:R-:W-:Y:S04]  /*e340*/  STL [R1+0xbb0], R74 ;  /* 0x000bb04a01007387 */ /* 0x000fe80000100800 */
[----:B------:R-:W-:Y:S04]  /*e350*/  STL [R1+0xba4], R43 ;  /* 0x000ba42b01007387 */ /* 0x000fe80000100800 */
[----:B------:R-:W-:Y:S04]  /*e360*/  STL [R1+0xbac], R75 ;  /* 0x000bac4b01007387 */ /* 0x000fe80000100800 */
[----:B------:R-:W-:Y:S04]  /*e370*/  STL [R1+0xbb8], R48 ;  /* 0x000bb83001007387 */ /* 0x000fe80000100800 */
[----:B------:R-:W-:Y:S04]  /*e380*/  STL [R1+0xbc0], R88 ;  /* 0x000bc05801007387 */ /* 0x000fe80000100800 */
[----:B------:R-:W3:Y:S01]  /*e390*/  LDL.LU R55, [R1+0x6ac] ;  /* 0x0006ac0001377983 */ /* 0x000ee20000300800 */
[----:B------:R-:W-:-:S02]  /*e3a0*/  LEA.HI.X.SX32 R89, R45, R3, 0x1, P2 ;  /* 0x000000032d597211 */ /* 0x000fc400010f0eff */
[----:B------:R-:W-:Y:S01]  /*e3b0*/  LEA R44, P4, R12, R92, 0x1 ;  /* 0x0000005c0c2c7211 */ /* 0x000fe200078808ff */
[----:B------:R-:W3:Y:S01]  /*e3c0*/  LDL.LU R54, [R1+0x6c0] ;  /* 0x0006c00001367983 */ /* 0x000ee20000300800 */
[----:B------:R-:W-:-:S03]  /*e3d0*/  LEA.HI.X.SX32 R49, R46, R3, 0x1, P0 ;  /* 0x000000032e317211 */ /* 0x000fc600000f0eff */
[----:B--2---:R-:W2:Y:S01]  /*e3e0*/  LDL R90, [R1+0x9f4] ;  /* 0x0009f400015a7983 */ /* 0x004ea20000100800 */
[----:B------:R-:W-:-:S03]  /*e3f0*/  LEA.HI.X.SX32 R45, R12, R3, 0x1, P4 ;  /* 0x000000030c2d7211 */ /* 0x000fc600020f0eff */
[----:B------:R-:W2:Y:S01]  /*e400*/  LDL R91, [R1+0x9f8] ;  /* 0x0009f800015b7983 */ /* 0x000ea20000100800 */
[----:B------:R-:W-:-:S03]  /*e410*/  IMAD R47, R47, UR60, RZ ;  /* 0x0000003c2f2f7c24 */ /* 0x000fc6000f8e02ff */
[----:B------:R-:W2:Y:S01]  /*e420*/  LDL.LU R14, [R1+0x6c4] ;  /* 0x0006c400010e7983 */ /* 0x000ea20000300800 */
[----:B------:R-:W-:-:S03]  /*e430*/  LEA R78, P0, R79, R92, 0x1 ;  /* 0x0000005c4f4e7211 */ /* 0x000fc600078008ff */
[----:B------:R-:W2:Y:S01]  /*e440*/  LDL R15, [R1+0xa14] ;  /* 0x000a1400010f7983 */ /* 0x000ea20000100800 */
[----:B------:R-:W-:-:S03]  /*e450*/  LEA R12, P4, R13, R92, 0x1 ;  /* 0x0000005c0d0c7211 */ /* 0x000fc600078808ff */
[----:B------:R-:W2:Y:S04]  /*e460*/  LDL.LU R60, [R1+0x6c8] ;  /* 0x0006c800013c7983 */ /* 0x000ea80000300800 */
[----:B------:R-:W-:Y:S04]  /*e470*/  STL [R1+0xbb4], R49 ;  /* 0x000bb43101007387 */ /* 0x000fe80000100800 */
[----:B------:R-:W-:Y:S01]  /*e480*/  STL [R1+0xbc8], R44 ;  /* 0x000bc82c01007387 */ /* 0x000fe20000100800 */
[----:B------:R-:W-:-:S03]  /*e490*/  LEA R46, P5, R47, R92, 0x1 ;  /* 0x0000005c2f2e7211 */ /* 0x000fc600078a08ff */
[----:B------:R-:W-:Y:S04]  /*e4a0*/  STL [R1+0xbbc], R89 ;  /* 0x000bbc5901007387 */ /* 0x000fe80000100800 */
[----:B------:R-:W-:Y:S01]  /*e4b0*/  STL [R1+0xbc4], R45 ;  /* 0x000bc42d01007387 */ /* 0x000fe20000100800 */
[-C--:B------:R-:W-:Y:S02]  /*e4c0*/  LEA.HI.X.SX32 R79, R79, R3.reuse, 0x1, P0 ;  /* 0x000000034f4f7211 */ /* 0x080fe400000f0eff */
[-C--:B------:R-:W-:Y:S02]  /*e4d0*/  LEA.HI.X.SX32 R13, R13, R3.reuse, 0x1, P4 ;  /* 0x000000030d0d7211 */ /* 0x080fe400020f0eff */
[----:B------:R-:W-:Y:S02]  /*e4e0*/  LEA.HI.X.SX32 R47, R47, R3, 0x1, P5 ;  /* 0x000000032f2f7211 */ /* 0x000fe400028f0eff */
[----:B----4-:R-:W-:-:S04]  /*e4f0*/  LEA R52, P2, R0, R92, 0x1 ;  /* 0x0000005c00347211 */ /* 0x010fc800078408ff */
[----:B------:R-:W-:Y:S02]  /*e500*/  LEA.HI.X.SX32 R53, R0, R3, 0x1, P2 ;  /* 0x0000000300357211 */ /* 0x000fe400010f0eff */
[----:B------:R-:W0:Y:S01]  /*e510*/  LDC R0, c[0x0][0x3a0] ;  /* 0x0000e800ff007b82 */ /* 0x000e220000000800 */
[----:B------:R-:W-:-:S04]  /*e520*/  LEA R28, P6, R93, R92, 0x1 ;  /* 0x0000005c5d1c7211 */ /* 0x000fc800078c08ff */
[----:B------:R-:W-:Y:S02]  /*e530*/  LEA.HI.X.SX32 R29, R93, R3, 0x1, P6 ;  /* 0x000000035d1d7211 */ /* 0x000fe400030f0eff */
[----:B------:R-:W1:Y:S01]  /*e540*/  S2R R93, SR_TID.X ;  /* 0x00000000005d7919 */ /* 0x000e620000002100 */
[----:B------:R-:W-:Y:S04]  /*e550*/  STL [R1+0xbd0], R52 ;  /* 0x000bd03401007387 */ /* 0x000fe80000100800 */
[----:B------:R-:W-:Y:S01]  /*e560*/  STL [R1+0xbcc], R78 ;  /* 0x000bcc4e01007387 */ /* 0x000fe20000100800 */
[----:B0-----:R-:W-:-:S03]  /*e570*/  VIADD R18, R0, 0x3f ;  /* 0x0000003f00127836 */ /* 0x001fc60000000000 */
[----:B------:R-:W-:Y:S04]  /*e580*/  STL [R1+0xbd4], R12 ;  /* 0x000bd40c01007387 */ /* 0x000fe80000100800 */
[----:B------:R-:W4:Y:S04]  /*e590*/  LDL R61, [R1+0xa34] ;  /* 0x000a3400013d7983 */ /* 0x000f280000100800 */
[----:B------:R-:W-:Y:S04]  /*e5a0*/  STL [R1+0x9f0], R28 ;  /* 0x0009f01c01007387 */ /* 0x000fe80000100800 */
[----:B------:R-:W2:Y:S04]  /*e5b0*/  LDL.LU R80, [R1+0x6cc] ;  /* 0x0006cc0001507983 */ /* 0x000ea80000300800 */
[----:B------:R-:W-:Y:S01]  /*e5c0*/  STL [R1+0xbd8], R46 ;  /* 0x000bd82e01007387 */ /* 0x000fe20000100800 */
[----:B------:R-:W-:-:S03]  /*e5d0*/  ISETP.GT.AND P0, PT, R18, 0x3f, PT ;  /* 0x0000003f1200780c */ /* 0x000fc60003f04270 */
[----:B------:R-:W2:Y:S01]  /*e5e0*/  LDL R81, [R1+0xa54] ;  /* 0x000a540001517983 */ /* 0x000ea20000100800 */
[----:B-1----:R-:W-:-:S03]  /*e5f0*/  LOP3.LUT R93, R93, 0x3f, RZ, 0xc0, !PT ;  /* 0x0000003f5d5d7812 */ /* 0x002fc600078ec0ff */
[----:B------:R-:W-:Y:S04]  /*e600*/  STL [R1+0x9e0], R79 ;  /* 0x0009e04f01007387 */ /* 0x000fe80000100800 */
[----:B------:R-:W-:Y:S04]  /*e610*/  STL [R1+0x9e4], R53 ;  /* 0x0009e43501007387 */ /* 0x000fe80000100800 */
[----:B------:R-:W2:Y:S01]  /*e620*/  LDL R27, [R1+0xa94] ;  /* 0x000a9400011b7983 */ /* 0x000ea20000100800 */
[----:B------:R-:W-:-:S03]  /*e630*/  ISETP.LT.AND P0, PT, R93, R0, P0 ;  /* 0x000000005d00720c */ /* 0x000fc60000701270 */
[----:B------:R-:W-:Y:S04]  /*e640*/  STL [R1+0x9e8], R13 ;  /* 0x0009e80d01007387 */ /* 0x000fe80000100800 */
[----:B------:R-:W-:Y:S04]  /*e650*/  STL [R1+0x9dc], R29 ;  /* 0x0009dc1d01007387 */ /* 0x000fe80000100800 */
[----:B------:R-:W-:Y:S04]  /*e660*/  STL [R1+0x9ec], R47 ;  /* 0x0009ec2f01007387 */ /* 0x000fe80000100800 */
[----:B------:R-:W2:Y:S04]  /*e670*/  LDL.LU R18, [R1+0x1350] ;  /* 0x0013500001127983 */ /* 0x000ea80000300800 */
[----:B------:R-:W2:Y:S04]  /*e680*/  LDL.LU R0, [R1+0x134c] ;  /* 0x00134c0001007983 */ /* 0x000ea80000300800 */
[----:B------:R-:W2:Y:S04]  /*e690*/  LDL.LU R93, [R1+0x1348] ;  /* 0x00134800015d7983 */ /* 0x000ea80000300800 */
[----:B---3--:R0:W-:Y:S04]  /*e6a0*/  STS.U16 [R26+UR5+0x1b80], R55 ;  /* 0x001b80371a007988 */ /* 0x0081e80008000405 */
[----:B0-----:R-:W3:Y:S04]  /*e6b0*/  LDL.LU R55, [R1+0x1344] ;  /* 0x0013440001377983 */ /* 0x001ee80000300800 */
[----:B---3--:R0:W-:Y:S04]  /*e6c0*/  STS.U16 [R26+UR5+0x5b80], R55 ;  /* 0x005b80371a007988 */ /* 0x0081e80008000405 */
[----:B0-----:R-:W3:Y:S04]  /*e6d0*/  LDL.LU R55, [R1+0x1340] ;  /* 0x0013400001377983 */ /* 0x001ee80000300800 */
[----:B------:R0:W-:Y:S01]  /*e6e0*/  STS.U16 [R26+UR5+0x9b80], R54 ;  /* 0x009b80361a007988 */ /* 0x0001e20008000405 */
[----:B--2---:R-:W-:-:S02]  /*e6f0*/  @P0 LOP3.LUT R91, R91, R90, RZ, 0x3c, !PT ;  /* 0x0000005a5b5b0212 */ /* 0x004fc400078e3cff */
[----:B---3--:R-:W-:-:S06]  /*e700*/  PRMT R55, RZ, 0x7610, R55 ;  /* 0x00007610ff377816 */ /* 0x008fcc0000000037 */
[----:B------:R-:W2:Y:S04]  /*e710*/  @P0 LDG.E.U16 R55, desc[UR16][R28.64] ;  /* 0x000000101c370981 */ /* 0x000ea8000c1e1500 */
[----:B------:R-:W3:Y:S04]  /*e720*/  LDL.LU.64 R28, [R1+0x1338] ;  /* 0x00133800011c7983 */ /* 0x000ee80000300a00 */
[----:B0-----:R-:W2:Y:S01]  /*e730*/  LDL.LU R54, [R1+0x1330] ;  /* 0x0013300001367983 */ /* 0x001ea20000300800 */
[----:B------:R-:W-:Y:S02]  /*e740*/  @P0 LOP3.LUT R90, R91, R90, RZ, 0x3c, !PT ;  /* 0x0000005a5b5a0212 */ /* 0x000fe400078e3cff */
[----:B------:R-:W-:-:S02]  /*e750*/  PRMT R92, RZ, 0x7610, R92 ;  /* 0x00007610ff5c7816 */ /* 0x000fc4000000005c */
[----:B------:R-:W-:Y:S01]  /*e760*/  @P0 LOP3.LUT R91, R91, R90, RZ, 0x3c, !PT ;  /* 0x0000005a5b5b0212 */ /* 0x000fe200078e3cff */
[----:B------:R2:W-:Y:S04]  /*e770*/  STS.U16 [R26+UR5+0xdb80], R14 ;  /* 0x00db800e1a007988 */ /* 0x0005e80008000405 */
[----:B------:R-:W3:Y:S04]  /*e780*/  @P0 LDG.E.U16 R92, desc[UR16][R90.64] ;  /* 0x000000105a5c0981 */ /* 0x000ee8000c1e1500 */
[----:B------:R-:W3:Y:S01]  /*e790*/  LDL.LU.64 R90, [R1+0x1328] ;  /* 0x00132800015a7983 */ /* 0x000ee20000300a00 */
[----:B--2---:R-:W-:-:S03]  /*e7a0*/  @P0 IMAD.MOV.U32 R14, RZ, RZ, R54 ;  /* 0x000000ffff0e0224 */ /* 0x004fc600078e0036 */
[----:B------:R-:W2:Y:S01]  /*e7b0*/  LDL.LU R54, [R1+0x1320] ;  /* 0x0013200001367983 */ /* 0x000ea20000300800 */
[----:B------:R-:W-:Y:S02]  /*e7c0*/  PRMT R3, RZ, 0x7610, R3 ;  /* 0x00007610ff037816 */ /* 0x000fe40000000003 */
[----:B------:R-:W-:Y:S01]  /*e7d0*/  PRMT R25, RZ, 0x7610, R25 ;  /* 0x00007610ff197816 */ /* 0x000fe20000000019 */
[----:B------:R0:W-:Y:S01]  /*e7e0*/  STS.U16 [R26+UR5+0x1f80], R60 ;  /* 0x001f803c1a007988 */ /* 0x0001e20008000405 */
[----:B------:R-:W-:-:S03]  /*e7f0*/  PRMT R18, RZ, 0x7610, R18 ;  /* 0x00007610ff127816 */ /* 0x000fc60000000012 */
[----:B------:R1:W-:Y:S04]  /*e800*/  STS.U16 [R26+UR5+0x5f80], R80 ;  /* 0x005f80501a007988 */ /* 0x0003e80008000405 */
[----:B------:R2:W3:Y:S01]  /*e810*/  @P0 LDG.E.U16 R3, desc[UR16][R14.64] ;  /* 0x000000100e030981 */ /* 0x0004e2000c1e1500 */
[----:B0-----:R-:W-:Y:S02]  /*e820*/  @P0 IMAD.MOV.U32 R60, RZ, RZ, R93 ;  /* 0x000000ffff3c0224 */ /* 0x001fe400078e005d */
[----:B-1----:R-:W-:-:S03]  /*e830*/  @P0 IMAD.MOV.U32 R80, RZ, RZ, R0 ;  /* 0x000000ffff500224 */ /* 0x002fc600078e0000 */
[----:B----4-:R-:W4:Y:S04]  /*e840*/  @P0 LDG.E.U16 R25, desc[UR16][R60.64] ;  /* 0x000000103c190981 */ /* 0x010f28000c1e1500 */
[----:B------:R-:W3:Y:S04]  /*e850*/  LDL.LU.64 R14, [R1+0x1318] ;  /* 0x00131800010e7983 */ /* 0x000ee80000300a00 */
[----:B------:R-:W3:Y:S04]  /*e860*/  LDL.LU R93, [R1+0x1310] ;  /* 0x00131000015d7983 */ /* 0x000ee80000300800 */
[----:B------:R-:W4:Y:S04]  /*e870*/  LDL.LU.64 R60, [R1+0x1308] ;  /* 0x00130800013c7983 */ /* 0x000f280000300a00 */
[----:B------:R-:W4:Y:S04]  /*e880*/  LDL.LU R0, [R1+0x1300] ;  /* 0x0013000001007983 */ /* 0x000f280000300800 */
[----:B------:R-:W4:Y:S04]  /*e890*/  @P0 LDG.E.U16 R18, desc[UR16][R80.64] ;  /* 0x0000001050120981 */ /* 0x000f28000c1e1500 */
[----:B------:R-:W4:Y:S04]  /*e8a0*/  LDL.LU.64 R80, [R1+0x12f8] ;  /* 0x0012f80001507983 */ /* 0x000f280000300a00 */
[----:B--2---:R0:W-:Y:S04]  /*e8b0*/  STS.U16 [R26+UR5+0x9f80], R54 ;  /* 0x009f80361a007988 */ /* 0x0041e80008000405 */
[----:B0-----:R-:W2:Y:S04]  /*e8c0*/  LDL.LU R54, [R1+0x12f0] ;  /* 0x0012f00001367983 */ /* 0x001ea80000300800 */
[----:B---3--:R0:W-:Y:S01]  /*e8d0*/  STS.U16 [R26+UR5+0xdf80], R93 ;  /* 0x00df805d1a007988 */ /* 0x0081e20008000405 */
[----:B--2---:R-:W-:-:S06]  /*e8e0*/  PRMT R54, RZ, 0x7610, R54 ;  /* 0x00007610ff367816 */ /* 0x004fcc0000000036 */
[----:B----4-:R1:W2:Y:S04]  /*e8f0*/  @P0 LDG.E.U16 R54, desc[UR16][R80.64] ;  /* 0x0000001050360981 */ /* 0x0102a8000c1e1500 */
[----:B------:R-:W1:Y:S04]  /*e900*/  LDL.LU.64 R80, [R1+0x12e8] ;  /* 0x0012e80001507983 */ /* 0x000e680000300a00 */
[----:B0-----:R-:W3:Y:S01]  /*e910*/  LDL.LU R93, [R1+0x12e4] ;  /* 0x0012e400015d7983 */ /* 0x001ee20000300800 */
[----:B------:R-:W-:Y:S01]  /*e920*/  @P0 LOP3.LUT R15, R15, R14, RZ, 0x3c, !PT ;  /* 0x0000000e0f0f0212 */ /* 0x000fe200078e3cff */
[----:B------:R-:W-:-:S02]  /*e930*/  @P0 IMAD.MOV.U32 R26, RZ, RZ, R2 ;  /* 0x000000ffff1a0224 */ /* 0x000fc400078e0002 */
[----:B------:R0:W-:Y:S01]  /*e940*/  STS.U16 [R0+UR5+0x20000], R92 ;  /* 0x0200005c00007988 */ /* 0x0001e20008000405 */
[----:B------:R-:W-:-:S03]  /*e950*/  @P0 LOP3.LUT R14, R15, R14, RZ, 0x3c, !PT ;  /* 0x0000000e0f0e0212 */ /* 0x000fc600078e3cff */
[----:B------:R4:W-:Y:S01]  /*e960*/  STS.U16 [R0+UR5+0x20800], R25 ;  /* 0x0208001900007988 */ /* 0x0009e20008000405 */
[----:B------:R-:W-:-:S03]  /*e970*/  @P0 LOP3.LUT R15, R15, R14, RZ, 0x3c, !PT ;  /* 0x0000000e0f0f0212 */ /* 0x000fc600078e3cff */
[----:B------:R4:W-:Y:S01]  /*e980*/  STS.U16 [R0+UR5+0x20400], R3 ;  /* 0x0204000300007988 */ /* 0x0009e20008000405 */
[----:B0-----:R-:W-:-:S03]  /*e990*/  PRMT R92, RZ, 0x7610, R92 ;  /* 0x00007610ff5c7816 */ /* 0x001fc6000000005c */
[----:B------:R-:W2:Y:S01]  /*e9a0*/  LDL.LU R2, [R1+0x12e0] ;  /* 0x0012e00001027983 */ /* 0x000ea20000300800 */
[----:B----4-:R-:W-:Y:S02]  /*e9b0*/  @P0 IMAD.MOV.U32 R25, RZ, RZ, R24 ;  /* 0x000000ffff190224 */ /* 0x010fe400078e0018 */
[----:B------:R-:W-:Y:S01]  /*e9c0*/  @P0 IMAD.MOV.U32 R24, RZ, RZ, R19 ;  /* 0x000000ffff180224 */ /* 0x000fe200078e0013 */
[----:B------:R-:W-:Y:S01]  /*e9d0*/  PRMT R3, RZ, 0x7610, R3 ;  /* 0x00007610ff037816 */ /* 0x000fe20000000003 */
[----:B------:R0:W-:Y:S04]  /*e9e0*/  STS.U16 [R0+UR5+0x20c00], R18 ;  /* 0x020c001200007988 */ /* 0x0001e80008000405 */
[----:B------:R-:W4:Y:S04]  /*e9f0*/  @P0 LDG.E.U16 R92, desc[UR16][R24.64] ;  /* 0x00000010185c0981 */ /* 0x000f28000c1e1500 */
[----:B------:R-:W2:Y:S01]  /*ea00*/  @P0 LDG.E.U16 R3, desc[UR16][R50.64] ;  /* 0x0000001032030981 */ /* 0x000ea2000c1e1500 */
[----:B-1----:R-:W-:-:S02]  /*ea10*/  PRMT R81, RZ, 0x7610, R81 ;  /* 0x00007610ff517816 */ /* 0x002fc40000000051 */
[----:B------:R-:W-:Y:S02]  /*ea20*/  PRMT R80, RZ, 0x7610, R80 ;  /* 0x00007610ff507816 */ /* 0x000fe40000000050 */
[----:B---3--:R-:W-:Y:S02]  /*ea30*/  PRMT R93, RZ, 0x7610, R93 ;  /* 0x00007610ff5d7816 */ /* 0x008fe4000000005d */
[----:B------:R-:W3:Y:S04]  /*ea40*/  @P0 LDG.E.U16 R81, desc[UR16][R26.64] ;  /* 0x000000101a510981 */ /* 0x000ee8000c1e1500 */
[----:B------:R-:W4:Y:S04]  /*ea50*/  @P0 LDG.E.U16 R80, desc[UR16][R14.64] ;  /* 0x000000100e500981 */ /* 0x000f28000c1e1500 */
[----:B------:R-:W4:Y:S04]  /*ea60*/  @P0 LDG.E.U16 R93, desc[UR16][R58.64] ;  /* 0x000000103a5d0981 */ /* 0x000f28000c1e1500 */
[----:B------:R-:W4:Y:S04]  /*ea70*/  LDL.LU.64 R26, [R1+0x12d8] ;  /* 0x0012d800011a7983 */ /* 0x000f280000300a00 */
[----:B------:R-:W4:Y:S04]  /*ea80*/  LDL.LU.64 R14, [R1+0x12d0] ;  /* 0x0012d000010e7983 */ /* 0x000f280000300a00 */
[----:B------:R-:W4:Y:S04]  /*ea90*/  LDL.LU.64 R58, [R1+0x12c8] ;  /* 0x0012c800013a7983 */ /* 0x000f280000300a00 */
[----:B------:R-:W4:Y:S04]  /*eaa0*/  LDL.LU.64 R24, [R1+0x12c0] ;  /* 0x0012c00001187983 */ /* 0x000f280000300a00 */
[----:B0-----:R-:W4:Y:S04]  /*eab0*/  LDL R18, [R1+0x9fc] ;  /* 0x0009fc0001127983 */ /* 0x001f280000100800 */
[----:B------:R-:W4:Y:S04]  /*eac0*/  LDL R19, [R1+0xa00] ;  /* 0x000a000001137983 */ /* 0x000f280000100800 */
[----:B------:R-:W4:Y:S04]  /*ead0*/  LDL R50, [R1+0xa1c] ;  /* 0x000a1c0001327983 */ /* 0x000f280000100800 */
[----:B------:R-:W4:Y:S04]  /*eae0*/  LDL R51, [R1+0xa20] ;  /* 0x000a200001337983 */ /* 0x000f280000100800 */
[----:B--2---:R0:W-:Y:S04]  /*eaf0*/  STS.U16 [R0+UR5+0x21000], R54 ;  /* 0x0210003600007988 */ /* 0x0041e80008000405 */
[----:B0-----:R-:W2:Y:S04]  /*eb00*/  LDL.LU R54, [R1+0x12b8] ;  /* 0x0012b80001367983 */ /* 0x001ea80000300800 */
[----:B---3--:R0:W-:Y:S01]  /*eb10*/  STS.U16 [R0+UR5+0x21400], R81 ;  /* 0x0214005100007988 */ /* 0x0081e20008000405 */
[----:B--2---:R-:W-:-:S06]  /*eb20*/  PRMT R54, RZ, 0x7610, R54 ;  /* 0x00007610ff367816 */ /* 0x004fcc0000000036 */
[----:B------:R-:W2:Y:S04]  /*eb30*/  @P0 LDG.E.U16 R54, desc[UR16][R22.64] ;  /* 0x0000001016360981 */ /* 0x000ea8000c1e1500 */
[----:B------:R-:W3:Y:S04]  /*eb40*/  LDL.LU.64 R22, [R1+0x12b0] ;  /* 0x0012b00001167983 */ /* 0x000ee80000300a00 */
[----:B0-----:R-:W2:Y:S02]  /*eb50*/  LDL.LU R81, [R1+0x12a8] ;  /* 0x0012a80001517983 */ /* 0x001ea40000300800 */
[----:B--2---:R-:W-:-:S06]  /*eb60*/  PRMT R81, RZ, 0x7610, R81 ;  /* 0x00007610ff517816 */ /* 0x004fcc0000000051 */
[----:B------:R0:W2:Y:S04]  /*eb70*/  @P0 LDG.E.U16 R81, desc[UR16][R16.64] ;  /* 0x0000001010510981 */ /* 0x0000a8000c1e1500 */
[----:B------:R-:W0:Y:S04]  /*eb80*/  LDL.LU.64 R16, [R1+0x12a0] ;  /* 0x0012a00001107983 */ /* 0x000e280000300a00 */
[----:B----4-:R1:W-:Y:S04]  /*eb90*/  STS.U16 [R0+UR5+0x21800], R80 ;  /* 0x0218005000007988 */ /* 0x0103e80008000405 */
[----:B------:R4:W-:Y:S04]  /*eba0*/  STS.U16 [R0+UR5+0x21c00], R93 ;  /* 0x021c005d00007988 */ /* 0x0009e80008000405 */
[----:B-1----:R-:W2:Y:S01]  /*ebb0*/  LDL.LU R80, [R1+0x1298] ;  /* 0x0012980001507983 */ /* 0x002ea20000300800 */
[----:B0-----:R-:W-:-:S06]  /*ebc0*/  PRMT R17, RZ, 0x7610, R17 ;  /* 0x00007610ff117816 */ /* 0x001fcc0000000011 */
[----:B------:R-:W3:Y:S04]  /*ebd0*/  @P0 LDG.E.U16 R17, desc[UR16][R56.64] ;  /* 0x0000001038110981 */ /* 0x000ee8000c1e1500 */
[----:B------:R-:W3:Y:S04]  /*ebe0*/  LDL.LU.64 R56, [R1+0x1290] ;  /* 0x0012900001387983 */ /* 0x000ee80000300a00 */
[----:B----4-:R-:W4:Y:S01]  /*ebf0*/  LDL.LU R93, [R1+0x1288] ;  /* 0x00128800015d7983 */ /* 0x010f220000300800 */
[-C--:B------:R-:W-:Y:S02]  /*ec00*/  @P0 LOP3.LUT R19, R19, R18.reuse, RZ, 0x3c, !PT ;  /* 0x0000001213130212 */ /* 0x080fe400078e3cff */
[----:B--2---:R-:W-:Y:S01]  /*ec10*/  PRMT R80, RZ, 0x7610, R80 ;  /* 0x00007610ff507816 */ /* 0x004fe20000000050 */
[----:B------:R0:W-:Y:S01]  /*ec20*/  STS.U16 [R0+UR5+0x22000], R92 ;  /* 0x0220005c00007988 */ /* 0x0001e20008000405 */
[----:B------:R-:W-:-:S03]  /*ec30*/  @P0 LOP3.LUT R18, R19, R18, RZ, 0x3c, !PT ;  /* 0x0000001213120212 */ /* 0x000fc600078e3cff */
[----:B------:R1:W-:Y:S01]  /*ec40*/  STS.U16 [R0+UR5+0x22400], R3 ;  /* 0x0224000300007988 */ /* 0x0003e20008000405 */
[----:B------:R-:W-:-:S03]  /*ec50*/  @P0 LOP3.LUT R19, R19, R18, RZ, 0x3c, !PT ;  /* 0x0000001213130212 */ /* 0x000fc600078e3cff */
[----:B------:R-:W2:Y:S01]  /*ec60*/  @P0 LDG.E.U16 R80, desc[UR16][R20.64] ;  /* 0x0000001014500981 */ /* 0x000ea2000c1e1500 */
[----:B0-----:R-:W-:Y:S02]  /*ec70*/  PRMT R92, RZ, 0x7610, R92 ;  /* 0x00007610ff5c7816 */ /* 0x001fe4000000005c */
[----:B-1----:R-:W-:Y:S01]  /*ec80*/  PRMT R3, RZ, 0x7610, R3 ;  /* 0x00007610ff037816 */ /* 0x002fe20000000003 */
[----:B------:R0:W-:Y:S04]  /*ec90*/  STS.U16 [R0+UR5+0x22800], R54 ;  /* 0x0228003600007988 */ /* 0x0001e80008000405 */
[----:B------:R-:W2:Y:S04]  /*eca0*/  LDL.LU.64 R20, [R1+0x1280] ;  /* 0x0012800001147983 */ /* 0x000ea80000300a00 */
[----:B------:R-:W2:Y:S04]  /*ecb0*/  @P0 LDG.E.U16 R92, desc[UR16][R52.64] ;  /* 0x00000010345c0981 */ /* 0x000ea8000c1e1500 */
[----:B------:R-:W2:Y:S04]  /*ecc0*/  @P0 LDG.E.U16 R3, desc[UR16][R18.64] ;  /* 0x0000001012030981 */ /* 0x000ea8000c1e1500 */
[----:B------:R1:W-:Y:S01]  /*ecd0*/  STS.U16 [R0+UR5+0x22c00], R81 ;  /* 0x022c005100007988 */ /* 0x0003e20008000405 */
[----:B----4-:R-:W-:-:S06]  /*ece0*/  PRMT R93, RZ, 0x7610, R93 ;  /* 0x00007610ff5d7816 */ /* 0x010fcc000000005d */
[----:B------:R-:W4:Y:S04]  /*ecf0*/  @P0 LDG.E.U16 R93, desc[UR16][R48.64] ;  /* 0x00000010305d0981 */ /* 0x000f28000c1e1500 */
[----:B------:R-:W4:Y:S04]  /*ed00*/  LDL.LU.64 R48, [R1+0x1278] ;  /* 0x0012780001307983 */ /* 0x000f280000300a00 */
[----:B------:R-:W4:Y:S04]  /*ed10*/  LDL.LU.64 R52, [R1+0x1270] ;  /* 0x0012700001347983 */ /* 0x000f280000300a00 */
[----:B0-----:R-:W4:Y:S04]  /*ed20*/  LDL.LU R54, [R1+0x1268] ;  /* 0x0012680001367983 */ /* 0x001f280000300800 */
[----:B------:R-:W4:Y:S04]  /*ed30*/  LDL.LU.64 R18, [R1+0x1260] ;  /* 0x0012600001127983 */ /* 0x000f280000300a00 */
[----:B-1----:R-:W4:Y:S01]  /*ed40*/  LDL.LU R81, [R1+0x1258] ;  /* 0x0012580001517983 */ /* 0x002f220000300800 */
[----:B------:R-:W-:-:S04]  /*ed50*/  @P0 LOP3.LUT R51, R51, R50, RZ, 0x3c, !PT ;  /* 0x0000003233330212 */ /* 0x000fc800078e3cff */
[C---:B------:R-:W-:Y:S01]  /*ed60*/  @P0 LOP3.LUT R50, R51.reuse, R50, RZ, 0x3c, !PT ;  /* 0x0000003233320212 */ /* 0x040fe200078e3cff */
[----:B---3--:R0:W-:Y:S03]  /*ed70*/  STS.U16 [R0+UR5+0x23000], R17 ;  /* 0x0230001100007988 */ /* 0x0081e60008000405 */
[----:B------:R-:W-:Y:S01]  /*ed80*/  @P0 LOP3.LUT R51, R51, R50, RZ, 0x3c, !PT ;  /* 0x0000003233330212 */ /* 0x000fe200078e3cff */
[----:B0-----:R-:W-:Y:S02]  /*ed90*/  @P0 IMAD.MOV.U32 R17, RZ, RZ, R16 ;  /* 0x000000ffff110224 */ /* 0x001fe400078e0010 */
[----:B------:R-:W-:Y:S01]  /*eda0*/  @P0 IMAD.MOV.U32 R16, RZ, RZ, R2 ;  /* 0x000000ffff100224 */ /* 0x000fe200078e0002 */
[----:B--2---:R0:W-:Y:S01]  /*edb0*/  STS.U16 [R0+UR5+0x23400], R80 ;  /* 0x0234005000007988 */ /* 0x0041e20008000405 */
[----:B----4-:R-:W-:-:S06]  /*edc0*/  PRMT R54, RZ, 0x7610, R54 ;  /* 0x00007610ff367816 */ /* 0x010fcc0000000036 */
[----:B------:R-:W2:Y:S01]  /*edd0*/  @P0 LDG.E.U16 R54, desc[UR16][R50.64] ;  /* 0x0000001032360981 */ /* 0x000ea2000c1e1500 */
[----:B------:R-:W-:-:S06]  /*ede0*/  PRMT R81, RZ, 0x7610, R81 ;  /* 0x00007610ff517816 */ /* 0x000fcc0000000051 */
[----:B------:R-:W3:Y:S04]  /*edf0*/  @P0 LDG.E.U16 R81, desc[UR16][R16.64] ;  /* 0x0000001010510981 */ /* 0x000ee8000c1e1500 */
[----:B------:R-:W4:Y:S04]  /*ee00*/  LDL.LU.64 R50, [R1+0x1250] ;  /* 0x0012500001327983 */ /* 0x000f280000300a00 */
[----:B------:R-:W5:Y:S04]  /*ee10*/  LDL.LU R2, [R1+0x1248] ;  /* 0x0012480001027983 */ /* 0x000f680000300800 */
[----:B------:R-:W2:Y:S04]  /*ee20*/  LDL.LU.64 R16, [R1+0x1240] ;  /* 0x0012400001107983 */ /* 0x000ea80000300a00 */
[----:B0-----:R-:W2:Y:S04]  /*ee30*/  LDL.LU R80, [R1+0x1238] ;  /* 0x0012380001507983 */ /* 0x001ea80000300800 */
[----:B------:R0:W-:Y:S01]  /*ee40*/  STS.U16 [R0+UR5+0x23800], R93 ;  /* 0x0238005d00007988 */ /* 0x0001e20008000405 */
[----:B--2---:R-:W-:-:S06]  /*ee50*/  PRMT R80, RZ, 0x7610, R80 ;  /* 0x00007610ff507816 */ /* 0x004fcc0000000050 */
[----:B------:R-:W2:Y:S04]  /*ee60*/  @P0 LDG.E.U16 R80, desc[UR16][R48.64] ;  /* 0x0000001030500981 */ /* 0x000ea8000c1e1500 */
[----:B------:R-:W2:Y:S04]  /*ee70*/  LDL.LU.64 R48, [R1+0x1230] ;  /* 0x0012300001307983 */ /* 0x000ea80000300a00 */
[----:B0-----:R-:W2:Y:S04]  /*ee80*/  LDL.LU R93, [R1+0x122c] ;  /* 0x00122c00015d7983 */ /* 0x001ea80000300800 */
[----:B------:R0:W-:Y:S02]  /*ee90*/  STS.U16 [R0+UR5+0x23c00], R92 ;  /* 0x023c005c00007988 */ /* 0x0001e40008000405 */
[----:B0-----:R-:W-:-:S06]  /*eea0*/  PRMT R92, RZ, 0x7610, R92 ;  /* 0x00007610ff5c7816 */ /* 0x001fcc000000005c */
[----:B------:R-:W3:Y:S01]  /*eeb0*/  @P0 LDG.E.U16 R92, desc[UR16][R14.64] ;  /* 0x000000100e5c0981 */ /* 0x000ee2000c1e1500 */
[----:B--2---:R-:W-:-:S06]  /*eec0*/  PRMT R93, RZ, 0x7610, R93 ;  /* 0x00007610ff5d7816 */ /* 0x004fcc000000005d */
[----:B------:R0:W2:Y:S02]  /*eed0*/  @P0 LDG.E.U16 R93, desc[UR16][R22.64] ;  /* 0x00000010165d0981 */ /* 0x0000a4000c1e1500 */
[----:B0-----:R-:W-:Y:S02]  /*eee0*/  LOP3.LUT R23, R0, 0x20, RZ, 0x3c, !PT ;  /* 0x0000002000177812 */ /* 0x001fe400078e3cff */
[----:B------:R0:W5:Y:S04]  /*eef0*/  LDL.LU R22, [R1+0x1228] ;  /* 0x0012280001167983 */ /* 0x0001680000300800 */
[----:B------:R1:W-:Y:S04]  /*ef00*/  STS.U16 [R23+UR5+0x20100], R3 ;  /* 0x0201000317007988 */ /* 0x0003e80008000405 */
[----:B------:R-:W4:Y:S01]  /*ef10*/  LDL.LU.64 R14, [R1+0x1220] ;  /* 0x00122000010e7983 */ /* 0x000f220000300a00 */
[----:B-1----:R-:W-:-:S03]  /*ef20*/  PRMT R3, RZ, 0x7610, R3 ;  /* 0x00007610ff037816 */ /* 0x002fc60000000003 */
[----:B------:R1:W-:Y:S04]  /*ef30*/  STS.U16 [R23+UR5+0x20500], R54 ;  /* 0x0205003617007988 */ /* 0x0003e80008000405 */
[----:B---3--:R3:W-:Y:S04]  /*ef40*/  STS.U16 [R23+UR5+0x20900], R81 ;  /* 0x0209005117007988 */ /* 0x0087e80008000405 */
[----:B------:R-:W4:Y:S04]  /*ef50*/  @P0 LDG.E.U16 R3, desc[UR16][R90.64] ;  /* 0x000000105a030981 */ /* 0x000f28000c1e1500 */
[----:B-1----:R-:W4:Y:S04]  /*ef60*/  LDL.LU R54, [R1+0x1218] ;  /* 0x0012180001367983 */ /* 0x002f280000300800 */
[----:B------:R-:W4:Y:S04]  /*ef70*/  LDL.LU.64 R90, [R1+0x1210] ;  /* 0x00121000015a7983 */ /* 0x000f280000300a00 */
[----:B---3--:R-:W3:Y:S04]  /*ef80*/  LDL.LU R81, [R1+0x1208] ;  /* 0x0012080001517983 */ /* 0x008ee80000300800 */
[----:B------:R1:W-:Y:S04]  /*ef90*/  STS.U16 [R23+UR5+0x20d00], R80 ;  /* 0x020d005017007988 */ /* 0x0003e80008000405 */
[----:B--2---:R2:W-:Y:S01]  /*efa0*/  STS.U16 [R23+UR5+0x21100], R93 ;  /* 0x0211005d17007988 */ /* 0x0045e20008000405 */
[----:B----4-:R-:W-:-:S06]  /*efb0*/  PRMT R54, RZ, 0x7610, R54 ;  /* 0x00007610ff367816 */ /* 0x010fcc0000000036 */
[----:B------:R-:W4:Y:S01]  /*efc0*/  @P0 LDG.E.U16 R54, desc[UR16][R4.64] ;  /* 0x0000001004360981 */ /* 0x000f22000c1e1500 */
[----:B---3--:R-:W-:-:S03]  /*efd0*/  PRMT R81, RZ, 0x7610, R81 ;  /* 0x00007610ff517816 */ /* 0x008fc60000000051 */
[----:B------:R0:W5:Y:S04]  /*efe0*/  LDL.LU.64 R4, [R1+0x1200] ;  /* 0x0012000001047983 */ /* 0x0001680000300a00 */
[----:B-1----:R-:W3:Y:S04]  /*eff0*/  LDL.LU R80, [R1+0x11f8] ;  /* 0x0011f80001507983 */ /* 0x002ee80000300800 */
[----:B------:R-:W3:Y:S04]  /*f000*/  @P0 LDG.E.U16 R81, desc[UR16][R6.64] ;  /* 0x0000001006510981 */ /* 0x000ee8000c1e1500 */
[----:B------:R0:W5:Y:S04]  /*f010*/  LDL.LU.64 R6, [R1+0x11f0] ;  /* 0x0011f00001067983 */ /* 0x0001680000300a00 */
[----:B--2---:R-:W2:Y:S04]  /*f020*/  LDL.LU R93, [R1+0x11e8] ;  /* 0x0011e800015d7983 */ /* 0x004ea80000300800 */
[----:B------:R1:W-:Y:S04]  /*f030*/  STS.U16 [R23+UR5+0x21500], R92 ;  /* 0x0215005c17007988 */ /* 0x0003e80008000405 */
[----:B------:R0:W-:Y:S01]  /*f040*/  STS.U16 [R23+UR5+0x21900], R3 ;  /* 0x0219000317007988 */ /* 0x0001e20008000405 */
[----:B-1----:R-:W-:-:S02]  /*f050*/  PRMT R92, RZ, 0x7610, R92 ;  /* 0x00007610ff5c7816 */ /* 0x002fc4000000005c */
[----:B0-----:R-:W-:-:S04]  /*f060*/  PRMT R3, RZ, 0x7610, R3 ;  /* 0x00007610ff037816 */ /* 0x001fc80000000003 */
[----:B------:R-:W2:Y:S04]  /*f070*/  @P0 LDG.E.U16 R92, desc[UR16][R84.64] ;  /* 0x00000010545c0981 */ /* 0x000ea8000c1e1500 */
[----:B------:R-:W2:Y:S04]  /*f080*/  @P0 LDG.E.U16 R3, desc[UR16][R82.64] ;  /* 0x0000001052030981 */ /* 0x000ea8000c1e1500 */
[----:B----4-:R0:W-:Y:S01]  /*f090*/  STS.U16 [R23+UR5+0x21d00], R54 ;  /* 0x021d003617007988 */ /* 0x0101e20008000405 */
[----:B---3--:R-:W-:-:S06]  /*f0a0*/  PRMT R80, RZ, 0x7610, R80 ;  /* 0x00007610ff507816 */ /* 0x008fcc0000000050 */
[----:B------:R-:W3:Y:S01]  /*f0b0*/  @P0 LDG.E.U16 R80, desc[UR16][R8.64] ;  /* 0x0000001008500981 */ /* 0x000ee2000c1e1500 */
[----:B--2---:R-:W-:-:S03]  /*f0c0*/  PRMT R93, RZ, 0x7610, R93 ;  /* 0x00007610ff5d7816 */ /* 0x004fc6000000005d */
[----:B------:R1:W5:Y:S04]  /*f0d0*/  LDL.LU.64 R8, [R1+0x11e0] ;  /* 0x0011e00001087983 */ /* 0x0003680000300a00 */
[----:B------:R-:W2:Y:S04]  /*f0e0*/  @P0 LDG.E.U16 R93, desc[UR16][R10.64] ;  /* 0x000000100a5d0981 */ /* 0x000ea8000c1e1500 */
[----:B------:R4:W-:Y:S04]  /*f0f0*/  STS.U16 [R23+UR5+0x22100], R81 ;  /* 0x0221005117007988 */ /* 0x0009e80008000405 */
[----:B------:R1:W5:Y:S04]  /*f100*/  LDL.LU.64 R10, [R1+0x11d8] ;  /* 0x0011d800010a7983 */ /* 0x0003680000300a00 */
[----:B------:R1:W5:Y:S04]  /*f110*/  LDL.LU.64 R82, [R1+0x11d0] ;  /* 0x0011d00001527983 */ /* 0x0003680000300a00 */
[----:B0-----:R-:W2:Y:S04]  /*f120*/  LDL.LU R54, [R1+0x11c8] ;  /* 0x0011c80001367983 */ /* 0x001ea80000300800 */
[----:B------:R1:W5:Y:S04]  /*f130*/  LDL.LU.64 R84, [R1+0x11c0] ;  /* 0x0011c00001547983 */ /* 0x0003680000300a00 */
[----:B----4-:R-:W4:Y:S04]  /*f140*/  LDL.LU R81, [R1+0x11b8] ;  /* 0x0011b80001517983 */ /* 0x010f280000300800 */
[----:B---3--:R0:W-:Y:S01]  /*f150*/  STS.U16 [R23+UR5+0x22500], R80 ;  /* 0x0225005017007988 */ /* 0x0081e20008000405 */
[----:B----4-:R-:W-:-:S06]  /*f160*/  PRMT R81, RZ, 0x7610, R81 ;  /* 0x00007610ff517816 */ /* 0x010fcc0000000051 */
[----:B------:R-:W3:Y:S04]  /*f170*/  @P0 LDG.E.U16 R81, desc[UR16][R86.64] ;  /* 0x0000001056510981 */ /* 0x000ee8000c1e1500 */
[----:B------:R1:W5:Y:S04]  /*f180*/  LDL.LU.64 R86, [R1+0x11b0] ;  /* 0x0011b00001567983 */ /* 0x0003680000300a00 */
[----:B0-----:R-:W4:Y:S04]  /*f190*/  LDL.LU R80, [R1+0x11a8] ;  /* 0x0011a80001507983 */ /* 0x001f280000300800 */
[----:B--2---:R0:W-:Y:S01]  /*f1a0*/  STS.U16 [R23+UR5+0x22900], R93 ;  /* 0x0229005d17007988 */ /* 0x0041e20008000405 */
[----:B----4-:R-:W-:-:S06]  /*f1b0*/  PRMT R80, RZ, 0x7610, R80 ;  /* 0x00007610ff507816 */ /* 0x010fcc0000000050 */
[----:B------:R-:W2:Y:S04]  /*f1c0*/  @P0 LDG.E.U16 R80, desc[UR16][R88.64] ;  /* 0x0000001058500981 */ /* 0x000ea8000c1e1500 */
[----:B------:R1:W5:Y:S04]  /*f1d0*/  LDL.LU.64 R88, [R1+0x11a0] ;  /* 0x0011a00001587983 */ /* 0x0003680000300a00 */
[----:B0-----:R-:W4:Y:S01]  /*f1e0*/  LDL.LU R93, [R1+0x1198] ;  /* 0x00119800015d7983 */ /* 0x001f220000300800 */
[----:B------:R-:W-:-:S03]  /*f1f0*/  PRMT R54, RZ, 0x7610, R54 ;  /* 0x00007610ff367816 */ /* 0x000fc60000000036 */
[----:B------:R0:W-:Y:S04]  /*f200*/  STS.U16 [R23+UR5+0x22d00], R3 ;  /* 0x022d000317007988 */ /* 0x0001e80008000405 */
[----:B------:R-:W2:Y:S01]  /*f210*/  @P0 LDG.E.U16 R54, desc[UR16][R16.64] ;  /* 0x0000001010360981 */ /* 0x000ea2000c1e1500 */
[----:B0-----:R-:W-:-:S03]  /*f220*/  PRMT R3, RZ, 0x7610, R3 ;  /* 0x00007610ff037816 */ /* 0x001fc60000000003 */
[----:B------:R-:W-:Y:S04]  /*f230*/  STS.U16 [R23+UR5+0x23100], R92 ;  /* 0x0231005c17007988 */ /* 0x000fe80008000405 */
[----:B------:R-:W2:Y:S04]  /*f240*/  @P0 LDG.E.U16 R3, desc[UR16][R14.64] ;  /* 0x000000100e030981 */ /* 0x000ea8000c1e1500 */
[----:B---3--:R0:W-:Y:S01]  /*f250*/  STS.U16 [R23+UR5+0x23500], R81 ;  /* 0x0235005117007988 */ /* 0x0081e20008000405 */
[----:B----4-:R-:W-:-:S06]  /*f260*/  PRMT R93, RZ, 0x7610, R93 ;  /* 0x00007610ff5d7816 */ /* 0x010fcc000000005d */
[----:B------:R-:W3:Y:S04]  /*f270*/  @P0 LDG.E.U16 R93, desc[UR16][R12.64] ;  /* 0x000000100c5d0981 */ /* 0x000ee8000c1e1500 */
[----:B------:R1:W5:Y:S04]  /*f280*/  LDL.LU.64 R12, [R1+0x1190] ;  /* 0x00119000010c7983 */ /* 0x0003680000300a00 */
[----:B------:R1:W5:Y:S04]  /*f290*/  LDL.LU.64 R14, [R1+0x1188] ;  /* 0x00118800010e7983 */ /* 0x0003680000300a00 */
        /* <DEDUP_REMOVED lines=8> */
[----:B---3--:R0:W-:Y:S04]  /*f320*/  STS.U16 [R23+UR5+0x23d00], R93 ;  /* 0x023d005d17007988 */ /* 0x0081e80008000405 */
[----:B------:R-:W3:Y:S01]  /*f330*/  @P0 LDG.E.U16 R92, desc[UR16][R24.64] ;  /* 0x00000010185c0981 */ /* 0x000ee2000c1e1500 */
[----:B0-----:R-:W-:-:S05]  /*f340*/  LOP3.LUT R93, R0, 0x40, RZ, 0x3c, !PT ;  /* 0x00000040005d7812 */ /* 0x001fca00078e3cff */
[----:B------:R0:W-:Y:S04]  /*f350*/  STS.U16 [R93+UR5+0x20200], R3 ;  /* 0x020200035d007988 */ /* 0x0001e80008000405 */
[----:B------:R1:W-:Y:S01]  /*f360*/  STS.U16 [R93+UR5+0x20600], R54 ;  /* 0x020600365d007988 */ /* 0x0003e20008000405 */
[----:B0-----:R-:W-:-:S06]  /*f370*/  PRMT R3, RZ, 0x7610, R3 ;  /* 0x00007610ff037816 */ /* 0x001fcc0000000003 */
[----:B------:R-:W2:Y:S01]  /*f380*/  @P0 LDG.E.U16 R3, desc[UR16][R26.64] ;  /* 0x000000101a030981 */ /* 0x000ea2000c1e1500 */
[----:B----4-:R-:W-:-:S06]  /*f390*/  PRMT R80, RZ, 0x7610, R80 ;  /* 0x00007610ff507816 */ /* 0x010fcc0000000050 */
[----:B------:R-:W4:Y:S04]  /*f3a0*/  @P0 LDG.E.U16 R80, desc[UR16][R20.64] ;  /* 0x0000001014500981 */ /* 0x000f28000c1e1500 */
[----:B------:R0:W5:Y:S04]  /*f3b0*/  LDL.LU.64 R20, [R1+0x1160] ;  /* 0x0011600001147983 */ /* 0x0001680000300a00 */
[----:B------:R0:W5:Y:S04]  /*f3c0*/  LDL.LU R23, [R1+0x1158] ;  /* 0x0011580001177983 */ /* 0x0001680000300800 */
[----:B------:R0:W5:Y:S04]  /*f3d0*/  LDL.LU.64 R24, [R1+0x1150] ;  /* 0x0011500001187983 */ /* 0x0001680000300a00 */
[----:B-1----:R-:W3:Y:S04]  /*f3e0*/  LDL.LU R54, [R1+0x1148] ;  /* 0x0011480001367983 */ /* 0x002ee80000300800 */
[----:B------:R0:W5:Y:S04]  /*f3f0*/  LDL.LU.64 R26, [R1+0x1140] ;  /* 0x00114000011a7983 */ /* 0x0001680000300a00 */
[----:B--2---:R1:W-:Y:S04]  /*f400*/  STS.U16 [R93+UR5+0x20a00], R81 ;  /* 0x020a00515d007988 */ /* 0x0043e80008000405 */
[----:B-1----:R-:W2:Y:S04]  /*f410*/  LDL.LU R81, [R1+0x1138] ;  /* 0x0011380001517983 */ /* 0x002ea80000300800 */
[----:B----4-:R1:W-:Y:S01]  /*f420*/  STS.U16 [R93+UR5+0x20e00], R80 ;  /* 0x020e00505d007988 */ /* 0x0103e20008000405 */
[----:B---3--:R-:W-:-:S06]  /*f430*/  PRMT R54, RZ, 0x7610, R54 ;  /* 0x00007610ff367816 */ /* 0x008fcc0000000036 */
[----:B------:R-:W3:Y:S04]  /*f440*/  @P0 LDG.E.U16 R54, desc[UR16][R28.64] ;  /* 0x000000101c360981 */ /* 0x000ee8000c1e1500 */
[----:B------:R0:W5:Y:S04]  /*f450*/  LDL.LU.64 R28, [R1+0x1130] ;  /* 0x00113000011c7983 */ /* 0x0001680000300a00 */
[----:B-1----:R-:W4:Y:S01]  /*f460*/  LDL.LU R80, [R1+0x1128] ;  /* 0x0011280001507983 */ /* 0x002f220000300800 */
[----:B--2---:R-:W-:-:S06]  /*f470*/  PRMT R81, RZ, 0x7610, R81 ;  /* 0x00007610ff517816 */ /* 0x004fcc0000000051 */
[----:B------:R-:W2:Y:S04]  /*f480*/  @P0 LDG.E.U16 R81, desc[UR16][R30.64] ;  /* 0x000000101e510981 */ /* 0x000ea8000c1e1500 */
[----:B------:R1:W-:Y:S04]  /*f490*/  STS.U16 [R93+UR5+0x21200], R92 ;  /* 0x0212005c5d007988 */ /* 0x0003e80008000405 */
[----:B------:R0:W-:Y:S04]  /*f4a0*/  STS.U16 [R93+UR5+0x21600], R3 ;  /* 0x021600035d007988 */ /* 0x0001e80008000405 */
[----:B------:R0:W5:Y:S01]  /*f4b0*/  LDL.LU.64 R30, [R1+0x1120] ;  /* 0x00112000011e7983 */ /* 0x0001620000300a00 */
[----:B-1----:R-:W-:-:S06]  /*f4c0*/  PRMT R92, RZ, 0x7610, R92 ;  /* 0x00007610ff5c7816 */ /* 0x002fcc000000005c */
[----:B------:R-:W2:Y:S01]  /*f4d0*/  @P0 LDG.E.U16 R92, desc[UR16][R34.64] ;  /* 0x00000010225c0981 */ /* 0x000ea2000c1e1500 */
[----:B0-----:R-:W-:-:S06]  /*f4e0*/  PRMT R3, RZ, 0x7610, R3 ;  /* 0x00007610ff037816 */ /* 0x001fcc0000000003 */
[----:B------:R-:W2:Y:S04]  /*f4f0*/  @P0 LDG.E.U16 R3, desc[UR16][R36.64] ;  /* 0x0000001024030981 */ /* 0x000ea8000c1e1500 */
[----:B---3--:R0:W-:Y:S01]  /*f500*/  STS.U16 [R93+UR5+0x21a00], R54 ;  /* 0x021a00365d007988 */ /* 0x0081e20008000405 */
[----:B----4-:R-:W-:-:S06]  /*f510*/  PRMT R80, RZ, 0x7610, R80 ;  /* 0x00007610ff507816 */ /* 0x010fcc0000000050 */
[----:B------:R-:W3:Y:S04]  /*f520*/  @P0 LDG.E.U16 R80, desc[UR16][R32.64] ;  /* 0x0000001020500981 */ /* 0x000ee8000c1e1500 */
[----:B------:R1:W5:Y:S04]  /*f530*/  LDL.LU.64 R32, [R1+0x1118] ;  /* 0x0011180001207983 */ /* 0x0003680000300a00 */
[----:B------:R1:W5:Y:S04]  /*f540*/  LDL.LU.64 R34, [R1+0x1110] ;  /* 0x0011100001227983 */ /* 0x0003680000300a00 */
[----:B0-----:R-:W4:Y:S04]  /*f550*/  LDL.LU R54, [R1+0x1108] ;  /* 0x0011080001367983 */ /* 0x001f280000300800 */
[----:B------:R1:W5:Y:S04]  /*f560*/  LDL.LU.64 R36, [R1+0x1100] ;  /* 0x0011000001247983 */ /* 0x0003680000300a00 */
[----:B--2---:R0:W-:Y:S04]  /*f570*/  STS.U16 [R93+UR5+0x21e00], R81 ;  /* 0x021e00515d007988 */ /* 0x0041e80008000405 */
[----:B0-----:R-:W2:Y:S04]  /*f580*/  LDL.LU R81, [R1+0x10f8] ;  /* 0x0010f80001517983 */ /* 0x001ea80000300800 */
[----:B---3--:R0:W-:Y:S01]  /*f590*/  STS.U16 [R93+UR5+0x22200], R80 ;  /* 0x022200505d007988 */ /* 0x0081e20008000405 */
[----:B----4-:R-:W-:-:S06]  /*f5a0*/  PRMT R54, RZ, 0x7610, R54 ;  /* 0x00007610ff367816 */ /* 0x010fcc0000000036 */
[----:B------:R-:W3:Y:S04]  /*f5b0*/  @P0 LDG.E.U16 R54, desc[UR16][R38.64] ;  /* 0x0000001026360981 */ /* 0x000ee8000c1e1500 */
[----:B------:R1:W5:Y:S04]  /*f5c0*/  LDL.LU.64 R38, [R1+0x10f0] ;  /* 0x0010f00001267983 */ /* 0x0003680000300a00 */
[----:B0-----:R-:W4:Y:S01]  /*f5d0*/  LDL.LU R80, [R1+0x10e8] ;  /* 0x0010e80001507983 */ /* 0x001f220000300800 */
[----:B--2---:R-:W-:-:S06]  /*f5e0*/  PRMT R81, RZ, 0x7610, R81 ;  /* 0x00007610ff517816 */ /* 0x004fcc0000000051 */
[----:B------:R-:W2:Y:S04]  /*f5f0*/  @P0 LDG.E.U16 R81, desc[UR16][R40.64] ;  /* 0x0000001028510981 */ /* 0x000ea8000c1e1500 */
[----:B------:R0:W-:Y:S04]  /*f600*/  STS.U16 [R93+UR5+0x22600], R92 ;  /* 0x0226005c5d007988 */ /* 0x0001e80008000405 */
[----:B------:R1:W-:Y:S04]  /*f610*/  STS.U16 [R93+UR5+0x22a00], R3 ;  /* 0x022a00035d007988 */ /* 0x0003e80008000405 */
[----:B------:R2:W5:Y:S01]  /*f620*/  LDL.LU.64 R40, [R1+0x10e0] ;  /* 0x0010e00001287983 */ /* 0x0005620000300a00 */
[----:B0-----:R-:W-:-:S02]  /*f630*/  PRMT R92, RZ, 0x7610, R92 ;  /* 0x00007610ff5c7816 */ /* 0x001fc4000000005c */
[----:B-1----:R-:W-:-:S04]  /*f640*/  PRMT R3, RZ, 0x7610, R3 ;  /* 0x00007610ff037816 */ /* 0x002fc80000000003 */
[----:B------:R-:W2:Y:S04]  /*f650*/  @P0 LDG.E.U16 R92, desc[UR16][R44.64] ;  /* 0x000000102c5c0981 */ /* 0x000ea8000c1e1500 */
[----:B------:R-:W2:Y:S04]  /*f660*/  @P0 LDG.E.U16 R3, desc[UR16][R46.64] ;  /* 0x000000102e030981 */ /* 0x000ea8000c1e1500 */
[----:B---3--:R0:W-:Y:S01]  /*f670*/  STS.U16 [R93+UR5+0x22e00], R54 ;  /* 0x022e00365d007988 */ /* 0x0081e20008000405 */
[----:B----4-:R-:W-:-:S06]  /*f680*/  PRMT R80, RZ, 0x7610, R80 ;  /* 0x00007610ff507816 */ /* 0x010fcc0000000050 */
[----:B------:R-:W3:Y:S04]  /*f690*/  @P0 LDG.E.U16 R80, desc[UR16][R42.64] ;  /* 0x000000102a500981 */ /* 0x000ee8000c1e1500 */
[----:B--2---:R1:W-:Y:S04]  /*f6a0*/  STS.U16 [R93+UR5+0x23200], R81 ;  /* 0x023200515d007988 */ /* 0x0043e80008000405 */
[----:B------:R2:W5:Y:S04]  /*f6b0*/  LDL.LU.64 R42, [R1+0x10d8] ;  /* 0x0010d800012a7983 */ /* 0x0005680000300a00 */
[----:B------:R2:W5:Y:S04]  /*f6c0*/  LDL.LU.64 R44, [R1+0x10d0] ;  /* 0x0010d000012c7983 */ /* 0x0005680000300a00 */
[----:B0-----:R2:W5:Y:S04]  /*f6d0*/  LDL.LU R54, [R1+0x10c8] ;  /* 0x0010c80001367983 */ /* 0x0015680000300800 */
[----:B------:R2:W5:Y:S04]  /*f6e0*/  LDL.LU.64 R46, [R1+0x10c0] ;  /* 0x0010c000012e7983 */ /* 0x0005680000300a00 */
[----:B-1----:R-:W4:Y:S04]  /*f6f0*/  LDL.LU R81, [R1+0x10b8] ;  /* 0x0010b80001517983 */ /* 0x002f280000300800 */
[----:B---3--:R0:W-:Y:S01]  /*f700*/  STS.U16 [R93+UR5+0x23600], R80 ;  /* 0x023600505d007988 */ /* 0x0081e20008000405 */
[----:B----4-:R-:W-:-:S06]  /*f710*/  PRMT R81, RZ, 0x7610, R81 ;  /* 0x00007610ff517816 */ /* 0x010fcc0000000051 */
[----:B------:R-:W3:Y:S04]  /*f720*/  @P0 LDG.E.U16 R81, desc[UR16][R48.64] ;  /* 0x0000001030510981 */ /* 0x000ee8000c1e1500 */
[----:B------:R2:W5:Y:S04]  /*f730*/  LDL.LU.64 R48, [R1+0x10b0] ;  /* 0x0010b00001307983 */ /* 0x0005680000300a00 */
[----:B0-----:R-:W4:Y:S04]  /*f740*/  LDL.LU R80, [R1+0x10a8] ;  /* 0x0010a80001507983 */ /* 0x001f280000300800 */
[----:B------:R0:W-:Y:S04]  /*f750*/  STS.U16 [R93+UR5+0x23a00], R92 ;  /* 0x023a005c5d007988 */ /* 0x0001e80008000405 */
[----:B------:R1:W-:Y:S01]  /*f760*/  STS.U16 [R93+UR5+0x23e00], R3 ;  /* 0x023e00035d007988 */ /* 0x0003e20008000405 */
[----:B0-----:R-:W-:-:S02]  /*f770*/  PRMT R92, RZ, 0x7610, R92 ;  /* 0x00007610ff5c7816 */ /* 0x001fc4000000005c */
[----:B-1----:R-:W-:Y:S02]  /*f780*/  LOP3.LUT R93, R0, 0x60, RZ, 0x3c, !PT ;  /* 0x00000060005d7812 */ /* 0x002fe400078e3cff */
[----:B------:R-:W-:Y:S02]  /*f790*/  PRMT R3, RZ, 0x7610, R3 ;  /* 0x00007610ff037816 */ /* 0x000fe40000000003 */
[----:B------:R-:W2:Y:S04]  /*f7a0*/  @P0 LDG.E.U16 R92, desc[UR16][R52.64] ;  /* 0x00000010345c0981 */ /* 0x000ea8000c1e1500 */
[----:B------:R0:W-:Y:S04]  /*f7b0*/  STS.U16 [R93+UR5+0x23f00], R55 ;  /* 0x023f00375d007988 */ /* 0x0001e80008000405 */
[----:B------:R-:W2:Y:S04]  /*f7c0*/  @P0 LDG.E.U16 R3, desc[UR16][R56.64] ;  /* 0x0000001038030981 */ /* 0x000ea8000c1e1500 */
[----:B---3--:R1:W-:Y:S01]  /*f7d0*/  STS.U16 [R93+UR5+0x20300], R81 ;  /* 0x020300515d007988 */ /* 0x0083e20008000405 */
[----:B----4-:R-:W-:-:S06]  /*f7e0*/  PRMT R80, RZ, 0x7610, R80 ;  /* 0x00007610ff507816 */ /* 0x010fcc0000000050 */
[----:B------:R-:W3:Y:S04]  /*f7f0*/  @P0 LDG.E.U16 R80, desc[UR16][R50.64] ;  /* 0x0000001032500981 */ /* 0x000ee8000c1e1500 */
[----:B------:R4:W5:Y:S04]  /*f800*/  LDL.LU.64 R50, [R1+0x10a0] ;  /* 0x0010a00001327983 */ /* 0x0009680000300a00 */
[----:B------:R4:W5:Y:S04]  /*f810*/  LDL.LU.64 R52, [R1+0x1098] ;  /* 0x0010980001347983 */ /* 0x0009680000300a00 */
[----:B0-----:R4:W5:Y:S04]  /*f820*/  LDL.LU R55, [R1+0x1090] ;  /* 0x0010900001377983 */ /* 0x0019680000300800 */
[----:B------:R4:W5:Y:S04]  /*f830*/  LDL.LU.64 R56, [R1+0x1088] ;  /* 0x0010880001387983 */ /* 0x0009680000300a00 */
[----:B-1----:R-:W2:Y:S04]  /*f840*/  LDL.LU R81, [R1+0x1080] ;  /* 0x0010800001517983 */ /* 0x002ea80000300800 */
[----:B---3--:R0:W-:Y:S01]  /*f850*/  STS.U16 [R93+UR5+0x20700], R80 ;  /* 0x020700505d007988 */ /* 0x0081e20008000405 */
[----:B--2---:R-:W-:-:S06]  /*f860*/  PRMT R81, RZ, 0x7610, R81 ;  /* 0x00007610ff517816 */ /* 0x004fcc0000000051 */
[----:B------:R-:W2:Y:S04]  /*f870*/  @P0 LDG.E.U16 R81, desc[UR16][R58.64] ;  /* 0x000000103a510981 */ /* 0x000ea8000c1e1500 */
[----:B------:R4:W5:Y:S04]  /*f880*/  LDL.LU.64 R58, [R1+0x1078] ;  /* 0x00107800013a7983 */ /* 0x0009680000300a00 */
[----:B0-----:R-:W3:Y:S04]  /*f890*/  LDL.LU R80, [R1+0x1070] ;  /* 0x0010700001507983 */ /* 0x001ee80000300800 */
[----:B------:R0:W-:Y:S04]  /*f8a0*/  STS.U16 [R93+UR5+0x20b00], R92 ;  /* 0x020b005c5d007988 */ /* 0x0001e80008000405 */
[----:B------:R1:W-:Y:S01]  /*f8b0*/  STS.U16 [R93+UR5+0x20f00], R3 ;  /* 0x020f00035d007988 */ /* 0x0003e20008000405 */
[----:B0-----:R-:W-:-:S02]  /*f8c0*/  PRMT R92, RZ, 0x7610, R92 ;  /* 0x00007610ff5c7816 */ /* 0x001fc4000000005c */
[----:B-1----:R-:W-:-:S04]  /*f8d0*/  PRMT R3, RZ, 0x7610, R3 ;  /* 0x00007610ff037816 */ /* 0x002fc80000000003 */
[----:B------:R-:W4:Y:S04]  /*f8e0*/  @P0 LDG.E.U16 R92, desc[UR16][R62.64] ;  /* 0x000000103e5c0981 */ /* 0x000f28000c1e1500 */
[----:B------:R-:W4:Y:S04]  /*f8f0*/  @P0 LDG.E.U16 R3, desc[UR16][R64.64] ;  /* 0x0000001040030981 */ /* 0x000f28000c1e1500 */
[----:B--2---:R0:W-:Y:S01]  /*f900*/  STS.U16 [R93+UR5+0x21300], R81 ;  /* 0x021300515d007988 */ /* 0x0041e20008000405 */
[----:B---3--:R-:W-:-:S06]  /*f910*/  PRMT R80, RZ, 0x7610, R80 ;  /* 0x00007610ff507816 */ /* 0x008fcc0000000050 */
[----:B------:R-:W2:Y:S04]  /*f920*/  @P0 LDG.E.U16 R80, desc[UR16][R60.64] ;  /* 0x000000103c500981 */ /* 0x000ea8000c1e1500 */
[----:B------:R1:W5:Y:S04]  /*f930*/  LDL.LU.64 R60, [R1+0x1068] ;  /* 0x00106800013c7983 */ /* 0x0003680000300a00 */
[----:B------:R1:W5:Y:S04]  /*f940*/  LDL.LU.64 R62, [R1+0x1060] ;  /* 0x00106000013e7983 */ /* 0x0003680000300a00 */
[----:B------:R1:W5:Y:S04]  /*f950*/  LDL.LU.64 R64, [R1+0x1058] ;  /* 0x0010580001407983 */ /* 0x0003680000300a00 */
[----:B0-----:R-:W3:Y:S04]  /*f960*/  LDL.LU R81, [R1+0x1050] ;  /* 0x0010500001517983 */ /* 0x001ee80000300800 */
[----:B--2---:R0:W-:Y:S01]  /*f970*/  STS.U16 [R93+UR5+0x21700], R80 ;  /* 0x021700505d007988 */ /* 0x0041e20008000405 */
[----:B---3--:R-:W-:-:S06]  /*f980*/  PRMT R81, RZ, 0x7610, R81 ;  /* 0x00007610ff517816 */ /* 0x008fcc0000000051 */
[----:B------:R-:W2:Y:S04]  /*f990*/  @P0 LDG.E.U16 R81, desc[UR16][R76.64] ;  /* 0x000000104c510981 */ /* 0x000ea8000c1e1500 */
[----:B------:R-:W3:Y:S04]  /*f9a0*/  LDL.LU.64 R76, [R1+0x1048] ;  /* 0x00104800014c7983 */ /* 0x000ee80000300a00 */
[----:B0-----:R-:W3:Y:S04]  /*f9b0*/  LDL.LU R80, [R1+0x1040] ;  /* 0x0010400001507983 */ /* 0x001ee80000300800 */
[----:B----4-:R-:W-:Y:S04]  /*f9c0*/  STS.U16 [R93+UR5+0x21b00], R92 ;  /* 0x021b005c5d007988 */ /* 0x010fe80008000405 */
[----:B------:R-:W-:Y:S04]  /*f9d0*/  STS.U16 [R93+UR5+0x21f00], R3 ;  /* 0x021f00035d007988 */ /* 0x000fe80008000405 */
[----:B--2---:R0:W-:Y:S01]  /*f9e0*/  STS.U16 [R93+UR5+0x22300], R81 ;  /* 0x022300515d007988 */ /* 0x0041e20008000405 */
[----:B---3--:R-:W-:-:S02]  /*f9f0*/  PRMT R76, RZ, 0x7610, R76 ;  /* 0x00007610ff4c7816 */ /* 0x008fc4000000004c */
[----:B------:R-:W-:Y:S02]  /*fa00*/  PRMT R77, RZ, 0x7610, R77 ;  /* 0x00007610ff4d7816 */ /* 0x000fe4000000004d */
[----:B------:R-:W-:Y:S02]  /*fa10*/  PRMT R80, RZ, 0x7610, R80 ;  /* 0x00007610ff507816 */ /* 0x000fe40000000050 */
[----:B------:R-:W2:Y:S04]  /*fa20*/  @P0 LDG.E.U16 R76, desc[UR16][R66.64] ;  /* 0x00000010424c0981 */ /* 0x000ea8000c1e1500 */
[----:B------:R-:W3:Y:S04]  /*fa30*/  @P0 LDG.E.U16 R77, desc[UR16][R68.64] ;  /* 0x00000010444d0981 */ /* 0x000ee8000c1e1500 */
[----:B------:R-:W4:Y:S04]  /*fa40*/  @P0 LDG.E.U16 R80, desc[UR16][R70.64] ;  /* 0x0000001046500981 */ /* 0x000f28000c1e1500 */
[----:B------:R1:W5:Y:S04]  /*fa50*/  LDL.LU.64 R66, [R1+0x1038] ;  /* 0x0010380001427983 */ /* 0x0003680000300a00 */
[----:B------:R1:W5:Y:S04]  /*fa60*/  LDL.LU.64 R68, [R1+0x1030] ;  /* 0x0010300001447983 */ /* 0x0003680000300a00 */
[----:B------:R1:W5:Y:S04]  /*fa70*/  LDL.LU.64 R70, [R1+0x1028] ;  /* 0x0010280001467983 */ /* 0x0003680000300a00 */
[----:B0-----:R-:W2:Y:S01]  /*fa80*/  LDL.LU R81, [R1+0x1020] ;  /* 0x0010200001517983 */ /* 0x001ea20000300800 */
[----:B------:R-:W-:-:S06]  /*fa90*/  PRMT R92, RZ, 0x7610, R92 ;  /* 0x00007610ff5c7816 */ /* 0x000fcc000000005c */
[----:B------:R-:W3:Y:S01]  /*faa0*/  @P0 LDG.E.U16 R92, desc[UR16][R74.64] ;  /* 0x000000104a5c0981 */ /* 0x000ee2000c1e1500 */
[----:B------:R-:W-:-:S06]  /*fab0*/  PRMT R3, RZ, 0x7610, R3 ;  /* 0x00007610ff037816 */ /* 0x000fcc0000000003 */
[----:B------:R-:W3:Y:S01]  /*fac0*/  @P0 LDG.E.U16 R3, desc[UR16][R78.64] ;  /* 0x000000104e030981 */ /* 0x000ee2000c1e1500 */
[----:B--2---:R-:W-:-:S06]  /*fad0*/  PRMT R81, RZ, 0x7610, R81 ;  /* 0x00007610ff517816 */ /* 0x004fcc0000000051 */
[----:B------:R-:W2:Y:S04]  /*fae0*/  @P0 LDG.E.U16 R81, desc[UR16][R72.64] ;  /* 0x0000001048510981 */ /* 0x000ea8000c1e1500 */
[----:B------:R0:W-:Y:S04]  /*faf0*/  STS.U16 [R93+UR5+0x22700], R76 ;  /* 0x0227004c5d007988 */ /* 0x0001e80008000405 */
[----:B---3--:R3:W-:Y:S04]  /*fb00*/  STS.U16 [R93+UR5+0x22b00], R77 ;  /* 0x022b004d5d007988 */ /* 0x0087e80008000405 */
[----:B----4-:R4:W-:Y:S04]  /*fb10*/  STS.U16 [R93+UR5+0x22f00], R80 ;  /* 0x022f00505d007988 */ /* 0x0109e80008000405 */
[----:B------:R1:W5:Y:S04]  /*fb20*/  LDL.LU.64 R72, [R1+0x1018] ;  /* 0x0010180001487983 */ /* 0x0003680000300a00 */
[----:B0-----:R1:W5:Y:S04]  /*fb30*/  LDL.LU R76, [R1+0x1010] ;  /* 0x00101000014c7983 */ /* 0x0013680000300800 */
[----:B------:R1:W5:Y:S04]  /*fb40*/  LDL.LU.64 R74, [R1+0x1008] ;  /* 0x00100800014a7983 */ /* 0x0003680000300a00 */
[----:B---3--:R1:W5:Y:S04]  /*fb50*/  LDL.LU R77, [R1+0x1000] ;  /* 0x00100000014d7983 */ /* 0x0083680000300800 */
[----:B------:R1:W5:Y:S04]  /*fb60*/  LDL.LU.64 R78, [R1+0xff8] ;  /* 0x000ff800014e7983 */ /* 0x0003680000300a00 */
[----:B----4-:R1:W5:Y:S01]  /*fb70*/  LDL.LU R80, [R1+0xff4] ;  /* 0x000ff40001507983 */ /* 0x0103620000300800 */
[----:B------:R-:W-:-:S02]  /*fb80*/  UIADD3 UR4, UPT, UPT, UR5, 0x10000, URZ ;  /* 0x0001000005047890 */ /* 0x000fc4000fffe0ff */
[----:B------:R-:W-:Y:S02]  /*fb90*/  UIADD3 UR9, UPT, UPT, UR5, 0x24000, URZ ;  /* 0x0002400005097890 */ /* 0x000fe4000fffe0ff */
[----:B------:R-:W-:Y:S02]  /*fba0*/  USHF.R.U32.HI UR4, URZ, 0x4, UR4 ;  /* 0x00000004ff047899 */ /* 0x000fe40008011604 */
[----:B------:R-:W-:Y:S02]  /*fbb0*/  USHF.R.U32.HI UR10, URZ, 0x4, UR9 ;  /* 0x00000004ff0a7899 */ /* 0x000fe40008011609 */
[----:B------:R-:W-:Y:S02]  /*fbc0*/  USGXT.U32 UR9, UR4, 0xe ;  /* 0x0000000e0409789a */ /* 0x000fe40008000000 */
[----:B------:R-:W-:Y:S02]  /*fbd0*/  USGXT.U32 UR10, UR10, 0xe ;  /* 0x0000000e0a0a789a */ /* 0x000fe40008000000 */
[----:B------:R-:W-:-:S02]  /*fbe0*/  UIADD3 UR12, UP1, UPT, UR9, 0x2000080, URZ ;  /* 0x02000080090c7890 */ /* 0x000fc4000ff3e0ff */
[----:B------:R-:W-:Y:S01]  /*fbf0*/  UIADD3 UR14, UP2, UPT, UR10, 0x2, URZ ;  /* 0x000000020a0e7890 */ /* 0x000fe2000ff5e0ff */
[----:B------:R-:W-:Y:S01]  /*fc00*/  UMOV UR13, URZ ;  /* 0x000000ff000d7c82 */ /* 0x000fe20008000000 */
[----:B------:R-:W-:Y:S01]  /*fc10*/  UMOV UR15, URZ ;  /* 0x000000ff000f7c82 */ /* 0x000fe20008000000 */
[----:B------:R-:W-:Y:S02]  /*fc20*/  UIADD3.X UR13, UPT, UPT, UR13, 0x40004040, URZ, UP1, !UPT ;  /* 0x400040400d0d7890 */ /* 0x000fe40008ffe4ff */
[----:B------:R-:W-:Y:S01]  /*fc30*/  UIADD3.X UR15, UPT, UPT, UR15, 0x40004040, URZ, UP2, !UPT ;  /* 0x400040400f0f7890 */ /* 0x000fe200097fe4ff */
[----:B------:R-:W-:Y:S01]  /*fc40*/  UMOV UR4, URZ ;  /* 0x000000ff00047c82 */ /* 0x000fe20008000000 */
[----:B--2---:R0:W-:Y:S04]  /*fc50*/  STS.U16 [R93+UR5+0x23300], R81 ;  /* 0x023300515d007988 */ /* 0x0041e80008000405 */
[----:B------:R2:W-:Y:S04]  /*fc60*/  STS.U16 [R93+UR5+0x23700], R92 ;  /* 0x0237005c5d007988 */ /* 0x0005e80008000405 */
[----:B0-----:R1:W5:Y:S01]  /*fc70*/  LDL.LU R81, [R1+0xff0] ;  /* 0x000ff00001517983 */ /* 0x0013620000300800 */
[----:B--2---:R-:W0:Y:S03]  /*fc80*/  LDC R92, c[0x0][0x3a0] ;  /* 0x0000e800ff5c7b82 */ /* 0x004e260000000800 */
[----:B------:R2:W-:Y:S01]  /*fc90*/  STS.U16 [R93+UR5+0x23b00], R3 ;  /* 0x023b00035d007988 */ /* 0x0005e20008000405 */
[----:B------:R3:W-:Y:S06]  /*fca0*/  MEMBAR.ALL.CTA ;  /* 0x0000000000007992 */ /* 0x0007ec0000008000 */
[----:B---3--:R-:W3:Y:S04]  /*fcb0*/  FENCE.VIEW.ASYNC.S ;  /* 0x00000000000073c6 */ /* 0x008ee80000000000 */
[----:B--2---:R1:W5:Y:S01]  /*fcc0*/  LDL.LU R93, [R1+0xfec] ;  /* 0x000fec00015d7983 */ /* 0x0043620000300800 */
[----:B0-----:R-:W-:-:S05]  /*fcd0*/  VIADD R92, R92, 0x3f ;  /* 0x0000003f5c5c7836 */ /* 0x001fca0000000000 */
[----:B------:R-:W-:-:S04]  /*fce0*/  SHF.R.S32.HI R3, RZ, 0x1f, R92 ;  /* 0x0000001fff037819 */ /* 0x000fc8000001145c */
[----:B------:R-:W-:-:S04]  /*fcf0*/  LEA.HI R3, R3, R92, RZ, 0x6 ;  /* 0x0000005c03037211 */ /* 0x000fc800078f30ff */
[----:B------:R-:W-:-:S04]  /*fd00*/  SHF.R.S32.HI R3, RZ, 0x6, R3 ;  /* 0x00000006ff037819 */ /* 0x000fc80000011403 */
[----:B------:R-:W-:-:S05]  /*fd10*/  VIMNMX R3, PT, PT, R3, 0x1, !PT ;  /* 0x0000000103037848 */ /* 0x000fca0007fe0100 */
[----:B------:R-:W-:-:S05]  /*fd20*/  VIADD R3, R3, 0xffffffff ;  /* 0xffffffff03037836 */ /* 0x000fca0000000000 */
[----:B------:R1:W-:Y:S01]  /*fd30*/  STL [R1+0xfe0], R3 ;  /* 0x000fe00301007387 */ /* 0x0003e20000100800 */
[----:B---3--:R-:W-:Y:S01]  /*fd40*/  BAR.SYNC.DEFER_BLOCKING 0x0 ;  /* 0x0000000000007b1d */ /* 0x008fe20000010000 */
[----:B------:R-:W-:Y:S01]  /*fd50*/  ISETP.LT.OR P0, PT, R92, 0x40, P3 ;  /* 0x000000405c00780c */ /* 0x000fe20001f01670 */
[----:B------:R-:W-:Y:S01]  /*fd60*/  IMAD.SHL.U32 R92, R90, 0x40, RZ ;  /* 0x000000405a5c7824 */ /* 0x000fe200078e00ff */
[----:B------:R-:W-:Y:S01]  /*fd70*/  ISETP.NE.U32.AND P2, PT, R3, RZ, PT ;  /* 0x000000ff0300720c */ /* 0x000fe20003f45070 */
[----:B------:R-:W-:-:S10]  /*fd80*/  IMAD.SHL.U32 R90, R91, 0x40, RZ ;  /* 0x000000405b5a7824 */ /* 0x000fd400078e00ff */
[----:B-1----:R-:W-:Y:S05]  /*fd90*/  @P0 BRA `(.L_x_6) ;  /* 0x00000004007c0947 */ /* 0x002fea0003800000 */
[----:B------:R-:W-:Y:S02]  /*fda0*/  USHF.R.U32.HI UR58, URZ, 0x4, UR5 ;  /* 0x00000004ff3a7899 */ /* 0x000fe40008011605 */
[----:B------:R-:W-:Y:S02]  /*fdb0*/  UIADD3 UR50, UPT, UPT, UR5, 0x20000, URZ ;  /* 0x0002000005327890 */ /* 0x000fe4000fffe0ff */
[----:B------:R-:W-:Y:S02]  /*fdc0*/  USGXT.U32 UR58, UR58, 0xe ;  /* 0x0000000e3a3a789a */ /* 0x000fe40008000000 */
[----:B------:R-:W-:Y:S02]  /*fdd0*/  USHF.R.U32.HI UR50, URZ, 0x4, UR50 ;  /* 0x00000004ff327899 */ /* 0x000fe40008011632 */
[----:B------:R-:W-:Y:S02]  /*fde0*/  UIADD3 UR52, UP1, UPT, UR58, 0x2000080, URZ ;  /* 0x020000803a347890 */ /* 0x000fe4000ff3e0ff */
[----:B------:R-:W-:Y:S01]  /*fdf0*/  USGXT.U32 UR50, UR50, 0xe ;  /* 0x0000000e3232789a */ /* 0x000fe20008000000 */
[----:B------:R-:W-:Y:S01]  /*fe00*/  UMOV UR11, URZ ;  /* 0x000000ff000b7c82 */ /* 0x000fe20008000000 */
[----:B------:R-:W-:Y:S01]  /*fe10*/  UMOV UR56, UR8 ;  /* 0x0000000800387c82 */ /* 0x000fe20008000000 */
[----:B------:R-:W-:Y:S01]  /*fe20*/  UMOV UR57, URZ ;  /* 0x000000ff00397c82 */ /* 0x000fe20008000000 */
[----:B------:R-:W-:-:S02]  /*fe30*/  UIADD3 UR54, UP2, UPT, UR50, 0x2, URZ ;  /* 0x0000000232367890 */ /* 0x000fc4000ff5e0ff */
[----:B------:R-:W-:Y:S01]  /*fe40*/  UIADD3.X UR53, UPT, UPT, UR11, 0x40004040, URZ, UP1, !UPT ;  /* 0x400040400b357890 */ /* 0x000fe20008ffe4ff */
[----:B------:R-:W-:Y:S02]  /*fe50*/  UMOV UR51, URZ ;  /* 0x000000ff00337c82 */ /* 0x000fe40008000000 */
[----:B------:R-:W-:Y:S01]  /*fe60*/  UMOV UR11, UR56 ;  /* 0x00000038000b7c82 */ /* 0x000fe20008000000 */
[----:B------:R-:W-:Y:S02]  /*fe70*/  ULOP3.LUT UR56, UR58, 0x2000000, URZ, 0xfc, !UPT ;  /* 0x020000003a387892 */ /* 0x000fe4000f8efcff */
[----:B------:R-:W-:Y:S02]  /*fe80*/  UIADD3.X UR55, UPT, UPT, UR51, 0x40004040, URZ, UP2, !UPT ;  /* 0x4000404033377890 */ /* 0x000fe400097fe4ff */
[----:B------:R-:W-:Y:S02]  /*fe90*/  UIADD3.64 UR58, UPT, UPT, UR52, 0x80, URZ ;  /* 0x00000080343a7897 */ /* 0x000fe4000fffe0ff */
[----:B------:R-:W-:Y:S01]  /*fea0*/  UIADD3.64 UR60, UPT, UPT, UR54, 0x2, URZ ;  /* 0x00000002363c7897 */ /* 0x000fe2000fffe0ff */
[----:B------:R-:W-:Y:S01]  /*feb0*/  UMOV UR20, 0x0 ;  /* 0x0000000000147882 */ /* 0x000fe20000000000 */
[----:B------:R-:W-:Y:S01]  /*fec0*/  UMOV UR21, 0x8208010 ;  /* 0x0820801000157882 */ /* 0x000fe20000000000 */
[----:B------:R-:W-:Y:S01]  /*fed0*/  UMOV UR51, 0x40004040 ;  /* 0x4000404000337882 */ /* 0x000fe20000000000 */
[----:B------:R-:W-:Y:S01]  /*fee0*/  UMOV UR57, 0x40004040 ;  /* 0x4000404000397882 */ /* 0x000fe20000000000 */
[----:B------:R-:W-:Y:S01]  /*fef0*/  UIADD3.64 UR62, UPT, UPT, UR52, 0x100, URZ ;  /* 0x00000100343e7897 */ /* 0x000fe2000fffe0ff */
[----:B------:R0:W-:Y:S01]  /*ff00*/  UTCHMMA gdesc[UR56], gdesc[UR50], tmem[UR6], tmem[UR20], idesc[UR21], !UPT ;  /* 0x00ff1432380075ea */ /* 0x0001e2000f800006 */
[----:B------:R-:W-:-:S02]  /*ff10*/  UIADD3.64 UR64, UPT, UPT, UR54, 0x4, URZ ;  /* 0x0000000436407897 */ /* 0x000fc4000fffe0ff */
[----:B------:R-:W-:Y:S01]  /*ff20*/  UIADD3 UR74, UPT, UPT, UR6, 0x80, URZ ;  /* 0x00000080064a7890 */ /* 0x000fe2000fffe0ff */
[----:B------:R-:W-:Y:S01]  /*ff30*/  UMOV UR28, 0x0 ;  /* 0x00000000001c7882 */ /* 0x000fe20000000000 */
[----:B------:R-:W-:Y:S01]  /*ff40*/  UMOV UR29, 0x8208010 ;  /* 0x08208010001d7882 */ /* 0x000fe20000000000 */
[----:B------:R-:W-:Y:S02]  /*ff50*/  UIADD3 UR71, UPT, UPT, UR6, 0x80, URZ ;  /* 0x0000008006477890 */ /* 0x000fe4000fffe0ff */
[----:B------:R1:W-:Y:S01]  /*ff60*/  UTCHMMA gdesc[UR52], gdesc[UR54], tmem[UR6], tmem[UR28], idesc[UR29], UPT ;  /* 0x00ff1c36340075ea */ /* 0x0003e2000b800006 */
[----:B------:R-:W-:Y:S01]  /*ff70*/  UMOV UR44, 0x0 ;  /* 0x00000000002c7882 */ /* 0x000fe20000000000 */
[----:B0-----:R-:W-:Y:S02]  /*ff80*/  UIADD3.64 UR56, UPT, UPT, UR52, 0x380, URZ ;  /* 0x0000038034387897 */ /* 0x001fe4000fffe0ff */
[----:B------:R-:W-:Y:S01]  /*ff90*/  UIADD3.64 UR20, UPT, UPT, UR52, 0x400, URZ ;  /* 0x0000040034147897 */ /* 0x000fe2000fffe0ff */
[----:B------:R-:W-:Y:S01]  /*ffa0*/  UMOV UR45, 0x8208010 ;  /* 0x08208010002d7882 */ /* 0x000fe20000000000 */
[----:B------:R-:W-:Y:S01]  /*ffb0*/  UMOV UR40, 0x0 ;  /* 0x0000000000287882 */ /* 0x000fe20000000000 */
[----:B------:R-:W-:Y:S01]  /*ffc0*/  UMOV UR41, 0x8208010 ;  /* 0x0820801000297882 */ /* 0x000fe20000000000 */
[----:B------:R-:W-:-:S02]  /*ffd0*/  UIADD3 UR68, UPT, UPT, UR6, 0x80, URZ ;  /* 0x0000008006447890 */ /* 0x000fc4000fffe0ff */
[----:B------:R0:W-:Y:S01]  /*ffe0*/  UTCHMMA gdesc[UR58], gdesc[UR60], tmem[UR6], tmem[UR44], idesc[UR45], UPT ;  /* 0x00ff2c3c3a0075ea */ /* 0x0001e2000b800006 */
[----:B-1----:R-:W-:Y:S01]  /*fff0*/  UIADD3.64 UR28, UPT, UPT, UR52, 0x480, URZ ;  /* 0x00000480341c7897 */ /* 0x002fe2000fffe0ff */
[----:B------:R1:W-:Y:S01]  /*10000*/  UTCHMMA gdesc[UR62], gdesc[UR64], tmem[UR6], tmem[UR40], idesc[UR41], UPT ;  /* 0x00ff28403e0075ea */ /* 0x0003e2000b800006 */
[----:B------:R-:W-:Y:S01]  /*10010*/  UIADD3 UR77, UPT, UPT, UR6, 0x80, URZ ;  /* 0x00000080064d7890 */ /* 0x000fe2000fffe0ff */
[----:B------:R-:W-:Y:S01]  /*10020*/  UMOV UR34, 0x0 ;  /* 0x0000000000227882 */ /* 0x000fe20000000000 */
[----:B------:R-:W-:Y:S01]  /*10030*/  UMOV UR35, 0x8208010 ;  /* 0x0820801000237882 */ /* 0x000fe20000000000 */
[----:B------:R-:W-:Y:S01]  /*10040*/  UIADD3 UR76, UPT, UPT, UR6, 0x100, URZ ;  /* 0x00000100064c7890 */ /* 0x000fe2000fffe0ff */
[----:B------:R2:W-:Y:S01]  /*10050*/  UTCHMMA gdesc[UR56], gdesc[UR50], tmem[UR74], tmem[UR34], idesc[UR35], !UPT ;  /* 0x00ff2232380075ea */ /* 0x0005e2000f80004a */
[----:B------:R-:W-:Y:S02]  /*10060*/  UIADD3 UR75, UPT, UPT, UR6, 0x100, URZ ;  /* 0x00000100064b7890 */ /* 0x000fe4000fffe0ff */
[----:B0-----:R-:W-:-:S02]  /*10070*/  UIADD3.64 UR58, UPT, UPT, UR52, 0x500, URZ ;  /* 0x00000500343a7897 */ /* 0x001fc4000fffe0ff */
[----:B------:R-:W-:Y:S02]  /*10080*/  UIADD3.64 UR44, UPT, UPT, UR52, 0x780, URZ ;  /* 0x00000780342c7897 */ /* 0x000fe4000fffe0ff */
[----:B-1----:R-:W-:Y:S01]  /*10090*/  UIADD3.64 UR62, UPT, UPT, UR52, 0x800, URZ ;  /* 0x00000800343e7897 */ /* 0x002fe2000fffe0ff */
[----:B------:R-:W-:Y:S01]  /*100a0*/  UMOV UR26, 0x0 ;  /* 0x00000000001a7882 */ /* 0x000fe20000000000 */
[----:B------:R-:W-:Y:S01]  /*100b0*/  UMOV UR27, 0x8208010 ;  /* 0x08208010001b7882 */ /* 0x000fe20000000000 */
[----:B------:R-:W-:Y:S01]  /*100c0*/  UIADD3 UR73, UPT, UPT, UR6, 0x100, URZ ;  /* 0x0000010006497890 */ /* 0x000fe2000fffe0ff */
[----:B------:R0:W-:Y:S01]  /*100d0*/  UTCHMMA gdesc[UR20], gdesc[UR54], tmem[UR71], tmem[UR26], idesc[UR27], UPT ;  /* 0x00ff1a36140075ea */ /* 0x0001e2000b800047 */
[----:B------:R-:W-:Y:S02]  /*100e0*/  UIADD3.64 UR40, UPT, UPT, UR52, 0x880, URZ ;  /* 0x0000088034287897 */ /* 0x000fe4000fffe0ff */
[----:B------:R-:W-:Y:S02]  /*100f0*/  UIADD3 UR72, UPT, UPT, UR6, 0x100, URZ ;  /* 0x0000010006487890 */ /* 0x000fe4000fffe0ff */
[----:B--2---:R-:W-:-:S02]  /*10100*/  UIADD3.64 UR56, UPT, UPT, UR52, 0x900, URZ ;  /* 0x0000090034387897 */ /* 0x004fc4000fffe0ff */
[----:B------:R-:W-:Y:S02]  /*10110*/  UIADD3 UR70, UPT, UPT, UR6, 0x180, URZ ;  /* 0x0000018006467890 */ /* 0x000fe4000fffe0ff */
[----:B------:R-:W-:Y:S01]  /*10120*/  UIADD3.64 UR34, UPT, UPT, UR52, 0xb80, URZ ;  /* 0x00000b8034227897 */ /* 0x000fe2000fffe0ff */
[----:B------:R-:W-:Y:S01]  /*10130*/  UMOV UR18, 0x0 ;  /* 0x0000000000127882 */ /* 0x000fe20000000000 */
[----:B------:R-:W-:Y:S01]  /*10140*/  UMOV UR19, 0x8208010 ;  /* 0x0820801000137882 */ /* 0x000fe20000000000 */
[----:B------:R-:W-:Y:S01]  /*10150*/  UIADD3 UR69, UPT, UPT, UR6, 0x180, URZ ;  /* 0x0000018006457890 */ /* 0x000fe2000fffe0ff */
[----:B------:R1:W-:Y:S01]  /*10160*/  UTCHMMA gdesc[UR28], gdesc[UR60], tmem[UR68], tmem[UR18], idesc[UR19], UPT ;  /* 0x00ff123c1c0075ea */ /* 0x0003e2000b800044 */
[----:B0-----:R-:W-:Y:S01]  /*10170*/  UIADD3.64 UR26, UPT, UPT, UR52, 0xc00, URZ ;  /* 0x00000c00341a7897 */ /* 0x001fe2000fffe0ff */
[----:B------:R-:W-:Y:S01]  /*10180*/  UMOV UR46, 0x0 ;  /* 0x00000000002e7882 */ /* 0x000fe20000000000 */
[----:B------:R-:W-:Y:S01]  /*10190*/  UMOV UR47, 0x8208010 ;  /* 0x08208010002f7882 */ /* 0x000fe20000000000 */
[----:B------:R-:W-:Y:S01]  /*101a0*/  UIADD3 UR67, UPT, UPT, UR6, 0x180, URZ ;  /* 0x0000018006437890 */ /* 0x000fe2000fffe0ff */
[----:B------:R1:W-:Y:S01]  /*101b0*/  UTCHMMA gdesc[UR58], gdesc[UR64], tmem[UR77], tmem[UR46], idesc[UR47], UPT ;  /* 0x00ff2e403a0075ea */ /* 0x0003e2000b80004d */
[----:B------:R-:W-:Y:S01]  /*101c0*/  UIADD3.64 UR20, UPT, UPT, UR52, 0xc80, URZ ;  /* 0x00000c8034147897 */ /* 0x000fe2000fffe0ff */
[----:B------:R-:W-:Y:S01]  /*101d0*/  UMOV UR42, 0x0 ;  /* 0x00000000002a7882 */ /* 0x000fe20000000000 */
[----:B------:R-:W-:Y:S01]  /*101e0*/  UMOV UR43, 0x8208010 ;  /* 0x08208010002b7882 */ /* 0x000fe20000000000 */
[----:B------:R-:W-:Y:S01]  /*101f0*/  UIADD3 UR66, UPT, UPT, UR6, 0x180, URZ ;  /* 0x0000018006427890 */ /* 0x000fe2000fffe0ff */
[----:B------:R1:W-:Y:S01]  /*10200*/  UTCHMMA gdesc[UR44], gdesc[UR50], tmem[UR76], tmem[UR42], idesc[UR43], !UPT ;  /* 0x00ff2a322c0075ea */ /* 0x0003e2000f80004c */
[----:B------:R-:W-:Y:S01]  /*10210*/  UIADD3.64 UR52, UPT, UPT, UR52, 0xd00, URZ ;  /* 0x00000d0034347897 */ /* 0x000fe2000fffe0ff */
[----:B------:R-:W-:Y:S01]  /*10220*/  UMOV UR38, 0x0 ;  /* 0x0000000000267882 */ /* 0x000fe20000000000 */
[----:B------:R-:W-:Y:S01]  /*10230*/  UMOV UR39, 0x8208010 ;  /* 0x0820801000277882 */ /* 0x000fe20000000000 */
[----:B------:R-:W-:Y:S01]  /*10240*/  UMOV UR36, 0x0 ;  /* 0x0000000000247882 */ /* 0x000fe20000000000 */
[----:B------:R-:W-:Y:S01]  /*10250*/  UMOV UR37, 0x8208010 ;  /* 0x0820801000257882 */ /* 0x000fe20000000000 */
[----:B------:R-:W-:Y:S01]  /*10260*/  UMOV UR32, 0x0 ;  /* 0x0000000000207882 */ /* 0x000fe20000000000 */
[----:B------:R-:W-:Y:S01]  /*10270*/  UMOV UR33, 0x8208010 ;  /* 0x0820801000217882 */ /* 0x000fe20000000000 */
[----:B------:R1:W-:Y:S01]  /*10280*/  UTCHMMA gdesc[UR62], gdesc[UR54], tmem[UR75], tmem[UR38], idesc[UR39], UPT ;  /* 0x00ff26363e0075ea */ /* 0x0003e2000b80004b */
        /* <DEDUP_REMOVED lines=8> */
[----:B------:R1:W-:Y:S01]  /*10310*/  UTCHMMA gdesc[UR34], gdesc[UR50], tmem[UR70], tmem[UR30], idesc[UR31], !UPT ;  /* 0x00ff1e32220075ea */ /* 0x0003e2000f800046 */
[----:B------:R-:W-:Y:S01]  /*10320*/  UMOV UR48, 0x0 ;  /* 0x0000000000307882 */ /* 0x000fe20000000000 */
[----:B------:R-:W-:Y:S01]  /*10330*/  UMOV UR49, 0x8208010 ;  /* 0x0820801000317882 */ /* 0x000fe20000000000 */
[----:B------:R1:W-:Y:S01]  /*10340*/  UTCHMMA gdesc[UR26], gdesc[UR54], tmem[UR69], tmem[UR24], idesc[UR25], UPT ;  /* 0x00ff18361a0075ea */ /* 0x0003e2000b800045 */
[----:B------:R1:W-:Y:S01]  /*10350*/  UTCHMMA gdesc[UR20], gdesc[UR60], tmem[UR67], tmem[UR22], idesc[UR23], UPT ;  /* 0x00ff163c140075ea */ /* 0x0003e2000b800043 */
[----:B------:R1:W-:Y:S01]  /*10360*/  UTCHMMA gdesc[UR52], gdesc[UR64], tmem[UR66], tmem[UR48], idesc[UR49], UPT ;  /* 0x00ff3040340075ea */ /* 0x0003e2000b800042 */
[----:B------:R1:W-:Y:S01]  /*10370*/  UTCBAR [UR11], URZ ;  /* 0x000000ff0b0073e9 */ /* 0x0003e200080000ff */
[----:B------:R-:W-:Y:S01]  /*10380*/  NOP ;  /* 0x0000000000007918 */ /* 0x000fe20000000000 */
.L_x_6:
[----:B------:R0:W-:Y:S01]  /*10390*/  STL [R1+0x6c0], RZ ;  /* 0x0006c0ff01007387 */ /* 0x0001e20000100800 */
[----:B-1----:R-:W-:Y:S01]  /*103a0*/  UMOV UR18, UR14 ;  /* 0x0000000e00127c82 */ /* 0x002fe20008000000 */
[----:B------:R-:W-:Y:S01]  /*103b0*/  UMOV UR19, UR15 ;  /* 0x0000000f00137c82 */ /* 0x000fe20008000000 */
[----:B------:R-:W-:Y:S05]  /*103c0*/  @!P2 BRA `(.L_x_7) ;  /* 0x0000017800d4a947 */ /* 0x000fea0003800000 */
[----:B------:R-:W-:Y:S01]  /*103d0*/  SHF.R.S32.HI R3, RZ, 0x1f, R90 ;  /* 0x0000001fff037819 */ /* 0x000fe2000001145a */
[----:B------:R-:W-:Y:S01]  /*103e0*/  ULOP3.LUT UR14, UR9, 0x2000000, URZ, 0xfc, !UPT ;  /* 0x02000000090e7892 */ /* 0x000fe2000f8efcff */
[----:B------:R-:W-:Y:S01]  /*103f0*/  SHF.R.S32.HI R91, RZ, 0x1f, R92 ;  /* 0x0000001fff5b7819 */ /* 0x000fe2000001145c */
[----:B------:R-:W-:Y:S01]  /*10400*/  UIADD3.64 UR20, UPT, UPT, UR12, 0x80, URZ ;  /* 0x000000800c147897 */ /* 0x000fe2000fffe0ff */
[C---:B------:R-:W-:Y:S01]  /*10410*/  SHF.L.U64.HI R3, R90.reuse, 0x1, R3 ;  /* 0x000000015a037819 */ /* 0x040fe20000010203 */
[----:B------:R-:W-:Y:S01]  /*10420*/  IMAD.SHL.U32 R90, R90, 0x2, RZ ;  /* 0x000000025a5a7824 */ /* 0x000fe200078e00ff */
[C---:B------:R-:W-:Y:S01]  /*10430*/  SHF.L.U64.HI R91, R92.reuse, 0x1, R91 ;  /* 0x000000015c5b7819 */ /* 0x040fe2000001025b */
[----:B------:R-:W-:Y:S01]  /*10440*/  IMAD.SHL.U32 R92, R92, 0x2, RZ ;  /* 0x000000025c5c7824 */ /* 0x000fe200078e00ff */
[----:B------:R-:W-:Y:S02]  /*10450*/  UIADD3.64 UR22, UPT, UPT, UR18, 0x2, URZ ;  /* 0x0000000212167897 */ /* 0x000fe4000fffe0ff */
[----:B------:R-:W-:-:S02]  /*10460*/  UIADD3.64 UR24, UPT, UPT, UR12, 0x100, URZ ;  /* 0x000001000c187897 */ /* 0x000fc4000fffe0ff */
[----:B------:R-:W-:Y:S02]  /*10470*/  UIADD3.64 UR26, UPT, UPT, UR18, 0x4, URZ ;  /* 0x00000004121a7897 */ /* 0x000fe4000fffe0ff */
[----:B------:R-:W-:Y:S02]  /*10480*/  UIADD3.64 UR28, UPT, UPT, UR12, 0x380, URZ ;  /* 0x000003800c1c7897 */ /* 0x000fe4000fffe0ff */
[----:B------:R-:W-:Y:S02]  /*10490*/  UIADD3.64 UR30, UPT, UPT, UR12, 0x400, URZ ;  /* 0x000004000c1e7897 */ /* 0x000fe4000fffe0ff */
[----:B------:R-:W-:Y:S02]  /*104a0*/  UIADD3.64 UR32, UPT, UPT, UR12, 0x480, URZ ;  /* 0x000004800c207897 */ /* 0x000fe4000fffe0ff */
        /* <DEDUP_REMOVED lines=8> */
[----:B------:R-:W-:Y:S01]  /*10530*/  UIADD3.64 UR50, UPT, UPT, UR12, 0xd00, URZ ;  /* 0x00000d000c327897 */ /* 0x000fe2000fffe0ff */
[----:B------:R-:W-:Y:S01]  /*10540*/  UMOV UR11, 0x1 ;  /* 0x00000001000b7882 */ /* 0x000fe20000000000 */
[----:B------:R-:W-:Y:S01]  /*10550*/  UMOV UR9, URZ ;  /* 0x000000ff00097c82 */ /* 0x000fe20008000000 */
[----:B------:R-:W-:Y:S01]  /*10560*/  UMOV UR52, UR10 ;  /* 0x0000000a00347c82 */ /* 0x000fe20008000000 */
[----:B------:R-:W-:-:S08]  /*10570*/  UMOV UR53, 0x40004040 ;  /* 0x4000404000357882 */ /* 0x000fd00000000000 */
.L_x_10:
[----:B-----5:R1:W-:Y:S04]  /*10580*/  STL.64 [R1+0x1010], R82 ;  /* 0x0010105201007387 */ /* 0x0203e80000100a00 */
[----:B------:R-:W-:Y:S04]  /*10590*/  STL.64 [R1+0x1008], R84 ;  /* 0x0010085401007387 */ /* 0x000fe80000100a00 */
[----:B------:R-:W-:Y:S04]  /*105a0*/  STL.64 [R1+0x1000], R86 ;  /* 0x0010005601007387 */ /* 0x000fe80000100a00 */
[----:B------:R-:W-:Y:S01]  /*105b0*/  STL.64 [R1+0xff8], R88 ;  /* 0x000ff85801007387 */ /* 0x000fe20000100a00 */
[----:B-1----:R-:W-:-:S03]  /*105c0*/  IADD3 R82, P4, PT, R8, R92, RZ ;  /* 0x0000005c08527210 */ /* 0x002fc60007f9e0ff */
[----:B------:R1:W-:Y:S02]  /*105d0*/  STL.64 [R1+0xff0], R2 ;  /* 0x000ff00201007387 */ /* 0x0003e40000100a00 */
[-C--:B-1----:R-:W-:Y:S02]  /*105e0*/  IADD3 R3, P0, PT, R4, R92.reuse, RZ ;  /* 0x0000005c04037210 */ /* 0x082fe40007f1e0ff */
[----:B------:R-:W-:-:S03]  /*105f0*/  IADD3 R2, P2, PT, R6, R92, RZ ;  /* 0x0000005c06027210 */ /* 0x000fc60007f5e0ff */
[----:B------:R1:W-:Y:S02]  /*10600*/  STL [R1+0xf94], R3 ;  /* 0x000f940301007387 */ /* 0x0003e40000100800 */
[--C-:B------:R-:W-:Y:S02]  /*10610*/  IMAD.X R4, R7, 0x1, R91.reuse, P2 ;  /* 0x0000000107047824 */ /* 0x100fe400010e065b */
[----:B--2---:R2:W-:Y:S04]  /*10620*/  STL [R1+0xf98], R2 ;  /* 0x000f980201007387 */ /* 0x0045e80000100800 */
[----:B------:R-:W-:Y:S01]  /*10630*/  STL [R1+0xf9c], R82 ;  /* 0x000f9c5201007387 */ /* 0x000fe20000100800 */
[----:B-1----:R-:W-:Y:S01]  /*10640*/  IADD3 R3, P5, PT, R10, R92, RZ ;  /* 0x0000005c0a037210 */ /* 0x002fe20007fbe0ff */
[----:B--2---:R-:W-:-:S04]  /*10650*/  IMAD.X R2, R5, 0x1, R91, P0 ;  /* 0x0000000105027824 */ /* 0x004fc800000e065b */
[----:B------:R1:W-:Y:S04]  /*10660*/  STL [R1+0xfa0], R3 ;  /* 0x000fa00301007387 */ /* 0x0003e80000100800 */
[----:B------:R2:W-:Y:S04]  /*10670*/  STL [R1+0xf64], R2 ;  /* 0x000f640201007387 */ /* 0x0005e80000100800 */
[----:B------:R3:W-:Y:S01]  /*10680*/  STL [R1+0xf68], R4 ;  /* 0x000f680401007387 */ /* 0x0007e20000100800 */
[--C-:B-1----:R-:W-:Y:S02]  /*10690*/  IMAD.X R3, R9, 0x1, R91.reuse, P4 ;  /* 0x0000000109037824 */ /* 0x102fe400020e065b */
[----:B--2---:R-:W-:-:S03]  /*106a0*/  IMAD.X R2, R11, 0x1, R91, P5 ;  /* 0x000000010b027824 */ /* 0x004fc600028e065b */
[----:B------:R1:W-:Y:S01]  /*106b0*/  STL [R1+0xf6c], R3 ;  /* 0x000f6c0301007387 */ /* 0x0003e20000100800 */
[----:B---3--:R-:W-:-:S03]  /*106c0*/  IADD3 R4, P0, PT, R20, R92, RZ ;  /* 0x0000005c14047210 */ /* 0x008fc60007f1e0ff */
[----:B------:R2:W-:Y:S04]  /*106d0*/  STL [R1+0xf70], R2 ;  /* 0x000f700201007387 */ /* 0x0005e80000100800 */
[----:B------:R3:W-:Y:S01]  /*106e0*/  STL [R1+0xfa4], R4 ;  /* 0x000fa40401007387 */ /* 0x0007e20000100800 */
[-C--:B-1----:R-:W-:Y:S02]  /*106f0*/  IADD3 R3, P2, PT, R22, R92.reuse, RZ ;  /* 0x0000005c16037210 */ /* 0x082fe40007f5e0ff */
[----:B--2---:R-:W-:-:S03]  /*10700*/  IADD3 R2, P4, PT, R24, R92, RZ ;  /* 0x0000005c18027210 */ /* 0x004fc60007f9e0ff */
[----:B------:R1:W-:Y:S01]  /*10710*/  STL [R1+0xfa8], R3 ;  /* 0x000fa80301007387 */ /* 0x0003e20000100800 */
[----:B---3--:R-:W-:-:S03]  /*10720*/  IADD3 R4, P5, PT, R26, R92, RZ ;  /* 0x0000005c1a047210 */ /* 0x008fc60007fbe0ff */
[----:B------:R2:W-:Y:S04]  /*10730*/  STL [R1+0xfac], R2 ;  /* 0x000fac0201007387 */ /* 0x0005e80000100800 */
[----:B------:R3:W-:Y:S01]  /*10740*/  STL [R1+0xfb0], R4 ;  /* 0x000fb00401007387 */ /* 0x0007e20000100800 */
[--C-:B-1----:R-:W-:Y:S02]  /*10750*/  IMAD.X R3, R21, 0x1, R91.reuse, P0 ;  /* 0x0000000115037824 */ /* 0x102fe400000e065b */
[----:B--2---:R-:W-:-:S03]  /*10760*/  IMAD.X R2, R23, 0x1, R91, P2 ;  /* 0x0000000117027824 */ /* 0x004fc600010e065b */
[----:B------:R1:W-:Y:S01]  /*10770*/  STL [R1+0xf74], R3 ;  /* 0x000f740301007387 */ /* 0x0003e20000100800 */
[----:B---3--:R-:W-:-:S03]  /*10780*/  IMAD.X R4, R25, 0x1, R91, P4 ;  /* 0x0000000119047824 */ /* 0x008fc600020e065b */
[----:B------:R2:W-:Y:S04]  /*10790*/  STL [R1+0xf78], R2 ;  /* 0x000f780201007387 */ /* 0x0005e80000100800 */
[----:B------:R3:W-:Y:S01]  /*107a0*/  STL [R1+0xf7c], R4 ;  /* 0x000f7c0401007387 */ /* 0x0007e20000100800 */
[----:B-1----:R-:W-:Y:S01]  /*107b0*/  IMAD.X R3, R27, 0x1, R91, P5 ;  /* 0x000000011b037824 */ /* 0x002fe200028e065b */
[----:B--2---:R-:W-:-:S04]  /*107c0*/  IADD3 R2, P0, PT, R34, R92, RZ ;  /* 0x0000005c22027210 */ /* 0x004fc80007f1e0ff */
[----:B------:R1:W-:Y:S01]  /*107d0*/  STL [R1+0xf80], R3 ;  /* 0x000f800301007387 */ /* 0x0003e20000100800 */
[----:B---3--:R-:W-:-:S03]  /*107e0*/  IADD3 R4, P2, PT, R36, R92, RZ ;  /* 0x0000005c24047210 */ /* 0x008fc60007f5e0ff */
[----:B------:R2:W-:Y:S01]  /*107f0*/  STL [R1+0xf04], R2 ;  /* 0x000f040201007387 */ /* 0x0005e20000100800 */
[----:B------:R-:W-:-:S03]  /*10800*/  IMAD.X R34, R35, 0x1, R91, P0 ;  /* 0x0000000123227824 */ /* 0x000fc600000e065b */
[----:B------:R3:W-:Y:S01]  /*10810*/  STL [R1+0xf08], R4 ;  /* 0x000f080401007387 */ /* 0x0007e20000100800 */
[----:B------:R-:W-:Y:S01]  /*10820*/  IMAD.X R36, R37, 0x1, R91, P2 ;  /* 0x0000000125247824 */ /* 0x000fe200010e065b */
[-C--:B-1----:R-:W-:Y:S02]  /*10830*/  IADD3 R3, P4, PT, R38, R92.reuse, RZ ;  /* 0x0000005c26037210 */ /* 0x082fe40007f9e0ff */
[----:B--2---:R-:W-:-:S03]  /*10840*/  IADD3 R2, P5, PT, R40, R92, RZ ;  /* 0x0000005c28027210 */ /* 0x004fc60007fbe0ff */
[----:B------:R1:W-:Y:S01]  /*10850*/  STL [R1+0xf0c], R3 ;  /* 0x000f0c0301007387 */ /* 0x0003e20000100800 */
[--C-:B------:R-:W-:Y:S01]  /*10860*/  IMAD.X R38, R39, 0x1, R91.reuse, P4 ;  /* 0x0000000127267824 */ /* 0x100fe200020e065b */
[----:B---3--:R-:W-:Y:S02]  /*10870*/  IADD3 R4, P2, PT, R44, R92, RZ ;  /* 0x0000005c2c047210 */ /* 0x008fe40007f5e0ff */
[----:B------:R-:W-:Y:S01]  /*10880*/  STL [R1+0x1018], R34 ;  /* 0x0010182201007387 */ /* 0x000fe20000100800 */
[----:B------:R-:W-:-:S03]  /*10890*/  IMAD.X R40, R41, 0x1, R91, P5 ;  /* 0x0000000129287824 */ /* 0x000fc600028e065b */
[----:B------:R2:W-:Y:S01]  /*108a0*/  STL [R1+0xf10], R2 ;  /* 0x000f100201007387 */ /* 0x0005e20000100800 */
[--C-:B------:R-:W-:Y:S01]  /*108b0*/  IMAD.X R44, R45, 0x1, R91.reuse, P2 ;  /* 0x000000012d2c7824 */ /* 0x100fe200010e065b */
[-C--:B-1----:R-:W-:Y:S02]  /*108c0*/  IADD3 R3, P4, PT, R46, R92.reuse, RZ ;  /* 0x0000005c2e037210 */ /* 0x082fe40007f9e0ff */
[----:B------:R-:W-:Y:S03]  /*108d0*/  STL [R1+0x101c], R36 ;  /* 0x00101c2401007387 */ /* 0x000fe60000100800 */
[----:B------:R-:W-:Y:S01]  /*108e0*/  IMAD.X R46, R47, 0x1, R91, P4 ;  /* 0x000000012f2e7824 */ /* 0x000fe200020e065b */
[----:B------:R-:W-:Y:S01]  /*108f0*/  STL [R1+0x1020], R38 ;  /* 0x0010202601007387 */ /* 0x000fe20000100800 */
[----:B--2---:R-:W-:-:S03]  /*10900*/  IADD3 R2, P0, PT, R42, R92, RZ ;  /* 0x0000005c2a027210 */ /* 0x004fc60007f1e0ff */
[----:B------:R-:W-:Y:S02]  /*10910*/  STL [R1+0x1024], R40 ;  /* 0x0010242801007387 */ /* 0x000fe40000100800 */
[----:B------:R-:W-:Y:S02]  /*10920*/  IMAD.X R42, R43, 0x1, R91, P0 ;  /* 0x000000012b2a7824 */ /* 0x000fe400000e065b */
[----:B------:R1:W-:Y:S04]  /*10930*/  STL [R1+0xf14], R2 ;  /* 0x000f140201007387 */ /* 0x0003e80000100800 */
[----:B------:R2:W-:Y:S04]  /*10940*/  STL [R1+0xf18], R4 ;  /* 0x000f180401007387 */ /* 0x0005e80000100800 */
[----:B------:R3:W-:Y:S01]  /*10950*/  STL [R1+0xf1c], R3 ;  /* 0x000f1c0301007387 */ /* 0x0007e20000100800 */
[----:B-1----:R-:W-:-:S03]  /*10960*/  IADD3 R2, P5, PT, R48, R92, RZ ;  /* 0x0000005c30027210 */ /* 0x002fc60007fbe0ff */
[----:B------:R-:W-:Y:S01]  /*10970*/  STL [R1+0x1028], R42 ;  /* 0x0010282a01007387 */ /* 0x000fe20000100800 */
[-C--:B--2---:R-:W-:Y:S01]  /*10980*/  IADD3 R4, P2, PT, R52, R92.reuse, RZ ;  /* 0x0000005c34047210 */ /* 0x084fe20007f5e0ff */
[--C-:B------:R-:W-:Y:S02]  /*10990*/  IMAD.X R48, R49, 0x1, R91.reuse, P5 ;  /* 0x0000000131307824 */ /* 0x100fe400028e065b */
[----:B------:R1:W-:Y:S01]  /*109a0*/  STL [R1+0xf20], R2 ;  /* 0x000f200201007387 */ /* 0x0003e20000100800 */
[----:B---3--:R-:W-:Y:S01]  /*109b0*/  IADD3 R3, P4, PT, R54, R92, RZ ;  /* 0x0000005c36037210 */ /* 0x008fe20007f9e0ff */
[--C-:B------:R-:W-:Y:S02]  /*109c0*/  IMAD.X R52, R53, 0x1, R91.reuse, P2 ;  /* 0x0000000135347824 */ /* 0x100fe400010e065b */
[----:B------:R-:W-:Y:S02]  /*109d0*/  STL [R1+0x102c], R44 ;  /* 0x00102c2c01007387 */ /* 0x000fe40000100800 */
[----:B------:R-:W-:-:S02]  /*109e0*/  IMAD.X R54, R55, 0x1, R91, P4 ;  /* 0x0000000137367824 */ /* 0x000fc400020e065b */
[----:B------:R-:W-:Y:S01]  /*109f0*/  STL [R1+0x1030], R46 ;  /* 0x0010302e01007387 */ /* 0x000fe20000100800 */
[----:B-1----:R-:W-:-:S05]  /*10a00*/  IADD3 R2, P0, PT, R50, R92, RZ ;  /* 0x0000005c32027210 */ /* 0x002fca0007f1e0ff */
[----:B------:R1:W-:Y:S01]  /*10a10*/  STL [R1+0xf24], R2 ;  /* 0x000f240201007387 */ /* 0x0003e20000100800 */
[----:B------:R-:W-:-:S03]  /*10a20*/  IMAD.X R50, R51, 0x1, R91, P0 ;  /* 0x0000000133327824 */ /* 0x000fc600000e065b */
[----:B------:R2:W-:Y:S04]  /*10a30*/  STL [R1+0xf28], R4 ;  /* 0x000f280401007387 */ /* 0x0005e80000100800 */
[----:B------:R3:W-:Y:S01]  /*10a40*/  STL [R1+0xf2c], R3 ;  /* 0x000f2c0301007387 */ /* 0x0007e20000100800 */
[-C--:B-1----:R-:W-:Y:S02]  /*10a50*/  IADD3 R2, P5, PT, R56, R92.reuse, RZ ;  /* 0x0000005c38027210 */ /* 0x082fe40007fbe0ff */
[----:B--2---:R-:W-:-:S03]  /*10a60*/  IADD3 R4, P2, PT, R60, R92, RZ ;  /* 0x0000005c3c047210 */ /* 0x004fc60007f5e0ff */
[----:B------:R1:W-:Y:S01]  /*10a70*/  STL [R1+0xf30], R2 ;  /* 0x000f300201007387 */ /* 0x0003e20000100800 */
[--C-:B------:R-:W-:Y:S01]  /*10a80*/  IMAD.X R56, R57, 0x1, R91.reuse, P5 ;  /* 0x0000000139387824 */ /* 0x100fe200028e065b */
[----:B---3--:R-:W-:Y:S01]  /*10a90*/  IADD3 R3, P4, PT, R62, R92, RZ ;  /* 0x0000005c3e037210 */ /* 0x008fe20007f9e0ff */
[----:B------:R-:W-:-:S04]  /*10aa0*/  IMAD.X R60, R61, 0x1, R91, P2 ;  /* 0x000000013d3c7824 */ /* 0x000fc800010e065b */
[----:B------:R-:W-:Y:S01]  /*10ab0*/  IMAD.X R62, R63, 0x1, R91, P4 ;  /* 0x000000013f3e7824 */ /* 0x000fe200020e065b */
        /* <DEDUP_REMOVED lines=8> */
[----:B------:R-:W-:Y:S01]  /*10b40*/  IMAD.X R64, R65, 0x1, R91, P5 ;  /* 0x0000000141407824 */ /* 0x000fe200028e065b */
[-C--:B---3--:R-:W-:Y:S02]  /*10b50*/  IADD3 R3, P4, PT, R70, R92.reuse, RZ ;  /* 0x0000005c46037210 */ /* 0x088fe40007f9e0ff */
[----:B-1----:R-:W-:-:S05]  /*10b60*/  IADD3 R2, P0, PT, R66, R92, RZ ;  /* 0x0000005c42027210 */ /* 0x002fca0007f1e0ff */
[----:B------:R1:W-:Y:S01]  /*10b70*/  STL [R1+0xf44], R2 ;  /* 0x000f440201007387 */ /* 0x0003e20000100800 */
[----:B------:R-:W-:-:S03]  /*10b80*/  IMAD.X R66, R67, 0x1, R91, P0 ;  /* 0x0000000143427824 */ /* 0x000fc600000e065b */
[----:B------:R2:W-:Y:S01]  /*10b90*/  STL [R1+0xf48], R4 ;  /* 0x000f480401007387 */ /* 0x0005e20000100800 */
[----:B-1----:R-:W-:-:S03]  /*10ba0*/  IADD3 R2, P5, PT, R72, R92, RZ ;  /* 0x0000005c48027210 */ /* 0x002fc60007fbe0ff */
[----:B--2---:R-:W2:Y:S01]  /*10bb0*/  LDL.LU.64 R4, [R1] ;  /* 0x0000000001047983 */ /* 0x004ea20000300a00 */
[--C-:B------:R-:W-:Y:S01]  /*10bc0*/  IMAD.X R68, R69, 0x1, R91.reuse, P2 ;  /* 0x0000000145447824 */ /* 0x100fe200010e065b */
[----:B------:R-:W-:Y:S01]  /*10bd0*/  IADD3 R6, P2, PT, R76, R92, RZ ;  /* 0x0000005c4c067210 */ /* 0x000fe20007f5e0ff */
[--C-:B------:R-:W-:Y:S01]  /*10be0*/  IMAD.X R70, R71, 0x1, R91.reuse, P4 ;  /* 0x0000000147467824 */ /* 0x100fe200020e065b */
[----:B------:R1:W-:Y:S01]  /*10bf0*/  STL [R1+0xf4c], R3 ;  /* 0x000f4c0301007387 */ /* 0x0003e20000100800 */
[----:B------:R-:W-:-:S03]  /*10c00*/  IMAD.X R72, R73, 0x1, R91, P5 ;  /* 0x0000000149487824 */ /* 0x000fc600028e065b */
[----:B------:R3:W-:Y:S01]  /*10c10*/  STL [R1+0xf50], R2 ;  /* 0x000f500201007387 */ /* 0x0007e20000100800 */
[-C--:B-1----:R-:W-:Y:S02]  /*10c20*/  IADD3 R3, P4, PT, R78, R92.reuse, RZ ;  /* 0x0000005c4e037210 */ /* 0x082fe40007f9e0ff */
[----:B---3--:R-:W-:-:S05]  /*10c30*/  IADD3 R2, P0, PT, R74, R92, RZ ;  /* 0x0000005c4a027210 */ /* 0x008fca0007f1e0ff */
[----:B------:R1:W-:Y:S04]  /*10c40*/  STL [R1+0xf54], R2 ;  /* 0x000f540201007387 */ /* 0x0003e80000100800 */
[----:B------:R3:W-:Y:S01]  /*10c50*/  STL [R1+0xf58], R6 ;  /* 0x000f580601007387 */ /* 0x0007e20000100800 */
[----:B-1----:R-:W-:-:S03]  /*10c60*/  IADD3 R2, P5, PT, R80, R92, RZ ;  /* 0x0000005c50027210 */ /* 0x002fc60007fbe0ff */
[----:B---3--:R-:W3:Y:S04]  /*10c70*/  LDL.LU.64 R6, [R1+0x8] ;  /* 0x0000080001067983 */ /* 0x008ee80000300a00 */
[----:B------:R-:W-:Y:S04]  /*10c80*/  STL [R1+0xf5c], R3 ;  /* 0x000f5c0301007387 */ /* 0x000fe80000100800 */
[----:B------:R-:W4:Y:S04]  /*10c90*/  LDL.LU.64 R26, [R1+0x10] ;  /* 0x00001000011a7983 */ /* 0x000f280000300a00 */
[----:B------:R1:W-:Y:S04]  /*10ca0*/  STL [R1+0xf60], R2 ;  /* 0x000f600201007387 */ /* 0x0003e80000100800 */
[----:B------:R-:W4:Y:S04]  /*10cb0*/  LDL.LU.64 R8, [R1+0x18] ;  /* 0x0000180001087983 */ /* 0x000f280000300a00 */
[----:B------:R-:W4:Y:S01]  /*10cc0*/  LDL.LU.64 R20, [R1+0x20] ;  /* 0x0000200001147983 */ /* 0x000f220000300a00 */
[--C-:B------:R-:W-:Y:S01]  /*10cd0*/  IMAD.X R74, R75, 0x1, R91.reuse, P0 ;  /* 0x000000014b4a7824 */ /* 0x100fe200000e065b */
[-C--:B-1----:R-:W-:Y:S01]  /*10ce0*/  IADD3 R2, P0, PT, R12, R92.reuse, RZ ;  /* 0x0000005c0c027210 */ /* 0x082fe20007f1e0ff */
[--C-:B------:R-:W-:Y:S01]  /*10cf0*/  IMAD.X R76, R77, 0x1, R91.reuse, P2 ;  /* 0x000000014d4c7824 */ /* 0x100fe200010e065b */
[-C--:B------:R-:W-:Y:S01]  /*10d00*/  IADD3 R10, P2, PT, R14, R92.reuse, RZ ;  /* 0x0000005c0e0a7210 */ /* 0x080fe20007f5e0ff */
[--C-:B------:R-:W-:Y:S01]  /*10d10*/  IMAD.X R78, R79, 0x1, R91.reuse, P4 ;  /* 0x000000014f4e7824 */ /* 0x100fe200020e065b */
[----:B------:R-:W-:Y:S01]  /*10d20*/  IADD3 R3, P4, PT, R16, R92, RZ ;  /* 0x0000005c10037210 */ /* 0x000fe20007f9e0ff */
[--C-:B------:R-:W-:Y:S01]  /*10d30*/  IMAD.X R80, R81, 0x1, R91.reuse, P5 ;  /* 0x0000000151507824 */ /* 0x100fe200028e065b */
[----:B------:R1:W-:Y:S01]  /*10d40*/  STL [R1+0xfb4], R2 ;  /* 0x000fb40201007387 */ /* 0x0003e20000100800 */
[----:B------:R-:W-:-:S03]  /*10d50*/  IMAD.X R12, R13, 0x1, R91, P0 ;  /* 0x000000010d0c7824 */ /* 0x000fc600000e065b */
[----:B------:R0:W-:Y:S01]  /*10d60*/  STL [R1+0xfb8], R10 ;  /* 0x000fb80a01007387 */ /* 0x0001e20000100800 */
[----:B-1----:R-:W-:-:S03]  /*10d70*/  IADD3 R2, P5, PT, R18, R92, RZ ;  /* 0x0000005c12027210 */ /* 0x002fc60007fbe0ff */
[----:B------:R-:W-:Y:S01]  /*10d80*/  STL [R1+0xfbc], R3 ;  /* 0x000fbc0301007387 */ /* 0x000fe20000100800 */
[----:B------:R-:W-:-:S03]  /*10d90*/  IMAD.X R13, R15, 0x1, R91, P2 ;  /* 0x000000010f0d7824 */ /* 0x000fc600010e065b */
[----:B0-----:R-:W4:Y:S04]  /*10da0*/  LDL.LU.64 R10, [R1+0x28] ;  /* 0x00002800010a7983 */ /* 0x001f280000300a00 */
[----:B------:R0:W-:Y:S01]  /*10db0*/  STL [R1+0xfc0], R2 ;  /* 0x000fc00201007387 */ /* 0x0001e20000100800 */
[----:B------:R-:W-:-:S03]  /*10dc0*/  IMAD.X R14, R19, 0x1, R91, P5 ;  /* 0x00000001130e7824 */ /* 0x000fc600028e065b */
[----:B0-----:R-:W4:Y:S04]  /*10dd0*/  LDL.LU.64 R2, [R1+0x30] ;  /* 0x0000300001027983 */ /* 0x001f280000300a00 */
[----:B------:R0:W-:Y:S04]  /*10de0*/  STL [R1+0xf84], R12 ;  /* 0x000f840c01007387 */ /* 0x0001e80000100800 */
[----:B------:R-:W4:Y:S04]  /*10df0*/  LDL.LU.64 R36, [R1+0x38] ;  /* 0x0000380001247983 */ /* 0x000f280000300a00 */
[----:B------:R-:W4:Y:S01]  /*10e00*/  LDL.LU.64 R22, [R1+0x40] ;  /* 0x0000400001167983 */ /* 0x000f220000300a00 */
[----:B0-----:R-:W-:-:S03]  /*10e10*/  IMAD.X R12, R17, 0x1, R91, P4 ;  /* 0x00000001110c7824 */ /* 0x001fc600020e065b */
[----:B------:R0:W-:Y:S04]  /*10e20*/  STL [R1+0xf88], R13 ;  /* 0x000f880d01007387 */ /* 0x0001e80000100800 */
[----:B------:R1:W-:Y:S04]  /*10e30*/  STL [R1+0xf8c], R12 ;  /* 0x000f8c0c01007387 */ /* 0x0003e80000100800 */
[----:B------:R1:W-:Y:S01]  /*10e40*/  STL [R1+0xf90], R14 ;  /* 0x000f900e01007387 */ /* 0x0003e20000100800 */
[-C--:B0-----:R-:W-:Y:S02]  /*10e50*/  IADD3 R13, P0, PT, R28, R92.reuse, RZ ;  /* 0x0000005c1c0d7210 */ /* 0x081fe40007f1e0ff */
[----:B-1----:R-:W-:Y:S01]  /*10e60*/  IADD3 R12, P2, PT, R30, R92, RZ ;  /* 0x0000005c1e0c7210 */ /* 0x002fe20007f5e0ff */
[----:B------:R-:W4:Y:S04]  /*10e70*/  LDL.LU.64 R14, [R1+0x48] ;  /* 0x00004800010e7983 */ /* 0x000f280000300a00 */
[----:B------:R0:W-:Y:S04]  /*10e80*/  STL [R1+0x6a8], R13 ;  /* 0x0006a80d01007387 */ /* 0x0001e80000100800 */
[----:B------:R-:W4:Y:S01]  /*10e90*/  LDL.LU.64 R24, [R1+0x50] ;  /* 0x0000500001187983 */ /* 0x000f220000300a00 */
[----:B------:R-:W-:-:S02]  /*10ea0*/  IMAD.X R28, R29, 0x1, R91, P0 ;  /* 0x000000011d1c7824 */ /* 0x000fc400000e065b */
[----:B------:R-:W-:Y:S01]  /*10eb0*/  IMAD.X R30, R31, 0x1, R91, P2 ;  /* 0x000000011f1e7824 */ /* 0x000fe200010e065b */
[----:B------:R2:W-:Y:S01]  /*10ec0*/  STL [R1+0x6ac], R12 ;  /* 0x0006ac0c01007387 */ /* 0x0005e20000100800 */
[----:B0-----:R-:W-:-:S05]  /*10ed0*/  IADD3 R13, P4, PT, R32, R92, RZ ;  /* 0x0000005c200d7210 */ /* 0x001fca0007f9e0ff */
[----:B------:R4:W-:Y:S01]  /*10ee0*/  STL [R1+0x6c4], R13 ;  /* 0x0006c40d01007387 */ /* 0x0009e20000100800 */
[----:B------:R-:W-:Y:S01]  /*10ef0*/  IMAD.X R32, R33, 0x1, R91, P4 ;  /* 0x0000000121207824 */ /* 0x000fe200020e065b */
[----:B--2---:R-:W-:-:S05]  /*10f00*/  IADD3 R12, P5, PT, R4, R92, RZ ;  /* 0x0000005c040c7210 */ /* 0x004fca0007fbe0ff */
[----:B------:R0:W-:Y:S01]  /*10f10*/  STL [R1], R12 ;  /* 0x0000000c01007387 */ /* 0x0001e20000100800 */
[----:B------:R-:W-:Y:S01]  /*10f20*/  IMAD.X R5, R5, 0x1, R91, P5 ;  /* 0x0000000105057824 */ /* 0x000fe200028e065b */
[----:B---3--:R-:W-:-:S05]  /*10f30*/  IADD3 R4, P0, PT, R6, R92, RZ ;  /* 0x0000005c06047210 */ /* 0x008fca0007f1e0ff */
[----:B------:R1:W-:Y:S01]  /*10f40*/  STL [R1+0x8], R4 ;  /* 0x0000080401007387 */ /* 0x0003e20000100800 */
[----:B------:R-:W-:Y:S01]  /*10f50*/  IMAD.X R6, R7, 0x1, R91, P0 ;  /* 0x0000000107067824 */ /* 0x000fe200000e065b */
[----:B----4-:R-:W-:-:S05]  /*10f60*/  IADD3 R13, P2, PT, R26, R92, RZ ;  /* 0x0000005c1a0d7210 */ /* 0x010fca0007f5e0ff */
[----:B------:R-:W-:Y:S01]  /*10f70*/  STL [R1+0x10], R13 ;  /* 0x0000100d01007387 */ /* 0x000fe20000100800 */
[-C--:B0-----:R-:W-:Y:S02]  /*10f80*/  IADD3 R12, P4, PT, R8, R92.reuse, RZ ;  /* 0x0000005c080c7210 */ /* 0x081fe40007f9e0ff */
[----:B-1----:R-:W-:-:S03]  /*10f90*/  IADD3 R4, P5, PT, R20, R92, RZ ;  /* 0x0000005c14047210 */ /* 0x002fc60007fbe0ff */
[----:B------:R-:W-:Y:S04]  /*10fa0*/  STL [R1+0x18], R12 ;  /* 0x0000180c01007387 */ /* 0x000fe80000100800 */
[----:B------:R-:W2:Y:S01]  /*10fb0*/  LDL.LU.64 R16, [R1+0x58] ;  /* 0x0000580001107983 */ /* 0x000ea20000300a00 */
[--C-:B------:R-:W-:Y:S02]  /*10fc0*/  IMAD.X R7, R27, 0x1, R91.reuse, P2 ;  /* 0x000000011b077824 */ /* 0x100fe400010e065b */
[--C-:B------:R-:W-:Y:S01]  /*10fd0*/  IMAD.X R8, R9, 0x1, R91.reuse, P4 ;  /* 0x0000000109087824 */ /* 0x100fe200020e065b */
[----:B------:R0:W-:Y:S04]  /*10fe0*/  STL [R1+0x20], R4 ;  /* 0x0000200401007387 */ /* 0x0001e80000100800 */
[----:B------:R-:W3:Y:S01]  /*10ff0*/  LDL.LU.64 R34, [R1+0x60] ;  /* 0x0000600001227983 */ /* 0x000ee20000300a00 */
[----:B------:R-:W-:-:S03]  /*11000*/  IMAD.X R9, R21, 0x1, R91, P5 ;  /* 0x0000000115097824 */ /* 0x000fc600028e065b */
[----:B------:R-:W4:Y:S04]  /*11010*/  LDL.LU.64 R18, [R1+0x68] ;  /* 0x0000680001127983 */ /* 0x000f280000300a00 */
[----:B------:R-:W4:Y:S01]  /*11020*/  LDL.LU.64 R26, [R1+0x70] ;  /* 0x00007000011a7983 */ /* 0x000f220000300a00 */
[----:B0-----:R-:W-:-:S03]  /*11030*/  IADD3 R4, P0, PT, R10, R92, RZ ;  /* 0x0000005c0a047210 */ /* 0x001fc60007f1e0ff */
[----:B------:R-:W4:Y:S02]  /*11040*/  LDL.LU.64 R20, [R1+0x78] ;  /* 0x0000780001147983 */ /* 0x000f240000300a00 */
[----:B------:R-:W-:Y:S02]  /*11050*/  IMAD.X R10, R11, 0x1, R91, P0 ;  /* 0x000000010b0a7824 */ /* 0x000fe400000e065b */
[----:B------:R0:W-:Y:S01]  /*11060*/  STL [R1+0x28], R4 ;  /* 0x0000280401007387 */ /* 0x0001e20000100800 */
[----:B------:R-:W-:-:S05]  /*11070*/  IADD3 R13, P2, PT, R2, R92, RZ ;  /* 0x0000005c020d7210 */ /* 0x000fca0007f5e0ff */
[----:B------:R1:W-:Y:S01]  /*11080*/  STL [R1+0x30], R13 ;  /* 0x0000300d01007387 */ /* 0x0003e20000100800 */
[----:B------:R-:W-:Y:S01]  /*11090*/  IMAD.X R11, R3, 0x1, R91, P2 ;  /* 0x00000001030b7824 */ /* 0x000fe200010e065b */
[-C--:B------:R-:W-:Y:S02]  /*110a0*/  IADD3 R12, P4, PT, R36, R92.reuse, RZ ;  /* 0x0000005c240c7210 */ /* 0x080fe40007f9e0ff */
[----:B0-----:R-:W-:-:S03]  /*110b0*/  IADD3 R4, P5, PT, R22, R92, RZ ;  /* 0x0000005c16047210 */ /* 0x001fc60007fbe0ff */
[----:B------:R0:W-:Y:S04]  /*110c0*/  STL [R1+0x38], R12 ;  /* 0x0000380c01007387 */ /* 0x0001e80000100800 */
[----:B------:R0:W-:Y:S04]  /*110d0*/  STL [R1+0x40], R4 ;  /* 0x0000400401007387 */ /* 0x0001e80000100800 */
[----:B------:R-:W4:Y:S01]  /*110e0*/  LDL.LU.64 R2, [R1+0x80] ;  /* 0x0000800001027983 */ /* 0x000f220000300a00 */
[--C-:B-1----:R-:W-:Y:S02]  /*110f0*/  IMAD.X R13, R23, 0x1, R91.reuse, P5 ;  /* 0x00000001170d7824 */ /* 0x102fe400028e065b */
[----:B0-----:R-:W-:Y:S01]  /*11100*/  IMAD.X R12, R37, 0x1, R91, P4 ;  /* 0x00000001250c7824 */ /* 0x001fe200020e065b */
[----:B------:R-:W-:-:S05]  /*11110*/  IADD3 R4, P0, PT, R14, R92, RZ ;  /* 0x0000005c0e047210 */ /* 0x000fca0007f1e0ff */
[----:B------:R3:W-:Y:S01]  /*11120*/  STL [R1+0x48], R4 ;  /* 0x0000480401007387 */ /* 0x0007e20000100800 */
[----:B------:R-:W-:Y:S01]  /*11130*/  IMAD.X R14, R15, 0x1, R91, P0 ;  /* 0x000000010f0e7824 */ /* 0x000fe200000e065b */
[----:B------:R-:W-:-:S05]  /*11140*/  IADD3 R23, P2, PT, R24, R92, RZ ;  /* 0x0000005c18177210 */ /* 0x000fca0007f5e0ff */
[----:B------:R-:W-:Y:S01]  /*11150*/  STL [R1+0x50], R23 ;  /* 0x0000501701007387 */ /* 0x000fe20000100800 */
[----:B------:R-:W-:Y:S01]  /*11160*/  IMAD.X R15, R25, 0x1, R91, P2 ;  /* 0x00000001190f7824 */ /* 0x000fe200010e065b */
[----:B--2---:R-:W-:-:S05]  /*11170*/  IADD3 R22, P4, PT, R16, R92, RZ ;  /* 0x0000005c10167210 */ /* 0x004fca0007f9e0ff */
[----:B------:R0:W-:Y:S01]  /*11180*/  STL [R1+0x58], R22 ;  /* 0x0000581601007387 */ /* 0x0001e20000100800 */
[----:B---3--:R-:W-:-:S03]  /*11190*/  IADD3 R4, P5, PT, R34, R92, RZ ;  /* 0x0000005c22047210 */ /* 0x008fc60007fbe0ff */
[----:B0-----:R-:W2:Y:S04]  /*111a0*/  LDL.LU.64 R22, [R1+0x88] ;  /* 0x0000880001167983 */ /* 0x001ea80000300a00 */
[----:B------:R4:W-:Y:S04]  /*111b0*/  STL [R1+0x60], R4 ;  /* 0x0000600401007387 */ /* 0x0009e80000100800 */
[----:B------:R-:W3:Y:S04]  /*111c0*/  LDL.LU.64 R40, [R1+0x90] ;  /* 0x0000900001287983 */ /* 0x000ee80000300a00 */
[----:B------:R-:W3:Y:S01]  /*111d0*/  LDL.LU.64 R24, [R1+0x98] ;  /* 0x0000980001187983 */ /* 0x000ee20000300a00 */
[----:B------:R-:W-:-:S03]  /*111e0*/  IMAD.X R16, R17, 0x1, R91, P4 ;  /* 0x0000000111107824 */ /* 0x000fc600020e065b */
[----:B------:R-:W3:Y:S01]  /*111f0*/  LDL.LU.64 R38, [R1+0xa0] ;  /* 0x0000a00001267983 */ /* 0x000ee20000300a00 */
[-C--:B----4-:R-:W-:Y:S01]  /*11200*/  IADD3 R4, P0, PT, R18, R92.reuse, RZ ;  /* 0x0000005c12047210 */ /* 0x090fe20007f1e0ff */
[--C-:B------:R-:W-:Y:S01]  /*11210*/  IMAD.X R17, R35, 0x1, R91.reuse, P5 ;  /* 0x0000000123117824 */ /* 0x100fe200028e065b */
[-C--:B------:R-:W-:Y:S02]  /*11220*/  IADD3 R31, P2, PT, R26, R92.reuse, RZ ;  /* 0x0000005c1a1f7210 */ /* 0x080fe40007f5e0ff */
[----:B------:R-:W-:Y:S01]  /*11230*/  IADD3 R29, P4, PT, R20, R92, RZ ;  /* 0x0000005c141d7210 */ /* 0x000fe20007f9e0ff */
[----:B------:R0:W-:Y:S01]  /*11240*/  STL [R1+0x68], R4 ;  /* 0x0000680401007387 */ /* 0x0001e20000100800 */
[--C-:B------:R-:W-:Y:S02]  /*11250*/  IMAD.X R18, R19, 0x1, R91.reuse, P0 ;  /* 0x0000000113127824 */ /* 0x100fe400000e065b */
[--C-:B------:R-:W-:Y:S01]  /*11260*/  IMAD.X R19, R27, 0x1, R91.reuse, P2 ;  /* 0x000000011b137824 */ /* 0x100fe200010e065b */
[----:B------:R-:W-:Y:S01]  /*11270*/  STL [R1+0x70], R31 ;  /* 0x0000701f01007387 */ /* 0x000fe20000100800 */
[----:B------:R-:W-:-:S03]  /*11280*/  IMAD.X R20, R21, 0x1, R91, P4 ;  /* 0x0000000115147824 */ /* 0x000fc600020e065b */
[----:B------:R-:W-:Y:S01]  /*11290*/  STL [R1+0x78], R29 ;  /* 0x0000781d01007387 */ /* 0x000fe20000100800 */
[----:B0-----:R-:W-:-:S05]  /*112a0*/  IADD3 R4, P5, PT, R2, R92, RZ ;  /* 0x0000005c02047210 */ /* 0x001fca0007fbe0ff */
[----:B------:R2:W-:Y:S04]  /*112b0*/  STL [R1+0x80], R4 ;  /* 0x0000800401007387 */ /* 0x0005e80000100800 */
[----:B------:R-:W4:Y:S01]  /*112c0*/  LDL.LU.64 R26, [R1+0xa8] ;  /* 0x0000a800011a7983 */ /* 0x000f220000300a00 */
[----:B------:R-:W-:-:S03]  /*112d0*/  IMAD.X R21, R3, 0x1, R91, P5 ;  /* 0x0000000103157824 */ /* 0x000fc600028e065b */
[----:B------:R-:W4:Y:S04]  /*112e0*/  LDL.LU.64 R36, [R1+0xb0] ;  /* 0x0000b00001247983 */ /* 0x000f280000300a00 */
[----:B------:R-:W4:Y:S04]  /*112f0*/  LDL.LU.64 R34, [R1+0xb8] ;  /* 0x0000b80001227983 */ /* 0x000f280000300a00 */
[----:B------:R-:W4:Y:S01]  /*11300*/  LDL.LU.64 R2, [R1+0xc0] ;  /* 0x0000c00001027983 */ /* 0x000f220000300a00 */
[----:B--2---:R-:W-:-:S05]  /*11310*/  IADD3 R4, P0, PT, R22, R92, RZ ;  /* 0x0000005c16047210 */ /* 0x004fca0007f1e0ff */
[----:B------:R0:W-:Y:S01]  /*11320*/  STL [R1+0x88], R4 ;  /* 0x0000880401007387 */ /* 0x0001e20000100800 */
[----:B------:R-:W-:Y:S01]  /*11330*/  IMAD.X R22, R23, 0x1, R91, P0 ;  /* 0x0000000117167824 */ /* 0x000fe200000e065b */
[-C--:B---3--:R-:W-:Y:S02]  /*11340*/  IADD3 R31, P2, PT, R40, R92.reuse, RZ ;  /* 0x0000005c281f7210 */ /* 0x088fe40007f5e0ff */
[----:B------:R-:W-:-:S03]  /*11350*/  IADD3 R29, P4, PT, R24, R92, RZ ;  /* 0x0000005c181d7210 */ /* 0x000fc60007f9e0ff */
[----:B------:R-:W-:Y:S01]  /*11360*/  STL [R1+0x90], R31 ;  /* 0x0000901f01007387 */ /* 0x000fe20000100800 */
[--C-:B------:R-:W-:Y:S01]  /*11370*/  IMAD.X R23, R41, 0x1, R91.reuse, P2 ;  /* 0x0000000129177824 */ /* 0x100fe200010e065b */
[----:B0-----:R-:W-:Y:S02]  /*11380*/  IADD3 R4, P5, PT, R38, R92, RZ ;  /* 0x0000005c26047210 */ /* 0x001fe40007fbe0ff */
[----:B------:R-:W-:Y:S01]  /*11390*/  STL [R1+0x98], R29 ;  /* 0x0000981d01007387 */ /* 0x000fe20000100800 */
[----:B------:R-:W-:-:S03]  /*113a0*/  IMAD.X R24, R25, 0x1, R91, P4 ;  /* 0x0000000119187824 */ /* 0x000fc600020e065b */
[----:B------:R4:W-:Y:S01]  /*113b0*/  STL [R1+0xa0], R4 ;  /* 0x0000a00401007387 */ /* 0x0009e20000100800 */
[----:B------:R-:W-:-:S03]  /*113c0*/  IMAD.X R25, R39, 0x1, R91, P5 ;  /* 0x0000000127197824 */ /* 0x000fc600028e065b */
[----:B------:R-:W2:Y:S04]  /*113d0*/  LDL.LU.64 R46, [R1+0xc8] ;  /* 0x0000c800012e7983 */ /* 0x000ea80000300a00 */
[----:B------:R-:W3:Y:S04]  /*113e0*/  LDL.LU.64 R44, [R1+0xd0] ;  /* 0x0000d000012c7983 */ /* 0x000ee80000300a00 */
[----:B------:R-:W3:Y:S04]  /*113f0*/  LDL.LU.64 R42, [R1+0xd8] ;  /* 0x0000d800012a7983 */ /* 0x000ee80000300a00 */
[----:B------:R-:W3:Y:S01]  /*11400*/  LDL.LU.64 R40, [R1+0xe0] ;  /* 0x0000e00001287983 */ /* 0x000ee20000300a00 */
[----:B----4-:R-:W-:-:S02]  /*11410*/  IADD3 R4, P0, PT, R26, R92, RZ ;  /* 0x0000005c1a047210 */ /* 0x010fc40007f1e0ff */
[----:B------:R-:W-:-:S03]  /*11420*/  IADD3 R31, P2, PT, R36, R92, RZ ;  /* 0x0000005c241f7210 */ /* 0x000fc60007f5e0ff */
[----:B------:R0:W-:Y:S01]  /*11430*/  STL [R1+0xa8], R4 ;  /* 0x0000a80401007387 */ /* 0x0001e20000100800 */
[--C-:B------:R-:W-:Y:S01]  /*11440*/  IMAD.X R26, R27, 0x1, R91.reuse, P0 ;  /* 0x000000011b1a7824 */ /* 0x100fe200000e065b */
[----:B------:R-:W-:Y:S02]  /*11450*/  IADD3 R29, P4, PT, R34, R92, RZ ;  /* 0x0000005c221d7210 */ /* 0x000fe40007f9e0ff */
[----:B------:R-:W-:Y:S01]  /*11460*/  STL [R1+0xb0], R31 ;  /* 0x0000b01f01007387 */ /* 0x000fe20000100800 */
[----:B------:R-:W-:-:S03]  /*11470*/  IMAD.X R27, R37, 0x1, R91, P2 ;  /* 0x00000001251b7824 */ /* 0x000fc600010e065b */
[----:B------:R-:W-:Y:S01]  /*11480*/  STL [R1+0x6c8], R29 ;  /* 0x0006c81d01007387 */ /* 0x000fe20000100800 */
[----:B0-----:R-:W-:-:S05]  /*11490*/  IADD3 R4, P5, PT, R2, R92, RZ ;  /* 0x0000005c02047210 */ /* 0x001fca0007fbe0ff */
[----:B------:R0:W-:Y:S01]  /*114a0*/  STL [R1+0x71c], R4 ;  /* 0x00071c0401007387 */ /* 0x0001e20000100800 */
[----:B------:R-:W-:-:S03]  /*114b0*/  IMAD.X R2, R3, 0x1, R91, P5 ;  /* 0x0000000103027824 */ /* 0x000fc600028e065b */
[----:B------:R-:W4:Y:S01]  /*114c0*/  LDL.LU.64 R38, [R1+0xe8] ;  /* 0x0000e80001267983 */ /* 0x000f220000300a00 */
[----:B0-----:R-:W-:-:S05]  /*114d0*/  IMAD.X R4, R35, 0x1, R91, P4 ;  /* 0x0000000123047824 */ /* 0x001fca00020e065b */
[----:B------:R-:W-:Y:S04]  /*114e0*/  STL [R1+0xb8], R4 ;  /* 0x0000b80401007387 */ /* 0x000fe80000100800 */
[----:B------:R-:W4:Y:S04]  /*114f0*/  LDL.LU.64 R36, [R1+0xf0] ;  /* 0x0000f00001247983 */ /* 0x000f280000300a00 */
[----:B------:R0:W-:Y:S04]  /*11500*/  STL [R1+0xc0], R2 ;  /* 0x0000c00201007387 */ /* 0x0001e80000100800 */
[----:B------:R-:W4:Y:S04]  /*11510*/  LDL.LU.64 R34, [R1+0xf8] ;  /* 0x0000f80001227983 */ /* 0x000f280000300a00 */
[----:B0-----:R-:W4:Y:S01]  /*11520*/  LDL.LU.64 R2, [R1+0x100] ;  /* 0x0001000001027983 */ /* 0x001f220000300a00 */
[----:B--2---:R-:W-:-:S02]  /*11530*/  IADD3 R29, P0, PT, R46, R92, RZ ;  /* 0x0000005c2e1d7210 */ /* 0x004fc40007f1e0ff */
[----:B---3--:R-:W-:-:S03]  /*11540*/  IADD3 R4, P2, PT, R44, R92, RZ ;  /* 0x0000005c2c047210 */ /* 0x008fc60007f5e0ff */
[----:B------:R0:W-:Y:S01]  /*11550*/  STL [R1+0x720], R29 ;  /* 0x0007201d01007387 */ /* 0x0001e20000100800 */
[----:B------:R-:W-:-:S03]  /*11560*/  IADD3 R31, P4, PT, R42, R92, RZ ;  /* 0x0000005c2a1f7210 */ /* 0x000fc60007f9e0ff */
[----:B------:R1:W-:Y:S01]  /*11570*/  STL [R1+0x724], R4 ;  /* 0x0007240401007387 */ /* 0x0003e20000100800 */
[----:B0-----:R-:W-:-:S03]  /*11580*/  IADD3 R29, P5, PT, R40, R92, RZ ;  /* 0x0000005c281d7210 */ /* 0x001fc60007fbe0ff */
[----:B------:R0:W-:Y:S01]  /*11590*/  STL [R1+0x728], R31 ;  /* 0x0007281f01007387 */ /* 0x0001e20000100800 */
[----:B-1----:R-:W-:-:S03]  /*115a0*/  IMAD.X R4, R47, 0x1, R91, P0 ;  /* 0x000000012f047824 */ /* 0x002fc600000e065b */
[----:B------:R1:W-:Y:S01]  /*115b0*/  STL [R1+0x77c], R29 ;  /* 0x00077c1d01007387 */ /* 0x0003e20000100800 */
[----:B0-----:R-:W-:-:S03]  /*115c0*/  IMAD.X R31, R45, 0x1, R91, P2 ;  /* 0x000000012d1f7824 */ /* 0x001fc600010e065b */
[----:B------:R0:W-:Y:S01]  /*115d0*/  STL [R1+0xc8], R4 ;  /* 0x0000c80401007387 */ /* 0x0001e20000100800 */
[----:B-1----:R-:W-:-:S03]  /*115e0*/  IMAD.X R29, R43, 0x1, R91, P4 ;  /* 0x000000012b1d7824 */ /* 0x002fc600020e065b */
[----:B------:R-:W-:Y:S04]  /*115f0*/  STL [R1+0xd0], R31 ;  /* 0x0000d01f01007387 */ /* 0x000fe80000100800 */
[----:B------:R-:W2:Y:S01]  /*11600*/  LDL.LU.64 R46, [R1+0x108] ;  /* 0x00010800012e7983 */ /* 0x000ea20000300a00 */
[----:B0-----:R-:W-:-:S03]  /*11610*/  IMAD.X R4, R41, 0x1, R91, P5 ;  /* 0x0000000129047824 */ /* 0x001fc600028e065b */
[----:B------:R-:W-:Y:S04]  /*11620*/  STL [R1+0xd8], R29 ;  /* 0x0000d81d01007387 */ /* 0x000fe80000100800 */
[----:B------:R-:W3:Y:S04]  /*11630*/  LDL.LU.64 R44, [R1+0x110] ;  /* 0x00011000012c7983 */ /* 0x000ee80000300a00 */
[----:B------:R4:W-:Y:S04]  /*11640*/  STL [R1+0xe0], R4 ;  /* 0x0000e00401007387 */ /* 0x0009e80000100800 */
[----:B------:R-:W3:Y:S04]  /*11650*/  LDL.LU.64 R42, [R1+0x118] ;  /* 0x00011800012a7983 */ /* 0x000ee80000300a00 */
[----:B------:R-:W3:Y:S01]  /*11660*/  LDL.LU.64 R40, [R1+0x120] ;  /* 0x0001200001287983 */ /* 0x000ee20000300a00 */
[----:B----4-:R-:W-:-:S02]  /*11670*/  IADD3 R4, P0, PT, R38, R92, RZ ;  /* 0x0000005c26047210 */ /* 0x010fc40007f1e0ff */
[----:B------:R-:W-:-:S03]  /*11680*/  IADD3 R31, P2, PT, R36, R92, RZ ;  /* 0x0000005c241f7210 */ /* 0x000fc60007f5e0ff */
[----:B------:R0:W-:Y:S01]  /*11690*/  STL [R1+0x780], R4 ;  /* 0x0007800401007387 */ /* 0x0001e20000100800 */
[----:B------:R-:W-:-:S03]  /*116a0*/  IADD3 R29, P4, PT, R34, R92, RZ ;  /* 0x0000005c221d7210 */ /* 0x000fc60007f9e0ff */
[----:B------:R1:W-:Y:S01]  /*116b0*/  STL [R1+0x784], R31 ;  /* 0x0007841f01007387 */ /* 0x0003e20000100800 */
[----:B0-----:R-:W-:-:S03]  /*116c0*/  IADD3 R4, P5, PT, R2, R92, RZ ;  /* 0x0000005c02047210 */ /* 0x001fc60007fbe0ff */
[----:B------:R0:W-:Y:S01]  /*116d0*/  STL [R1+0x788], R29 ;  /* 0x0007881d01007387 */ /* 0x0001e20000100800 */
[----:B-1----:R-:W-:-:S03]  /*116e0*/  IMAD.X R31, R39, 0x1, R91, P0 ;  /* 0x00000001271f7824 */ /* 0x002fc600000e065b */
[----:B------:R1:W-:Y:S01]  /*116f0*/  STL [R1+0xbe0], R4 ;  /* 0x000be00401007387 */ /* 0x0003e20000100800 */
[--C-:B------:R-:W-:Y:S02]  /*11700*/  IMAD.X R2, R3, 0x1, R91.reuse, P5 ;  /* 0x0000000103027824 */ /* 0x100fe400028e065b */
[--C-:B0-----:R-:W-:Y:S01]  /*11710*/  IMAD.X R29, R37, 0x1, R91.reuse, P2 ;  /* 0x00000001251d7824 */ /* 0x101fe200010e065b */
[----:B------:R-:W-:Y:S01]  /*11720*/  STL [R1+0xe8], R31 ;  /* 0x0000e81f01007387 */ /* 0x000fe20000100800 */
[----:B-1----:R-:W-:-:S03]  /*11730*/  IMAD.X R4, R35, 0x1, R91, P4 ;  /* 0x0000000123047824 */ /* 0x002fc600020e065b */
[----:B------:R-:W-:Y:S04]  /*11740*/  STL [R1+0xf0], R29 ;  /* 0x0000f01d01007387 */ /* 0x000fe80000100800 */
[----:B------:R-:W4:Y:S04]  /*11750*/  LDL.LU.64 R38, [R1+0x128] ;  /* 0x0001280001267983 */ /* 0x000f280000300a00 */
[----:B------:R-:W-:Y:S04]  /*11760*/  STL [R1+0xf8], R4 ;  /* 0x0000f80401007387 */ /* 0x000fe80000100800 */
[----:B------:R-:W4:Y:S04]  /*11770*/  LDL.LU.64 R36, [R1+0x130] ;  /* 0x0001300001247983 */ /* 0x000f280000300a00 */
[----:B------:R0:W-:Y:S04]  /*11780*/  STL [R1+0x100], R2 ;  /* 0x0001000201007387 */ /* 0x0001e80000100800 */
[----:B------:R-:W4:Y:S04]  /*11790*/  LDL.LU.64 R34, [R1+0x138] ;  /* 0x0001380001227983 */ /* 0x000f280000300a00 */
[----:B0-----:R-:W4:Y:S01]  /*117a0*/  LDL.LU.64 R2, [R1+0x140] ;  /* 0x0001400001027983 */ /* 0x001f220000300a00 */
[----:B--2---:R-:W-:-:S05]  /*117b0*/  IADD3 R29, P0, PT, R46, R92, RZ ;  /* 0x0000005c2e1d7210 */ /* 0x004fca0007f1e0ff */
[----:B------:R0:W-:Y:S01]  /*117c0*/  STL [R1+0xbe4], R29 ;  /* 0x000be41d01007387 */ /* 0x0001e20000100800 */
[----:B---3--:R-:W-:-:S05]  /*117d0*/  IADD3 R4, P2, PT, R44, R92, RZ ;  /* 0x0000005c2c047210 */ /* 0x008fca0007f5e0ff */
[----:B------:R1:W-:Y:S01]  /*117e0*/  STL [R1+0xbe8], R4 ;  /* 0x000be80401007387 */ /* 0x0003e20000100800 */
[-C--:B------:R-:W-:Y:S02]  /*117f0*/  IADD3 R31, P4, PT, R42, R92.reuse, RZ ;  /* 0x0000005c2a1f7210 */ /* 0x080fe40007f9e0ff */
        /* <DEDUP_REMOVED lines=15> */
[----:B----4-:R-:W-:-:S05]  /*118f0*/  IADD3 R4, P0, PT, R38, R92, RZ ;  /* 0x0000005c26047210 */ /* 0x010fca0007f1e0ff */
[----:B------:R0:W-:Y:S01]  /*11900*/  STL [R1+0xbf4], R4 ;  /* 0x000bf40401007387 */ /* 0x0001e20000100800 */
[-C--:B------:R-:W-:Y:S02]  /*11910*/  IADD3 R31, P2, PT, R36, R92.reuse, RZ ;  /* 0x0000005c241f7210 */ /* 0x080fe40007f5e0ff */
        /* <DEDUP_REMOVED lines=816> */
[----:B------:R-:W4:Y:S01]  /*14c20*/  LDL.LU.64 R82, [R1+0x680] ;  /* 0x0006800001527983 */ /* 0x000f220000300a00 */
[----:B--2---:R-:W-:-:S05]  /*14c30*/  IADD3 R2, P0, PT, R46, R92, RZ ;  /* 0x0000005c2e027210 */ /* 0x004fca0007f1e0ff */
[----:B------:R0:W-:Y:S01]  /*14c40*/  STL [R1+0xec4], R2 ;  /* 0x000ec40201007387 */ /* 0x0001e20000100800 */
[----:B---3--:R-:W-:-:S05]  /*14c50*/  IADD3 R4, P2, PT, R44, R92, RZ ;  /* 0x0000005c2c047210 */ /* 0x008fca0007f5e0ff */
[----:B------:R-:W-:Y:S01]  /*14c60*/  STL [R1+0xec8], R4 ;  /* 0x000ec80401007387 */ /* 0x000fe20000100800 */
[----:B------:R-:W-:-:S03]  /*14c70*/  IADD3 R3, P4, PT, R42, R92, RZ ;  /* 0x0000005c2a037210 */ /* 0x000fc60007f9e0ff */
[----:B------:R-:W2:Y:S01]  /*14c80*/  LDL.LU.64 R84, [R1+0x688] ;  /* 0x0006880001547983 */ /* 0x000ea20000300a00 */
[----:B0-----:R-:W-:-:S03]  /*14c90*/  IADD3 R2, P5, PT, R40, R92, RZ ;  /* 0x0000005c28027210 */ /* 0x001fc60007fbe0ff */
[----:B------:R-:W-:Y:S04]  /*14ca0*/  STL [R1+0xecc], R3 ;  /* 0x000ecc0301007387 */ /* 0x000fe80000100800 */
[----:B------:R-:W3:Y:S04]  /*14cb0*/  LDL.LU.64 R86, [R1+0x690] ;  /* 0x0006900001567983 */ /* 0x000ee80000300a00 */
[----:B------:R0:W-:Y:S04]  /*14cc0*/  STL [R1+0xed0], R2 ;  /* 0x000ed00201007387 */ /* 0x0001e80000100800 */
[----:B------:R-:W3:Y:S04]  /*14cd0*/  LDL.LU.64 R88, [R1+0x698] ;  /* 0x0006980001587983 */ /* 0x000ee80000300a00 */
[----:B0-----:R-:W3:Y:S01]  /*14ce0*/  LDL.LU.64 R2, [R1+0x6a0] ;  /* 0x0006a00001027983 */ /* 0x001ee20000300a00 */
[----:B------:R-:W-:-:S02]  /*14cf0*/  IMAD.X R4, R47, 0x1, R91, P0 ;  /* 0x000000012f047824 */ /* 0x000fc400000e065b */
[--C-:B------:R-:W-:Y:S01]  /*14d00*/  IMAD.X R29, R45, 0x1, R91.reuse, P2 ;  /* 0x000000012d1d7824 */ /* 0x100fe200010e065b */
[----:B------:R0:W5:Y:S04]  /*14d10*/  LDL.LU R46, [R1+0x1030] ;  /* 0x00103000012e7983 */ /* 0x0001680000300800 */
[----:B------:R0:W5:Y:S01]  /*14d20*/  LDL.LU R44, [R1+0x102c] ;  /* 0x00102c00012c7983 */ /* 0x0001620000300800 */
[----:B------:R-:W-:-:S03]  /*14d30*/  IMAD.X R31, R41, 0x1, R91, P5 ;  /* 0x00000001291f7824 */ /* 0x000fc600028e065b */
[----:B------:R1:W-:Y:S04]  /*14d40*/  STL [R1+0x648], R4 ;  /* 0x0006480401007387 */ /* 0x0003e80000100800 */
[----:B------:R0:W5:Y:S01]  /*14d50*/  LDL.LU R42, [R1+0x1028] ;  /* 0x00102800012a7983 */ /* 0x0001620000300800 */
[----:B-1----:R-:W-:-:S03]  /*14d60*/  IMAD.X R4, R43, 0x1, R91, P4 ;  /* 0x000000012b047824 */ /* 0x002fc600020e065b */
[----:B------:R4:W-:Y:S04]  /*14d70*/  STL [R1+0x650], R29 ;  /* 0x0006501d01007387 */ /* 0x0009e80000100800 */
[----:B------:R0:W5:Y:S04]  /*14d80*/  LDL.LU R40, [R1+0x1024] ;  /* 0x0010240001287983 */ /* 0x0001680000300800 */
[----:B------:R1:W-:Y:S04]  /*14d90*/  STL [R1+0x658], R4 ;  /* 0x0006580401007387 */ /* 0x0003e80000100800 */
[----:B------:R0:W-:Y:S01]  /*14da0*/  STL [R1+0x660], R31 ;  /* 0x0006601f01007387 */ /* 0x0001e20000100800 */
[----:B----4-:R-:W-:-:S05]  /*14db0*/  IADD3 R29, P0, PT, R38, R92, RZ ;  /* 0x0000005c261d7210 */ /* 0x010fca0007f1e0ff */
[----:B------:R4:W-:Y:S01]  /*14dc0*/  STL [R1+0xed4], R29 ;  /* 0x000ed41d01007387 */ /* 0x0009e20000100800 */
[----:B-1----:R-:W-:-:S05]  /*14dd0*/  IADD3 R4, P2, PT, R36, R92, RZ ;  /* 0x0000005c24047210 */ /* 0x002fca0007f5e0ff */
[----:B------:R1:W-:Y:S01]  /*14de0*/  STL [R1+0xed8], R4 ;  /* 0x000ed80401007387 */ /* 0x0003e20000100800 */
[-C--:B0-----:R-:W-:Y:S02]  /*14df0*/  IADD3 R31, P4, PT, R34, R92.reuse, RZ ;  /* 0x0000005c221f7210 */ /* 0x081fe40007f9e0ff */
[----:B----4-:R-:W-:-:S03]  /*14e00*/  IADD3 R29, P5, PT, R82, R92, RZ ;  /* 0x0000005c521d7210 */ /* 0x010fc60007fbe0ff */
[----:B------:R-:W-:Y:S01]  /*14e10*/  STL [R1+0xedc], R31 ;  /* 0x000edc1f01007387 */ /* 0x000fe20000100800 */
[----:B-1----:R-:W-:-:S03]  /*14e20*/  IMAD.X R4, R39, 0x1, R91, P0 ;  /* 0x0000000127047824 */ /* 0x002fc600000e065b */
[----:B------:R0:W5:Y:S04]  /*14e30*/  LDL.LU R38, [R1+0x1020] ;  /* 0x0010200001267983 */ /* 0x0001680000300800 */
[----:B------:R1:W-:Y:S04]  /*14e40*/  STL [R1+0xee0], R29 ;  /* 0x000ee01d01007387 */ /* 0x0003e80000100800 */
[----:B------:R0:W5:Y:S04]  /*14e50*/  LDL.LU R36, [R1+0x101c] ;  /* 0x00101c0001247983 */ /* 0x0001680000300800 */
[----:B------:R4:W-:Y:S01]  /*14e60*/  STL [R1+0x668], R4 ;  /* 0x0006680401007387 */ /* 0x0009e20000100800 */
[----:B-1----:R-:W-:-:S03]  /*14e70*/  IMAD.X R29, R37, 0x1, R91, P2 ;  /* 0x00000001251d7824 */ /* 0x002fc600010e065b */
[----:B------:R0:W5:Y:S01]  /*14e80*/  LDL.LU R34, [R1+0x1018] ;  /* 0x0010180001227983 */ /* 0x0001620000300800 */
[--C-:B------:R-:W-:Y:S02]  /*14e90*/  IMAD.X R31, R83, 0x1, R91.reuse, P5 ;  /* 0x00000001531f7824 */ /* 0x100fe400028e065b */
[----:B----4-:R-:W-:Y:S01]  /*14ea0*/  IMAD.X R4, R35, 0x1, R91, P4 ;  /* 0x0000000123047824 */ /* 0x010fe200020e065b */
[----:B------:R-:W-:Y:S04]  /*14eb0*/  STL [R1+0x670], R29 ;  /* 0x0006701d01007387 */ /* 0x000fe80000100800 */
[----:B------:R-:W4:Y:S04]  /*14ec0*/  LDL.LU.64 R82, [R1+0x1010] ;  /* 0x0010100001527983 */ /* 0x000f280000300a00 */
[----:B------:R2:W-:Y:S04]  /*14ed0*/  STL [R1+0x678], R4 ;  /* 0x0006780401007387 */ /* 0x0005e80000100800 */
[----:B------:R1:W-:Y:S01]  /*14ee0*/  STL [R1+0x680], R31 ;  /* 0x0006801f01007387 */ /* 0x0003e20000100800 */
[----:B--2---:R-:W-:-:S05]  /*14ef0*/  IADD3 R4, P0, PT, R84, R92, RZ ;  /* 0x0000005c54047210 */ /* 0x004fca0007f1e0ff */
[----:B------:R2:W-:Y:S01]  /*14f00*/  STL [R1+0xee4], R4 ;  /* 0x000ee40401007387 */ /* 0x0005e20000100800 */
[----:B---3--:R-:W-:-:S05]  /*14f10*/  IADD3 R29, P2, PT, R86, R92, RZ ;  /* 0x0000005c561d7210 */ /* 0x008fca0007f5e0ff */
[----:B------:R3:W-:Y:S01]  /*14f20*/  STL [R1+0xee8], R29 ;  /* 0x000ee81d01007387 */ /* 0x0007e20000100800 */
[-C--:B-1----:R-:W-:Y:S02]  /*14f30*/  IADD3 R31, P4, PT, R88, R92.reuse, RZ ;  /* 0x0000005c581f7210 */ /* 0x082fe40007f9e0ff */
[----:B--2---:R-:W-:Y:S01]  /*14f40*/  IADD3 R4, P5, PT, R2, R92, RZ ;  /* 0x0000005c02047210 */ /* 0x004fe20007fbe0ff */
[--C-:B---3--:R-:W-:Y:S02]  /*14f50*/  IMAD.X R29, R85, 0x1, R91.reuse, P0 ;  /* 0x00000001551d7824 */ /* 0x108fe400000e065b */
[----:B------:R1:W-:Y:S04]  /*14f60*/  STL [R1+0xeec], R31 ;  /* 0x000eec1f01007387 */ /* 0x0003e80000100800 */
[----:B------:R-:W2:Y:S04]  /*14f70*/  LDL.LU.64 R84, [R1+0x1008] ;  /* 0x0010080001547983 */ /* 0x000ea80000300a00 */
[----:B------:R3:W-:Y:S04]  /*14f80*/  STL [R1+0xef0], R4 ;  /* 0x000ef00401007387 */ /* 0x0007e80000100800 */
[----:B-1----:R-:W2:Y:S04]  /*14f90*/  LDL.LU R31, [R1+0x9f0] ;  /* 0x0009f000011f7983 */ /* 0x002ea80000300800 */
[----:B------:R1:W-:Y:S01]  /*14fa0*/  STL [R1+0x688], R29 ;  /* 0x0006881d01007387 */ /* 0x0003e20000100800 */
[----:B---3--:R-:W-:-:S03]  /*14fb0*/  IMAD.X R4, R87, 0x1, R91, P2 ;  /* 0x0000000157047824 */ /* 0x008fc600010e065b */
[----:B------:R-:W3:Y:S04]  /*14fc0*/  LDL.LU.64 R86, [R1+0x1000] ;  /* 0x0010000001567983 */ /* 0x000ee80000300a00 */
[----:B------:R-:W3:Y:S04]  /*14fd0*/  LDL.LU R35, [R1+0xbd8] ;  /* 0x000bd80001237983 */ /* 0x000ee80000300800 */
[----:B------:R-:W3:Y:S04]  /*14fe0*/  LDL.LU R33, [R1+0xbd4] ;  /* 0x000bd40001217983 */ /* 0x000ee80000300800 */
[----:B------:R0:W-:Y:S04]  /*14ff0*/  STL [R1+0x690], R4 ;  /* 0x0006900401007387 */ /* 0x0001e80000100800 */
[----:B-1----:R-:W3:Y:S01]  /*15000*/  LDL.LU R29, [R1+0xbd0] ;  /* 0x000bd000011d7983 */ /* 0x002ee20000300800 */
[----:B0-----:R-:W-:-:S03]  /*15010*/  IMAD.X R4, R89, 0x1, R91, P4 ;  /* 0x0000000159047824 */ /* 0x001fc600020e065b */
[----:B------:R-:W3:Y:S01]  /*15020*/  LDL.LU.64 R88, [R1+0xff8] ;  /* 0x000ff80001587983 */ /* 0x000ee20000300a00 */
[----:B------:R-:W-:-:S03]  /*15030*/  IMAD.X R39, R3, 0x1, R91, P5 ;  /* 0x0000000103277824 */ /* 0x000fc600028e065b */
[----:B------:R-:W3:Y:S04]  /*15040*/  LDL.LU.64 R2, [R1+0xff0] ;  /* 0x000ff00001027983 */ /* 0x000ee80000300a00 */
[----:B------:R2:W-:Y:S04]  /*15050*/  STL [R1+0x698], R4 ;  /* 0x0006980401007387 */ /* 0x0005e80000100800 */
[----:B------:R-:W-:Y:S01]  /*15060*/  STL [R1+0x6a0], R39 ;  /* 0x0006a02701007387 */ /* 0x000fe20000100800 */
[----:B----4-:R-:W-:-:S05]  /*15070*/  IADD3 R37, P0, PT, R82, R92, RZ ;  /* 0x0000005c52257210 */ /* 0x010fca0007f1e0ff */
[----:B------:R-:W-:Y:S01]  /*15080*/  STL [R1+0xef4], R37 ;  /* 0x000ef42501007387 */ /* 0x000fe20000100800 */
[----:B------:R-:W-:Y:S01]  /*15090*/  IMAD.X R82, R83, 0x1, R91, P0 ;  /* 0x0000000153527824 */ /* 0x000fe200000e065b */
[----:B--2---:R-:W-:-:S05]  /*150a0*/  IADD3 R4, P2, PT, R84, R92, RZ ;  /* 0x0000005c54047210 */ /* 0x004fca0007f5e0ff */
[----:B------:R0:W-:Y:S01]  /*150b0*/  STL [R1+0xef8], R4 ;  /* 0x000ef80401007387 */ /* 0x0001e20000100800 */
[----:B------:R-:W-:Y:S01]  /*150c0*/  IMAD.X R84, R85, 0x1, R91, P2 ;  /* 0x0000000155547824 */ /* 0x000fe200010e065b */
[----:B------:R-:W-:Y:S02]  /*150d0*/  IADD3 R31, P0, PT, R31, R90, RZ ;  /* 0x0000005a1f1f7210 */ /* 0x000fe40007f1e0ff */
[----:B0-----:R-:W2:Y:S01]  /*150e0*/  LDL.LU R4, [R1+0xbcc] ;  /* 0x000bcc0001047983 */ /* 0x001ea20000300800 */
[----:B---3--:R-:W-:Y:S02]  /*150f0*/  IADD3 R39, P4, PT, R86, R92, RZ ;  /* 0x0000005c56277210 */ /* 0x008fe40007f9e0ff */
[----:B------:R-:W-:-:S03]  /*15100*/  IADD3 R35, P2, PT, R35, R90, RZ ;  /* 0x0000005a23237210 */ /* 0x000fc60007f5e0ff */
[----:B------:R-:W-:Y:S01]  /*15110*/  STL [R1+0xefc], R39 ;  /* 0x000efc2701007387 */ /* 0x000fe20000100800 */
[----:B------:R-:W-:Y:S01]  /*15120*/  IMAD.X R86, R87, 0x1, R91, P4 ;  /* 0x0000000157567824 */ /* 0x000fe200020e065b */
[----:B------:R-:W-:Y:S02]  /*15130*/  IADD3 R33, P4, PT, R33, R90, RZ ;  /* 0x0000005a21217210 */ /* 0x000fe40007f9e0ff */
[----:B------:R-:W-:-:S05]  /*15140*/  IADD3 R37, P5, PT, R88, R92, RZ ;  /* 0x0000005c58257210 */ /* 0x000fca0007fbe0ff */
[----:B------:R-:W-:Y:S01]  /*15150*/  STL [R1+0xf00], R37 ;  /* 0x000f002501007387 */ /* 0x000fe20000100800 */
[----:B------:R-:W-:Y:S01]  /*15160*/  IMAD.X R88, R89, 0x1, R91, P5 ;  /* 0x0000000159587824 */ /* 0x000fe200028e065b */
[-C--:B------:R-:W-:Y:S02]  /*15170*/  IADD3 R29, P5, PT, R29, R90.reuse, RZ ;  /* 0x0000005a1d1d7210 */ /* 0x080fe40007fbe0ff */
[----:B------:R0:W-:Y:S04]  /*15180*/  STL [R1+0x9f0], R31 ;  /* 0x0009f01f01007387 */ /* 0x0001e80000100800 */
[----:B0-----:R-:W3:Y:S04]  /*15190*/  LDL.LU R31, [R1+0x9dc] ;  /* 0x0009dc00011f7983 */ /* 0x001ee80000300800 */
[----:B------:R-:W4:Y:S04]  /*151a0*/  LDL.LU R83, [R1+0xbc8] ;  /* 0x000bc80001537983 */ /* 0x000f280000300800 */
[----:B------:R-:W-:Y:S04]  /*151b0*/  STL [R1+0xbd8], R35 ;  /* 0x000bd82301007387 */ /* 0x000fe80000100800 */
[----:B------:R-:W4:Y:S04]  /*151c0*/  LDL.LU R81, [R1+0x9ec] ;  /* 0x0009ec0001517983 */ /* 0x000f280000300800 */
[----:B------:R-:W-:Y:S04]  /*151d0*/  STL [R1+0xbd4], R33 ;  /* 0x000bd42101007387 */ /* 0x000fe80000100800 */
[----:B------:R-:W4:Y:S04]  /*151e0*/  LDL.LU R79, [R1+0xbc0] ;  /* 0x000bc000014f7983 */ /* 0x000f280000300800 */
[----:B------:R0:W-:Y:S04]  /*151f0*/  STL [R1+0xbd0], R29 ;  /* 0x000bd01d01007387 */ /* 0x0001e80000100800 */
        /* <DEDUP_REMOVED lines=20> */
[----:B------:R-:W4:Y:S04]  /*15340*/  LDL.LU R39, [R1+0xb8c] ;  /* 0x000b8c0001277983 */ /* 0x000f280000300800 */
[----:B------:R-:W4:Y:S01]  /*15350*/  LDL.LU R37, [R1+0xb68] ;  /* 0x000b680001257983 */ /* 0x000f220000300800 */
[----:B--2---:R-:W-:-:S05]  /*15360*/  IADD3 R4, P6, PT, R4, R90, RZ ;  /* 0x0000005a04047210 */ /* 0x004fca0007fde0ff */
[----:B------:R0:W-:Y:S04]  /*15370*/  STL [R1+0xbcc], R4 ;  /* 0x000bcc0401007387 */ /* 0x0001e80000100800 */
[----:B0-----:R-:W2:Y:S04]  /*15380*/  LDL.LU R4, [R1+0xb84] ;  /* 0x000b840001047983 */ /* 0x001ea80000300800 */
[----:B------:R-:W2:Y:S04]  /*15390*/  LDL.LU R35, [R1+0xb60] ;  /* 0x000b600001237983 */ /* 0x000ea80000300800 */
[----:B------:R-:W2:Y:S01]  /*153a0*/  LDL.LU R33, [R1+0xb7c] ;  /* 0x000b7c0001217983 */ /* 0x000ea20000300800 */
[----:B---3--:R-:W-:Y:S01]  /*153b0*/  IMAD.X R31, R31, 0x1, R3, P0 ;  /* 0x000000011f1f7824 */ /* 0x008fe200000e0603 */
[----:B----4-:R-:W-:-:S04]  /*153c0*/  IADD3 R83, P0, PT, R83, R90, RZ ;  /* 0x0000005a53537210 */ /* 0x010fc80007f1e0ff */
[----:B------:R0:W-:Y:S01]  /*153d0*/  STL [R1+0x9dc], R31 ;  /* 0x0009dc1f01007387 */ /* 0x0001e20000100800 */
[----:B------:R-:W-:-:S03]  /*153e0*/  IMAD.X R81, R81, 0x1, R3, P2 ;  /* 0x0000000151517824 */ /* 0x000fc600010e0603 */
[----:B0-----:R-:W3:Y:S01]  /*153f0*/  LDL.LU R31, [R1+0xb58] ;  /* 0x000b5800011f7983 */ /* 0x001ee20000300800 */
[----:B------:R-:W-:-:S03]  /*15400*/  IADD3 R79, P2, PT, R79, R90, RZ ;  /* 0x0000005a4f4f7210 */ /* 0x000fc60007f5e0ff */
[----:B------:R-:W-:Y:S04]  /*15410*/  STL [R1+0xbc8], R83 ;  /* 0x000bc85301007387 */ /* 0x000fe80000100800 */
[----:B------:R-:W-:Y:S01]  /*15420*/  STL [R1+0x9ec], R81 ;  /* 0x0009ec5101007387 */ /* 0x000fe20000100800 */
[----:B------:R-:W-:-:S03]  /*15430*/  IMAD.X R77, R77, 0x1, R3, P4 ;  /* 0x000000014d4d7824 */ /* 0x000fc600020e0603 */
[----:B------:R-:W-:Y:S01]  /*15440*/  STL [R1+0xbc0], R79 ;  /* 0x000bc04f01007387 */ /* 0x000fe20000100800 */
[----:B------:R-:W-:-:S03]  /*15450*/  IADD3 R75, P4, PT, R75, R90, RZ ;  /* 0x0000005a4b4b7210 */ /* 0x000fc60007f9e0ff */
        /* <DEDUP_REMOVED lines=31> */
[-C--:B------:R-:W-:Y:S01]  /*15650*/  IADD3 R43, P0, PT, R43, R90.reuse, RZ ;  /* 0x0000005a2b2b7210 */ /* 0x080fe20007f1e0ff */
[--C-:B------:R-:W-:Y:S01]  /*15660*/  IMAD.X R41, R41, 0x1, R3.reuse, P2 ;  /* 0x0000000129297824 */ /* 0x100fe200010e0603 */
[-C--:B------:R-:W-:Y:S01]  /*15670*/  IADD3 R29, P2, PT, R29, R90.reuse, RZ ;  /* 0x0000005a1d1d7210 */ /* 0x080fe20007f5e0ff */
[----:B------:R-:W-:Y:S04]  /*15680*/  STL [R1+0xb9c], R45 ;  /* 0x000b9c2d01007387 */ /* 0x000fe80000100800 */
[----:B------:R0:W-:Y:S04]  /*15690*/  STL [R1+0xb70], R29 ;  /* 0x000b701d01007387 */ /* 0x0001e80000100800 */
[----:B------:R-:W-:Y:S04]  /*156a0*/  STL [R1+0xb78], R43 ;  /* 0x000b782b01007387 */ /* 0x000fe80000100800 */
[----:B0-----:R-:W4:Y:S01]  /*156b0*/  LDL.LU R29, [R1+0xb74] ;  /* 0x000b7400011d7983 */ /* 0x001f220000300800 */
[----:B------:R-:W-:Y:S01]  /*156c0*/  IMAD.X R39, R39, 0x1, R3, P4 ;  /* 0x0000000127277824 */ /* 0x000fe200020e0603 */
[----:B------:R-:W-:-:S02]  /*156d0*/  IADD3 R37, P4, PT, R37, R90, RZ ;  /* 0x0000005a25257210 */ /* 0x000fc40007f9e0ff */
[----:B------:R-:W-:Y:S01]  /*156e0*/  STL [R1+0xb94], R41 ;  /* 0x000b942901007387 */ /* 0x000fe20000100800 */
[----:B--2---:R-:W-:Y:S01]  /*156f0*/  IMAD.X R4, R4, 0x1, R3, P5 ;  /* 0x0000000104047824 */ /* 0x004fe200028e0603 */
[----:B------:R-:W-:-:S04]  /*15700*/  IADD3 R35, P5, PT, R35, R90, RZ ;  /* 0x0000005a23237210 */ /* 0x000fc80007fbe0ff */
[----:B------:R0:W-:Y:S01]  /*15710*/  STL [R1+0xb84], R4 ;  /* 0x000b840401007387 */ /* 0x0001e20000100800 */
[----:B------:R-:W-:-:S03]  /*15720*/  IMAD.X R33, R33, 0x1, R3, P6 ;  /* 0x0000000121217824 */ /* 0x000fc600030e0603 */
[----:B------:R-:W-:Y:S04]  /*15730*/  STL [R1+0xb8c], R39 ;  /* 0x000b8c2701007387 */ /* 0x000fe80000100800 */
[----:B0-----:R-:W2:Y:S04]  /*15740*/  LDL.LU R4, [R1+0xb50] ;  /* 0x000b500001047983 */ /* 0x001ea80000300800 */
[----:B------:R-:W-:Y:S04]  /*15750*/  STL [R1+0xb68], R37 ;  /* 0x000b682501007387 */ /* 0x000fe80000100800 */
[----:B------:R-:W2:Y:S04]  /*15760*/  LDL.LU R83, [R1+0xb6c] ;  /* 0x000b6c0001537983 */ /* 0x000ea80000300800 */
[----:B------:R-:W-:Y:S04]  /*15770*/  STL [R1+0xb60], R35 ;  /* 0x000b602301007387 */ /* 0x000fe80000100800 */
[----:B------:R-:W2:Y:S04]  /*15780*/  LDL.LU R81, [R1+0xb48] ;  /* 0x000b480001517983 */ /* 0x000ea80000300800 */
[----:B------:R-:W-:Y:S04]  /*15790*/  STL [R1+0xb7c], R33 ;  /* 0x000b7c2101007387 */ /* 0x000fe80000100800 */
[----:B------:R-:W2:Y:S01]  /*157a0*/  LDL.LU R79, [R1+0xb64] ;  /* 0x000b6400014f7983 */ /* 0x000ea20000300800 */
[----:B---3--:R-:W-:-:S05]  /*157b0*/  IADD3 R31, P6, PT, R31, R90, RZ ;  /* 0x0000005a1f1f7210 */ /* 0x008fca0007fde0ff */
[----:B------:R0:W-:Y:S04]  /*157c0*/  STL [R1+0xb58], R31 ;  /* 0x000b581f01007387 */ /* 0x0001e80000100800 */
[----:B------:R-:W3:Y:S04]  /*157d0*/  LDL.LU R77, [R1+0xb40] ;  /* 0x000b4000014d7983 */ /* 0x000ee80000300800 */
        /* <DEDUP_REMOVED lines=18> */
[----:B0-----:R-:W3:Y:S04]  /*15900*/  LDL.LU R31, [R1+0xb14] ;  /* 0x000b1400011f7983 */ /* 0x001ee80000300800 */
[----:B------:R-:W3:Y:S04]  /*15910*/  LDL.LU R39, [R1+0xaf0] ;  /* 0x000af00001277983 */ /* 0x000ee80000300800 */
[----:B------:R-:W3:Y:S01]  /*15920*/  LDL.LU R37, [R1+0xb0c] ;  /* 0x000b0c0001257983 */ /* 0x000ee20000300800 */
[----:B----4-:R-:W-:-:S05]  /*15930*/  IMAD.X R29, R29, 0x1, R3, P0 ;  /* 0x000000011d1d7824 */ /* 0x010fca00000e0603 */
[----:B------:R0:W-:Y:S04]  /*15940*/  STL [R1+0xb74], R29 ;  /* 0x000b741d01007387 */ /* 0x0001e80000100800 */
[----:B0-----:R-:W4:Y:S04]  /*15950*/  LDL.LU R29, [R1+0xae8] ;  /* 0x000ae800011d7983 */ /* 0x001f280000300800 */
[----:B------:R-:W4:Y:S04]  /*15960*/  LDL.LU R35, [R1+0xb04] ;  /* 0x000b040001237983 */ /* 0x000f280000300800 */
[----:B------:R-:W4:Y:S01]  /*15970*/  LDL.LU R33, [R1+0xae0] ;  /* 0x000ae00001217983 */ /* 0x000f220000300800 */
[----:B--2---:R-:W-:-:S05]  /*15980*/  IADD3 R4, P0, PT, R4, R90, RZ ;  /* 0x0000005a04047210 */ /* 0x004fca0007f1e0ff */
[----:B------:R0:W-:Y:S01]  /*15990*/  STL [R1+0xb50], R4 ;  /* 0x000b500401007387 */ /* 0x0001e20000100800 */
[----:B------:R-:W-:-:S03]  /*159a0*/  IMAD.X R83, R83, 0x1, R3, P2 ;  /* 0x0000000153537824 */ /* 0x000fc600010e0603 */
[----:B0-----:R-:W2:Y:S01]  /*159b0*/  LDL.LU R4, [R1+0xafc] ;  /* 0x000afc0001047983 */ /* 0x001ea20000300800 */
[----:B------:R-:W-:-:S03]  /*159c0*/  IADD3 R81, P2, PT, R81, R90, RZ ;  /* 0x0000005a51517210 */ /* 0x000fc60007f5e0ff */
[----:B------:R-:W-:Y:S01]  /*159d0*/  STL [R1+0xb6c], R83 ;  /* 0x000b6c5301007387 */ /* 0x000fe20000100800 */
[----:B------:R-:W-:-:S03]  /*159e0*/  IMAD.X R79, R79, 0x1, R3, P4 ;  /* 0x000000014f4f7824 */ /* 0x000fc600020e0603 */
[----:B------:R-:W-:Y:S04]  /*159f0*/  STL [R1+0xb48], R81 ;  /* 0x000b485101007387 */ /* 0x000fe80000100800 */
[----:B------:R-:W-:Y:S01]  /*15a00*/  STL [R1+0xb64], R79 ;  /* 0x000b644f01007387 */ /* 0x000fe20000100800 */
[----:B---3--:R-:W-:Y:S01]  /*15a10*/  IADD3 R77, P4, PT, R77, R90, RZ ;  /* 0x0000005a4d4d7210 */ /* 0x008fe20007f9e0ff */
[----:B------:R-:W-:-:S04]  /*15a20*/  IMAD.X R75, R75, 0x1, R3, P5 ;  /* 0x000000014b4b7824 */ /* 0x000fc800028e0603 */
        /* <DEDUP_REMOVED lines=34> */
[----:B------:R-:W-:Y:S01]  /*15c50*/  IMAD.X R31, R31, 0x1, R3, P4 ;  /* 0x000000011f1f7824 */ /* 0x000fe200020e0603 */
[----:B------:R-:W-:-:S04]  /*15c60*/  IADD3 R39, P4, PT, R39, R90, RZ ;  /* 0x0000005a27277210 */ /* 0x000fc80007f9e0ff */
[----:B------:R0:W-:Y:S01]  /*15c70*/  STL [R1+0xb14], R31 ;  /* 0x000b141f01007387 */ /* 0x0001e20000100800 */
[----:B------:R-:W-:-:S03]  /*15c80*/  IMAD.X R37, R37, 0x1, R3, P5 ;  /* 0x0000000125257824 */ /* 0x000fc600028e0603 */
[----:B------:R-:W-:Y:S04]  /*15c90*/  STL [R1+0xb1c], R43 ;  /* 0x000b1c2b01007387 */ /* 0x000fe80000100800 */
[----:B0-----:R-:W3:Y:S04]  /*15ca0*/  LDL.LU R31, [R1+0xad8] ;  /* 0x000ad800011f7983 */ /* 0x001ee80000300800 */
[----:B------:R-:W-:Y:S01]  /*15cb0*/  STL [R1+0xaf8], R41 ;  /* 0x000af82901007387 */ /* 0x000fe20000100800 */
[----:B----4-:R-:W-:-:S05]  /*15cc0*/  IADD3 R29, P5, PT, R29, R90, RZ ;  /* 0x0000005a1d1d7210 */ /* 0x010fca0007fbe0ff */
[----:B------:R0:W-:Y:S04]  /*15cd0*/  STL [R1+0xae8], R29 ;  /* 0x000ae81d01007387 */ /* 0x0001e80000100800 */
[----:B------:R-:W-:Y:S04]  /*15ce0*/  STL [R1+0xaf0], R39 ;  /* 0x000af02701007387 */ /* 0x000fe80000100800 */
[----:B0-----:R-:W4:Y:S01]  /*15cf0*/  LDL.LU R29, [R1+0xaf4] ;  /* 0x000af400011d7983 */ /* 0x001f220000300800 */
[----:B------:R-:W-:Y:S01]  /*15d00*/  IMAD.X R35, R35, 0x1, R3, P6 ;  /* 0x0000000123237824 */ /* 0x000fe200030e0603 */
[----:B------:R-:W-:-:S02]  /*15d10*/  IADD3 R33, P6, PT, R33, R90, RZ ;  /* 0x0000005a21217210 */ /* 0x000fc40007fde0ff */
[----:B------:R-:W-:Y:S04]  /*15d20*/  STL [R1+0xb0c], R37 ;  /* 0x000b0c2501007387 */ /* 0x000fe80000100800 */
[----:B------:R-:W4:Y:S04]  /*15d30*/  LDL.LU R83, [R1+0xad0] ;  /* 0x000ad00001537983 */ /* 0x000f280000300800 */
[----:B------:R-:W-:Y:S04]  /*15d40*/  STL [R1+0xb04], R35 ;  /* 0x000b042301007387 */ /* 0x000fe80000100800 */
[----:B------:R-:W4:Y:S04]  /*15d50*/  LDL.LU R81, [R1+0xaec] ;  /* 0x000aec0001517983 */ /* 0x000f280000300800 */
[----:B------:R-:W-:Y:S04]  /*15d60*/  STL [R1+0xae0], R33 ;  /* 0x000ae02101007387 */ /* 0x000fe80000100800 */
[----:B------:R-:W4:Y:S01]  /*15d70*/  LDL.LU R79, [R1+0xac8] ;  /* 0x000ac800014f7983 */ /* 0x000f220000300800 */
[----:B--2---:R-:W-:-:S05]  /*15d80*/  IMAD.X R4, R4, 0x1, R3, P0 ;  /* 0x0000000104047824 */ /* 0x004fca00000e0603 */
[----:B------:R0:W-:Y:S04]  /*15d90*/  STL [R1+0xafc], R4 ;  /* 0x000afc0401007387 */ /* 0x0001e80000100800 */
[----:B------:R-:W2:Y:S04]  /*15da0*/  LDL.LU R77, [R1+0xae4] ;  /* 0x000ae400014d7983 */ /* 0x000ea80000300800 */
        /* <DEDUP_REMOVED lines=18> */
[----:B0-----:R-:W2:Y:S04]  /*15ed0*/  LDL.LU R4, [R1+0xa78] ;  /* 0x000a780001047983 */ /* 0x001ea80000300800 */
[----:B------:R-:W2:Y:S04]  /*15ee0*/  LDL.LU R39, [R1+0xa94] ;  /* 0x000a940001277983 */ /* 0x000ea80000300800 */
[----:B------:R-:W2:Y:S04]  /*15ef0*/  LDL.LU R37, [R1+0xa70] ;  /* 0x000a700001257983 */ /* 0x000ea80000300800 */
[----:B------:R-:W2:Y:S01]  /*15f00*/  LDL.LU R35, [R1+0xa8c] ;  /* 0x000a8c0001237983 */ /* 0x000ea20000300800 */
[----:B---3--:R-:W-:-:S05]  /*15f10*/  IADD3 R31, P0, PT, R31, R90, RZ ;  /* 0x0000005a1f1f7210 */ /* 0x008fca0007f1e0ff */
[----:B------:R0:W-:Y:S04]  /*15f20*/  STL [R1+0xad8], R31 ;  /* 0x000ad81f01007387 */ /* 0x0001e80000100800 */
[----:B------:R-:W3:Y:S04]  /*15f30*/  LDL.LU R33, [R1+0xa84] ;  /* 0x000a840001217983 */ /* 0x000ee80000300800 */
[----:B0-----:R-:W3:Y:S01]  /*15f40*/  LDL.LU R31, [R1+0xa68] ;  /* 0x000a6800011f7983 */ /* 0x001ee20000300800 */
[----:B----4-:R-:W-:-:S05]  /*15f50*/  IMAD.X R29, R29, 0x1, R3, P2 ;  /* 0x000000011d1d7824 */ /* 0x010fca00010e0603 */
[----:B------:R0:W-:Y:S04]  /*15f60*/  STL [R1+0xaf4], R29 ;  /* 0x000af41d01007387 */ /* 0x0001e80000100800 */
[----:B0-----:R-:W4:Y:S01]  /*15f70*/  LDL.LU R29, [R1+0xa7c] ;  /* 0x000a7c00011d7983 */ /* 0x001f220000300800 */
[----:B------:R-:W-:Y:S01]  /*15f80*/  IADD3 R83, P2, PT, R83, R90, RZ ;  /* 0x0000005a53537210 */ /* 0x000fe20007f5e0ff */
[----:B------:R-:W-:-:S04]  /*15f90*/  IMAD.X R81, R81, 0x1, R3, P4 ;  /* 0x0000000151517824 */ /* 0x000fc800020e0603 */
[----:B------:R0:W-:Y:S01]  /*15fa0*/  STL [R1+0xad0], R83 ;  /* 0x000ad05301007387 */ /* 0x0001e20000100800 */
[----:B------:R-:W-:-:S03]  /*15fb0*/  IADD3 R79, P4, PT, R79, R90, RZ ;  /* 0x0000005a4f4f7210 */ /* 0x000fc60007f9e0ff */
[----:B------:R1:W-:Y:S04]  /*15fc0*/  STL [R1+0xaec], R81 ;  /* 0x000aec5101007387 */ /* 0x0003e80000100800 */
[----:B------:R0:W-:Y:S01]  /*15fd0*/  STL [R1+0xac8], R79 ;  /* 0x000ac84f01007387 */ /* 0x0001e20000100800 */
[----:B--2---:R-:W-:Y:S01]  /*15fe0*/  IMAD.X R77, R77, 0x1, R3, P5 ;  /* 0x000000014d4d7824 */ /* 0x004fe200028e0603 */
[----:B------:R-:W-:-:S04]  /*15ff0*/  IADD3 R75, P5, PT, R75, R90, RZ ;  /* 0x0000005a4b4b7210 */ /* 0x000fc80007fbe0ff */
[----:B------:R2:W-:Y:S01]  /*16000*/  STL [R1+0xae4], R77 ;  /* 0x000ae44d01007387 */ /* 0x0005e20000100800 */
[----:B------:R-:W-:-:S03]  /*16010*/  IMAD.X R73, R73, 0x1, R3, P6 ;  /* 0x0000000149497824 */ /* 0x000fc600030e0603 */
[----:B------:R0:W-:Y:S01]  /*16020*/  STL [R1+0xac0], R75 ;  /* 0x000ac04b01007387 */ /* 0x0001e20000100800 */
[----:B------:R-:W-:-:S03]  /*16030*/  IADD3 R71, P6, PT, R71, R90, RZ ;  /* 0x0000005a47477210 */ /* 0x000fc60007fde0ff */
        /* <DEDUP_REMOVED lines=27> */
[-C--:B------:R-:W-:Y:S01]  /*161f0*/  IADD3 R43, P2, PT, R43, R90.reuse, RZ ;  /* 0x0000005a2b2b7210 */ /* 0x080fe20007f5e0ff */
[--C-:B------:R-:W-:Y:S01]  /*16200*/  IMAD.X R41, R41, 0x1, R3.reuse, P4 ;  /* 0x0000000129297824 */ /* 0x100fe200020e0603 */
[----:B------:R-:W-:Y:S01]  /*16210*/  IADD3 R4, P4, PT, R4, R90, RZ ;  /* 0x0000005a04047210 */ /* 0x000fe20007f9e0ff */
[----:B------:R0:W-:Y:S01]  /*16220*/  STL [R1+0xaa4], R45 ;  /* 0x000aa42d01007387 */ /* 0x0001e20000100800 */
[----:B------:R-:W-:-:S03]  /*16230*/  IMAD.X R39, R39, 0x1, R3, P5 ;  /* 0x0000000127277824 */ /* 0x000fc600028e0603 */
[----:B------:R-:W-:Y:S01]  /*16240*/  STL [R1+0xa78], R4 ;  /* 0x000a780401007387 */ /* 0x000fe20000100800 */
[----:B------:R-:W-:-:S03]  /*16250*/  IADD3 R37, P5, PT, R37, R90, RZ ;  /* 0x0000005a25257210 */ /* 0x000fc60007fbe0ff */
[----:B------:R0:W-:Y:S01]  /*16260*/  STL [R1+0xa80], R43 ;  /* 0x000a802b01007387 */ /* 0x0001e20000100800 */
[----:B------:R-:W-:-:S03]  /*16270*/  IMAD.X R35, R35, 0x1, R3, P6 ;  /* 0x0000000123237824 */ /* 0x000fc600030e0603 */
[----:B------:R0:W-:Y:S04]  /*16280*/  STL [R1+0xa9c], R41 ;  /* 0x000a9c2901007387 */ /* 0x0001e80000100800 */
[----:B------:R0:W-:Y:S04]  /*16290*/  STL [R1+0xa94], R39 ;  /* 0x000a942701007387 */ /* 0x0001e80000100800 */
[----:B------:R0:W-:Y:S04]  /*162a0*/  STL [R1+0xa70], R37 ;  /* 0x000a702501007387 */ /* 0x0001e80000100800 */
[----:B------:R0:W-:Y:S04]  /*162b0*/  STL [R1+0xa8c], R35 ;  /* 0x000a8c2301007387 */ /* 0x0001e80000100800 */
[----:B------:R-:W2:Y:S01]  /*162c0*/  LDL.LU R89, [R1+0xa60] ;  /* 0x000a600001597983 */ /* 0x000ea20000300800 */
[----:B---3--:R-:W-:Y:S01]  /*162d0*/  IMAD.X R33, R33, 0x1, R3, P0 ;  /* 0x0000000121217824 */ /* 0x008fe200000e0603 */
[----:B------:R-:W-:-:S04]  /*162e0*/  IADD3 R31, P0, PT, R31, R90, RZ ;  /* 0x0000005a1f1f7210 */ /* 0x000fc80007f1e0ff */
[----:B------:R3:W-:Y:S04]  /*162f0*/  STL [R1+0xa84], R33 ;  /* 0x000a842101007387 */ /* 0x0007e80000100800 */
[----:B------:R-:W2:Y:S04]  /*16300*/  LDL.LU R87, [R1+0xa74] ;  /* 0x000a740001577983 */ /* 0x000ea80000300800 */
[----:B------:R0:W-:Y:S04]  /*16310*/  STL [R1+0xa68], R31 ;  /* 0x000a681f01007387 */ /* 0x0001e80000100800 */
[----:B------:R-:W2:Y:S01]  /*16320*/  LDL.LU R85, [R1+0xa58] ;  /* 0x000a580001557983 */ /* 0x000ea20000300800 */
[----:B----4-:R-:W-:-:S05]  /*16330*/  IMAD.X R29, R29, 0x1, R3, P2 ;  /* 0x000000011d1d7824 */ /* 0x010fca00010e0603 */
[----:B------:R4:W-:Y:S04]  /*16340*/  STL [R1+0xa7c], R29 ;  /* 0x000a7c1d01007387 */ /* 0x0009e80000100800 */
[----:B0-----:R-:W2:Y:S04]  /*16350*/  LDL.LU R83, [R1+0xa6c] ;  /* 0x000a6c0001537983 */ /* 0x001ea80000300800 */
[----:B-1----:R-:W2:Y:S04]  /*16360*/  LDL.LU R81, [R1+0xa50] ;  /* 0x000a500001517983 */ /* 0x002ea80000300800 */
[----:B------:R-:W2:Y:S04]  /*16370*/  LDL.LU R79, [R1+0xa64] ;  /* 0x000a6400014f7983 */ /* 0x000ea80000300800 */
[----:B--2---:R-:W2:Y:S04]  /*16380*/  LDL.LU R77, [R1+0xa48] ;  /* 0x000a4800014d7983 */ /* 0x004ea80000300800 */
        /* <DEDUP_REMOVED lines=21> */
[----:B---3--:R-:W3:Y:S04]  /*164e0*/  LDL.LU R33, [R1+0xa04] ;  /* 0x000a040001217983 */ /* 0x008ee80000300800 */
[----:B------:R-:W3:Y:S04]  /*164f0*/  LDL.LU R31, [R1+0x9fc] ;  /* 0x0009fc00011f7983 */ /* 0x000ee80000300800 */
[----:B----4-:R-:W4:Y:S01]  /*16500*/  LDL.LU R29, [R1+0x9f4] ;  /* 0x0009f400011d7983 */ /* 0x010f220000300800 */
[----:B------:R-:W-:-:S06]  /*16510*/  USHF.L.U32 UR4, UR4, 0x1f, URZ ;  /* 0x0000001f04047899 */ /* 0x000fcc00080006ff */
[----:B------:R-:W-:-:S04]  /*16520*/  IMAD.U32 R4, RZ, RZ, UR4 ;  /* 0x00000004ff047e24 */ /* 0x000fc8000f8e00ff */
[----:B------:R-:W0:Y:S01]  /*16530*/  SYNCS.PHASECHK.TRANS64.TRYWAIT P6, [UR8], R4 ;  /* 0x00000004ff0075a7 */ /* 0x000e2200080c1108 */
[----:B------:R-:W-:-:S05]  /*16540*/  IADD3 R89, P2, PT, R89, R90, RZ ;  /* 0x0000005a59597210 */ /* 0x000fca0007f5e0ff */
[----:B------:R1:W-:Y:S01]  /*16550*/  STL [R1+0xa60], R89 ;  /* 0x000a605901007387 */ /* 0x0003e20000100800 */
[----:B------:R-:W-:Y:S01]  /*16560*/  IMAD.X R87, R87, 0x1, R3, P4 ;  /* 0x0000000157577824 */ /* 0x000fe200020e0603 */
[----:B------:R-:W-:-:S04]  /*16570*/  IADD3 R85, P4, PT, R85, R90, RZ ;  /* 0x0000005a55557210 */ /* 0x000fc80007f9e0ff */
[----:B------:R1:W-:Y:S04]  /*16580*/  STL [R1+0xa74], R87 ;  /* 0x000a745701007387 */ /* 0x0003e80000100800 */
[----:B------:R1:W-:Y:S01]  /*16590*/  STL [R1+0xa58], R85 ;  /* 0x000a585501007387 */ /* 0x0003e20000100800 */
[----:B------:R-:W-:Y:S01]  /*165a0*/  IMAD.X R83, R83, 0x1, R3, P5 ;  /* 0x0000000153537824 */ /* 0x000fe200028e0603 */
[----:B------:R-:W-:-:S04]  /*165b0*/  IADD3 R81, P5, PT, R81, R90, RZ ;  /* 0x0000005a51517210 */ /* 0x000fc80007fbe0ff */
[----:B------:R1:W-:Y:S01]  /*165c0*/  STL [R1+0xa6c], R83 ;  /* 0x000a6c5301007387 */ /* 0x0003e20000100800 */
[----:B------:R-:W-:-:S03]  /*165d0*/  IMAD.X R79, R79, 0x1, R3, P0 ;  /* 0x000000014f4f7824 */ /* 0x000fc600000e0603 */
[----:B------:R1:W-:Y:S01]  /*165e0*/  STL [R1+0xa50], R81 ;  /* 0x000a505101007387 */ /* 0x0003e20000100800 */
[----:B--2---:R-:W-:-:S03]  /*165f0*/  IADD3 R77, P0, PT, R77, R90, RZ ;  /* 0x0000005a4d4d7210 */ /* 0x004fc60007f1e0ff */
        /* <DEDUP_REMOVED lines=20> */
[----:B------:R-:W-:Y:S02]  /*16740*/  IMAD.X R55, R55, 0x1, R3, P4 ;  /* 0x0000000137377824 */ /* 0x000fe400020e0603 */
        /* <DEDUP_REMOVED lines=18> */
[----:B------:R1:W-:Y:S01]  /*16870*/  STL [R1+0xa1c], R43 ;  /* 0x000a1c2b01007387 */ /* 0x0003e20000100800 */
[----:B---3--:R-:W-:-:S03]  /*16880*/  IMAD.X R33, R33, 0x1, R3, P0 ;  /* 0x0000000121217824 */ /* 0x008fc600000e0603 */
[----:B------:R1:W-:Y:S01]  /*16890*/  STL [R1+0xa00], R41 ;  /* 0x000a002901007387 */ /* 0x0003e20000100800 */
[----:B------:R-:W-:-:S03]  /*168a0*/  IMAD.X R31, R31, 0x1, R3, P2 ;  /* 0x000000011f1f7824 */ /* 0x000fc600010e0603 */
[----:B------:R1:W-:Y:S01]  /*168b0*/  STL [R1+0xa14], R39 ;  /* 0x000a142701007387 */ /* 0x0003e20000100800 */
[----:B----4-:R-:W-:-:S03]  /*168c0*/  IMAD.X R29, R29, 0x1, R3, P4 ;  /* 0x000000011d1d7824 */ /* 0x010fc600020e0603 */
[----:B------:R1:W-:Y:S04]  /*168d0*/  STL [R1+0x9f8], R37 ;  /* 0x0009f82501007387 */ /* 0x0003e80000100800 */
[----:B------:R1:W-:Y:S04]  /*168e0*/  STL [R1+0xa0c], R35 ;  /* 0x000a0c2301007387 */ /* 0x0003e80000100800 */
[----:B------:R1:W-:Y:S04]  /*168f0*/  STL [R1+0x9f4], R29 ;  /* 0x0009f41d01007387 */ /* 0x0003e80000100800 */
[----:B------:R1:W-:Y:S04]  /*16900*/  STL [R1+0xa04], R33 ;  /* 0x000a042101007387 */ /* 0x0003e80000100800 */
[----:B------:R1:W-:Y:S01]  /*16910*/  STL [R1+0x9fc], R31 ;  /* 0x0009fc1f01007387 */ /* 0x0003e20000100800 */
[----:B0-----:R-:W-:Y:S05]  /*16920*/  @!P6 BRA `(.L_x_8) ;  /* 0x0000023c00d0e947 */ /* 0x001fea0003800000 */
.L_x_16:
[----:B------:R-:W-:Y:S04]  /*16930*/  STL [R1+0x1b68], R4 ;  /* 0x001b680401007387 */ /* 0x000fe80000100800 */
        /* <DEDUP_REMOVED lines=73> */
[----:B------:R0:W-:Y:S04]  /*16dd0*/  STL [R1+0x1c90], R4 ;  /* 0x001c900401007387 */ /* 0x0001e80000100800 */
        /* <DEDUP_REMOVED lines=30> */
[----:B-----5:R-:W-:Y:S04]  /*16fc0*/  STL [R1+0x1aec], R34 ;  /* 0x001aec2201007387 */ /* 0x020fe80000100800 */
        /* <DEDUP_REMOVED lines=53> */
[----:B-1----:R-:W2:Y:S01]  /*17320*/  LDL.LU R31, [R1+0x6c0] ;  /* 0x0006c000011f7983 */ /* 0x002ea20000300800 */
[----:B0-----:R-:W-:-:S03]  /*17330*/  PRMT R4, RZ, 0x7610, R4 ;  /* 0x00007610ff047816 */ /* 0x001fc60000000004 */
        /* <DEDUP_REMOVED lines=26> */
[----:B------:R0:W-:Y:S04]  /*174e0*/  STL.S16 [R1+0x9d0], R4 ;  /* 0x0009d00401007387 */ /* 0x0001e80000100600 */
[----:B0-----:R-:W3:Y:S01]  /*174f0*/  LDL.LU R4, [R1+0x1c90] ;  /* 0x001c900001047983 */ /* 0x001ee20000300800 */
[----:B--2---:R-:W-:Y:S01]  /*17500*/  VIADD R31, R31, 0x1 ;  /* 0x000000011f1f7836 */ /* 0x004fe20000000000 */
[----:B---3--:R-:W-:-:S05]  /*17510*/  PRMT R4, RZ, 0x7610, R4 ;  /* 0x00007610ff047816 */ /* 0x008fca0000000004 */
[----:B------:R0:W-:Y:S04]  /*17520*/  STL.S16 [R1+0x9cc], R4 ;  /* 0x0009cc0401007387 */ /* 0x0001e80000100600 */
[----:B0-----:R-:W2:Y:S04]  /*17530*/  LDL.LU R4, [R1+0x1c8c] ;  /* 0x001c8c0001047983 */ /* 0x001ea80000300800 */
[----:B------:R-:W-:Y:S01]  /*17540*/  STL [R1+0x6c0], R31 ;  /* 0x0006c01f01007387 */ /* 0x000fe20000100800 */
[----:B--2---:R-:W-:-:S05]  /*17550*/  PRMT R4, RZ, 0x7610, R4 ;  /* 0x00007610ff047816 */ /* 0x004fca0000000004 */
[----:B------:R0:W-:Y:S04]  /*17560*/  STL.S16 [R1+0x9c8], R4 ;  /* 0x0009c80401007387 */ /* 0x0001e80000100600 */
[----:B0-----:R-:W2:Y:S02]  /*17570*/  LDL.LU R4, [R1+0x1c88] ;  /* 0x001c880001047983 */ /* 0x001ea40000300800 */
        /* <DEDUP_REMOVED lines=155> */
[----:B0-----:R-:W2:Y:S01]  /*17f30*/  LDL.LU R4, [R1+0x1bb8] ;  /* 0x001bb80001047983 */ /* 0x001ea20000300800 */
[----:B------:R-:W-:Y:S02]  /*17f40*/  PRMT R90, RZ, 0x7610, R90 ;  /* 0x00007610ff5a7816 */ /* 0x000fe4000000005a */
[----:B------:R-:W-:Y:S02]  /*17f50*/  PRMT R91, RZ, 0x7610, R91 ;  /* 0x00007610ff5b7816 */ /* 0x000fe4000000005b */
[----:B------:R-:W-:Y:S02]  /*17f60*/  PRMT R92, RZ, 0x7610, R92 ;  /* 0x00007610ff5c7816 */ /* 0x000fe4000000005c */
[----:B------:R-:W-:Y:S01]  /*17f70*/  PRMT R93, RZ, 0x7610, R93 ;  /* 0x00007610ff5d7816 */ /* 0x000fe2000000005d */
[----:B------:R-:W-:Y:S04]  /*17f80*/  STL [R1+0x17f0], R90 ;  /* 0x0017f05a01007387 */ /* 0x000fe80000100800 */
[----:B------:R-:W-:Y:S04]  /*17f90*/  STL [R1+0x1800], R91 ;  /* 0x0018005b01007387 */ /* 0x000fe80000100800 */
[----:B------:R-:W-:Y:S01]  /*17fa0*/  STL.64 [R1+0x17e0], R92 ;  /* 0x0017e05c01007387 */ /* 0x000fe20000100a00 */
        /* <DEDUP_REMOVED lines=60> */
[----:B------:R-:W-:-:S02]  /*18370*/  PRMT R83, RZ, 0x7610, R83 ;  /* 0x00007610ff537816 */ /* 0x000fc40000000053 */
[----:B------:R-:W-:Y:S02]  /*18380*/  PRMT R81, RZ, 0x7610, R81 ;  /* 0x00007610ff517816 */ /* 0x000fe40000000051 */
[----:B------:R-:W-:Y:S02]  /*18390*/  PRMT R79, RZ, 0x7610, R79 ;  /* 0x00007610ff4f7816 */ /* 0x000fe4000000004f */
        /* <DEDUP_REMOVED lines=32> */
[----:B--2---:R-:W-:-:S05]  /*185a0*/  PRMT R4, RZ, 0x7610, R4 ;  /* 0x00007610ff047816 */ /* 0x004fca0000000004 */
[----:B------:R0:W-:Y:S04]  /*185b0*/  STL.S16 [R1+0x8bc], R4 ;  /* 0x0008bc0401007387 */ /* 0x0001e80000100600 */
[----:B0-----:R-:W2:Y:S04]  /*185c0*/  LDL.LU R4, [R1+0x1b68] ;  /* 0x001b680001047983 */ /* 0x001ea80000300800 */
[----:B------:R0:W-:Y:S04]  /*185d0*/  STL.S16 [R1+0x8b8], R89 ;  /* 0x0008b85901007387 */ /* 0x0001e80000100600 */
[----:B0-----:R-:W3:Y:S04]  /*185e0*/  LDL.LU R89, [R1+0x1b64] ;  /* 0x001b640001597983 */ /* 0x001ee80000300800 */
[----:B------:R0:W-:Y:S04]  /*185f0*/  STL.S16 [R1+0x8b4], R87 ;  /* 0x0008b45701007387 */ /* 0x0001e80000100600 */
[----:B0-----:R-:W4:Y:S04]  /*18600*/  LDL.LU R87, [R1+0x1b60] ;  /* 0x001b600001577983 */ /* 0x001f280000300800 */
[----:B------:R0:W-:Y:S04]  /*18610*/  STL.S16 [R1+0x8b0], R85 ;  /* 0x0008b05501007387 */ /* 0x0001e80000100600 */
[----:B0-----:R-:W2:Y:S04]  /*18620*/  LDL.LU R85, [R1+0x1b5c] ;  /* 0x001b5c0001557983 */ /* 0x001ea80000300800 */
        /* <DEDUP_REMOVED lines=56> */
[----:B------:R0:W-:Y:S01]  /*189b0*/  STL.S16 [R1+0x85c], R36 ;  /* 0x00085c2401007387 */ /* 0x0001e20000100600 */
[----:B------:R-:W-:-:S03]  /*189c0*/  PRMT R50, RZ, 0x7610, R50 ;  /* 0x00007610ff327816 */ /* 0x000fc60000000032 */
        /* <DEDUP_REMOVED lines=72> */
[----:B0-----:R-:W3:Y:S04]  /*18e50*/  LDL.LU R30, [R1+0x1a88] ;  /* 0x001a8800011e7983 */ /* 0x001ee80000300800 */
        /* <DEDUP_REMOVED lines=11> */
[----:B0-----:R-:W4:Y:S04]  /*18f10*/  LDL.LU R7, [R1+0x1a78] ;  /* 0x001a780001077983 */ /* 0x001f280000300800 */
        /* <DEDUP_REMOVED lines=52> */
[----:B--2---:R-:W-:-:S03]  /*19260*/  PRMT R4, RZ, 0x7610, R4 ;  /* 0x00007610ff047816 */ /* 0x004fc60000000004 */
[----:B0-----:R-:W2:Y:S04]  /*19270*/  LDL.LU R25, [R1+0x1a30] ;  /* 0x001a300001197983 */ /* 0x001ea80000300800 */
[----:B------:R0:W-:Y:S01]  /*19280*/  STL.S16 [R1+0x7a0], R26 ;  /* 0x0007a01a01007387 */ /* 0x0001e20000100600 */
[----:B------:R-:W-:-:S03]  /*19290*/  PRMT R93, RZ, 0x7610, R93 ;  /* 0x00007610ff5d7816 */ /* 0x000fc6000000005d */
[----:B0-----:R-:W2:Y:S04]  /*192a0*/  LDL.LU R26, [R1+0x1a2c] ;  /* 0x001a2c00011a7983 */ /* 0x001ea80000300800 */
[----:B------:R0:W-:Y:S01]  /*192b0*/  STL.S16 [R1+0x79c], R27 ;  /* 0x00079c1b01007387 */ /* 0x0001e20000100600 */
[----:B------:R-:W-:Y:S02]  /*192c0*/  PRMT R92, RZ, 0x7610, R92 ;  /* 0x00007610ff5c7816 */ /* 0x000fe4000000005c */
[----:B------:R-:W-:Y:S01]  /*192d0*/  PRMT R91, RZ, 0x7610, R91 ;  /* 0x00007610ff5b7816 */ /* 0x000fe2000000005b */
[----:B0-----:R-:W2:Y:S04]  /*192e0*/  LDL.LU R27, [R1+0x1a28] ;  /* 0x001a2800011b7983 */ /* 0x001ea80000300800 */
[----:B------:R0:W-:Y:S01]  /*192f0*/  STL.S16 [R1+0x798], R82 ;  /* 0x0007985201007387 */ /* 0x0001e20000100600 */
[----:B------:R-:W-:-:S02]  /*19300*/  PRMT R90, RZ, 0x7610, R90 ;  /* 0x00007610ff5a7816 */ /* 0x000fc4000000005a */
[----:B---3--:R-:W-:Y:S01]  /*19310*/  PRMT R89, RZ, 0x7610, R89 ;  /* 0x00007610ff597816 */ /* 0x008fe20000000059 */
[----:B0-----:R-:W3:Y:S04]  /*19320*/  LDL.LU R82, [R1+0x1a24] ;  /* 0x001a240001527983 */ /* 0x001ee80000300800 */
[----:B------:R0:W-:Y:S01]  /*19330*/  STL.S16 [R1+0x794], R84 ;  /* 0x0007945401007387 */ /* 0x0001e20000100600 */
[----:B----4-:R-:W-:Y:S02]  /*19340*/  PRMT R87, RZ, 0x7610, R87 ;  /* 0x00007610ff577816 */ /* 0x010fe40000000057 */
[----:B------:R-:W-:Y:S01]  /*19350*/  PRMT R85, RZ, 0x7610, R85 ;  /* 0x00007610ff557816 */ /* 0x000fe20000000055 */
[----:B0-----:R-:W4:Y:S04]  /*19360*/  LDL.LU R84, [R1+0x1a20] ;  /* 0x001a200001547983 */ /* 0x001f280000300800 */
[----:B------:R0:W-:Y:S01]  /*19370*/  STL.S16 [R1+0x790], R86 ;  /* 0x0007905601007387 */ /* 0x0001e20000100600 */
[----:B------:R-:W-:-:S02]  /*19380*/  PRMT R83, RZ, 0x7610, R83 ;  /* 0x00007610ff537816 */ /* 0x000fc40000000053 */
[----:B------:R-:W-:Y:S01]  /*19390*/  PRMT R81, RZ, 0x7610, R81 ;  /* 0x00007610ff517816 */ /* 0x000fe20000000051 */
[----:B0-----:R-:W2:Y:S04]  /*193a0*/  LDL.LU R86, [R1+0x1a1c] ;  /* 0x001a1c0001567983 */ /* 0x001ea80000300800 */
[----:B------:R0:W-:Y:S01]  /*193b0*/  STL.S16 [R1+0x78c], R88 ;  /* 0x00078c5801007387 */ /* 0x0001e20000100600 */
[----:B------:R-:W-:Y:S02]  /*193c0*/  PRMT R79, RZ, 0x7610, R79 ;  /* 0x00007610ff4f7816 */ /* 0x000fe4000000004f */
[----:B------:R-:W-:Y:S01]  /*193d0*/  PRMT R77, RZ, 0x7610, R77 ;  /* 0x00007610ff4d7816 */ /* 0x000fe2000000004d */
[----:B0-----:R-:W2:Y:S04]  /*193e0*/  LDL.LU R88, [R1+0x1a18] ;  /* 0x001a180001587983 */ /* 0x001ea80000300800 */
[----:B------:R0:W-:Y:S04]  /*193f0*/  STL.S16 [R1+0x778], R4 ;  /* 0x0007780401007387 */ /* 0x0001e80000100600 */
[----:B------:R-:W-:Y:S04]  /*19400*/  STL.S16 [R1+0x774], R93 ;  /* 0x0007745d01007387 */ /* 0x000fe80000100600 */
[----:B------:R-:W-:Y:S01]  /*19410*/  STL.S16 [R1+0x770], R92 ;  /* 0x0007705c01007387 */ /* 0x000fe20000100600 */
[----:B------:R-:W-:Y:S01]  /*19420*/  PRMT R75, RZ, 0x7610, R75 ;  /* 0x00007610ff4b7816 */ /* 0x000fe2000000004b */
[----:B0-----:R-:W0:Y:S02]  /*19430*/  LDC R4, c[0x0][0x3a0] ;  /* 0x0000e800ff047b82 */ /* 0x001e240000000800 */
[----:B------:R-:W-:Y:S04]  /*19440*/  STL.S16 [R1+0x76c], R91 ;  /* 0x00076c5b01007387 */ /* 0x000fe80000100600 */
[----:B------:R-:W-:Y:S01]  /*19450*/  STL.S16 [R1+0x768], R90 ;  /* 0x0007685a01007387 */ /* 0x000fe20000100600 */
[----:B------:R-:W-:-:S03]  /*19460*/  PRMT R73, RZ, 0x7610, R73 ;  /* 0x00007610ff497816 */ /* 0x000fc60000000049 */
        /* <DEDUP_REMOVED lines=16> */
[----:B------:R-:W-:Y:S04]  /*19570*/  STL.S16 [R1+0x744], R73 ;  /* 0x0007444901007387 */ /* 0x000fe80000100600 */
[----:B------:R-:W-:Y:S04]  /*19580*/  STL.S16 [R1+0x740], R71 ;  /* 0x0007404701007387 */ /* 0x000fe80000100600 */
[----:B------:R-:W-:Y:S04]  /*19590*/  STL.S16 [R1+0x73c], R69 ;  /* 0x00073c4501007387 */ /* 0x000fe80000100600 */
[----:B------:R-:W-:Y:S04]  /*195a0*/  STL.S16 [R1+0x738], R67 ;  /* 0x0007384301007387 */ /* 0x000fe80000100600 */
[----:B------:R-:W-:Y:S04]  /*195b0*/  STL.S16 [R1+0x734], R65 ;  /* 0x0007344101007387 */ /* 0x000fe80000100600 */
[----:B------:R-:W-:Y:S04]  /*195c0*/  STL.S16 [R1+0x730], R63 ;  /* 0x0007303f01007387 */ /* 0x000fe80000100600 */
[----:B------:R-:W-:Y:S04]  /*195d0*/  STL.S16 [R1+0x72c], R61 ;  /* 0x00072c3d01007387 */ /* 0x000fe80000100600 */
[----:B------:R-:W-:Y:S04]  /*195e0*/  STL.S16 [R1+0x718], R59 ;  /* 0x0007183b01007387 */ /* 0x000fe80000100600 */
[----:B------:R1:W-:Y:S01]  /*195f0*/  STL.S16 [R1+0x714], R35 ;  /* 0x0007142301007387 */ /* 0x0003e20000100600 */
[----:B------:R-:W-:-:S02]  /*19600*/  PRMT R57, RZ, 0x7610, R57 ;  /* 0x00007610ff397816 */ /* 0x000fc40000000039 */
[----:B------:R-:W-:Y:S01]  /*19610*/  PRMT R29, RZ, 0x7610, R29 ;  /* 0x00007610ff1d7816 */ /* 0x000fe2000000001d */
[----:B-1----:R-:W2:Y:S01]  /*19620*/  LDL.LU R35, [R1+0xf04] ;  /* 0x000f040001237983 */ /* 0x002ea20000300800 */
[----:B------:R-:W-:-:S03]  /*19630*/  PRMT R39, RZ, 0x7610, R39 ;  /* 0x00007610ff277816 */ /* 0x000fc60000000027 */
[----:B------:R-:W-:Y:S01]  /*19640*/  STL.S16 [R1+0x710], R57 ;  /* 0x0007103901007387 */ /* 0x000fe20000100600 */
[----:B------:R-:W-:-:S03]  /*19650*/  PRMT R55, RZ, 0x7610, R55 ;  /* 0x00007610ff377816 */ /* 0x000fc60000000037 */
[----:B------:R1:W-:Y:S01]  /*19660*/  STL.S16 [R1+0x70c], R29 ;  /* 0x00070c1d01007387 */ /* 0x0003e20000100600 */
[----:B------:R-:W-:-:S03]  /*19670*/  PRMT R41, RZ, 0x7610, R41 ;  /* 0x00007610ff297816 */ /* 0x000fc60000000029 */
[----:B-1----:R-:W3:Y:S04]  /*19680*/  LDL.LU R29, [R1+0xf08] ;  /* 0x000f0800011d7983 */ /* 0x002ee80000300800 */
[----:B------:R1:W-:Y:S04]  /*19690*/  STL.S16 [R1+0x708], R39 ;  /* 0x0007082701007387 */ /* 0x0003e80000100600 */
[----:B-1----:R-:W4:Y:S04]  /*196a0*/  LDL.LU R39, [R1+0xf0c] ;  /* 0x000f0c0001277983 */ /* 0x002f280000300800 */
[----:B------:R-:W-:Y:S04]  /*196b0*/  STL.S16 [R1+0x704], R55 ;  /* 0x0007043701007387 */ /* 0x000fe80000100600 */
[----:B------:R1:W-:Y:S04]  /*196c0*/  STL.S16 [R1+0x700], R41 ;  /* 0x0007002901007387 */ /* 0x0003e80000100600 */
[----:B-1----:R-:W4:Y:S01]  /*196d0*/  LDL.LU R41, [R1+0xf10] ;  /* 0x000f100001297983 */ /* 0x002f220000300800 */
[----:B------:R-:W-:-:S02]  /*196e0*/  PRMT R53, RZ, 0x7610, R53 ;  /* 0x00007610ff357816 */ /* 0x000fc40000000035 */
[----:B------:R-:W-:Y:S02]  /*196f0*/  PRMT R43, RZ, 0x7610, R43 ;  /* 0x00007610ff2b7816 */ /* 0x000fe4000000002b */
[----:B------:R-:W-:Y:S01]  /*19700*/  PRMT R47, RZ, 0x7610, R47 ;  /* 0x00007610ff2f7816 */ /* 0x000fe2000000002f */
[----:B------:R-:W-:Y:S01]  /*19710*/  STL.S16 [R1+0x6fc], R53 ;  /* 0x0006fc3501007387 */ /* 0x000fe20000100600 */
[----:B------:R-:W-:-:S03]  /*19720*/  PRMT R45, RZ, 0x7610, R45 ;  /* 0x00007610ff2d7816 */ /* 0x000fc6000000002d */
[----:B------:R1:W-:Y:S01]  /*19730*/  STL.S16 [R1+0x6f8], R43 ;  /* 0x0006f82b01007387 */ /* 0x0003e20000100600 */
[----:B------:R-:W-:Y:S02]  /*19740*/  PRMT R49, RZ, 0x7610, R49 ;  /* 0x00007610ff317816 */ /* 0x000fe40000000031 */
[----:B------:R-:W-:Y:S01]  /*19750*/  PRMT R0, RZ, 0x7610, R0 ;  /* 0x00007610ff007816 */ /* 0x000fe20000000000 */
[----:B-1----:R-:W4:Y:S04]  /*19760*/  LDL.LU R43, [R1+0xf14] ;  /* 0x000f1400012b7983 */ /* 0x002f280000300800 */
[----:B------:R-:W-:Y:S04]  /*19770*/  STL.S16 [R1+0x6f4], R47 ;  /* 0x0006f42f01007387 */ /* 0x000fe80000100600 */
[----:B------:R1:W-:Y:S01]  /*19780*/  STL.S16 [R1+0x6f0], R45 ;  /* 0x0006f02d01007387 */ /* 0x0003e20000100600 */
[----:B------:R-:W-:-:S02]  /*19790*/  PRMT R2, RZ, 0x7610, R2 ;  /* 0x00007610ff027816 */ /* 0x000fc40000000002 */
[----:B------:R-:W-:Y:S01]  /*197a0*/  PRMT R3, RZ, 0x7610, R3 ;  /* 0x00007610ff037816 */ /* 0x000fe20000000003 */
[----:B-1----:R-:W4:Y:S04]  /*197b0*/  LDL.LU R45, [R1+0xf18] ;  /* 0x000f1800012d7983 */ /* 0x002f280000300800 */
[----:B------:R-:W4:Y:S04]  /*197c0*/  LDL.LU R47, [R1+0xf1c] ;  /* 0x000f1c00012f7983 */ /* 0x000f280000300800 */
[----:B------:R1:W-:Y:S04]  /*197d0*/  STL.S16 [R1+0x6ec], R49 ;  /* 0x0006ec3101007387 */ /* 0x0003e80000100600 */
[----:B------:R-:W-:Y:S04]  /*197e0*/  STL [R1+0x1498], R0 ;  /* 0x0014980001007387 */ /* 0x000fe80000100800 */
[----:B------:R-:W-:Y:S04]  /*197f0*/  STL [R1+0x14a8], R2 ;  /* 0x0014a80201007387 */ /* 0x000fe80000100800 */
[----:B------:R-:W-:Y:S04]  /*19800*/  STL [R1+0x1918], R3 ;  /* 0x0019180301007387 */ /* 0x000fe80000100800 */
[----:B-1----:R-:W4:Y:S01]  /*19810*/  LDL.LU R49, [R1+0xf20] ;  /* 0x000f200001317983 */ /* 0x002f220000300800 */
[----:B------:R-:W-:-:S05]  /*19820*/  PRMT R51, RZ, 0x7610, R51 ;  /* 0x00007610ff337816 */ /* 0x000fca0000000033 */
[----:B------:R1:W-:Y:S01]  /*19830*/  STL.S16 [R1+0x6e0], R51 ;  /* 0x0006e03301007387 */ /* 0x0003e20000100600 */
[----:B------:R-:W-:Y:S02]  /*19840*/  PRMT R33, RZ, 0x7610, R33 ;  /* 0x00007610ff217816 */ /* 0x000fe40000000021 */
[----:B------:R-:W-:Y:S01]  /*19850*/  PRMT R37, RZ, 0x7610, R37 ;  /* 0x00007610ff257816 */ /* 0x000fe20000000025 */
[----:B-1----:R-:W4:Y:S01]  /*19860*/  LDL.LU R51, [R1+0xf24] ;  /* 0x000f240001337983 */ /* 0x002f220000300800 */
[----:B------:R-:W-:Y:S02]  /*19870*/  PRMT R3, RZ, 0x7610, R3 ;  /* 0x00007610ff037816 */ /* 0x000fe40000000003 */
[----:B------:R-:W-:Y:S01]  /*19880*/  PRMT R2, RZ, 0x7610, R2 ;  /* 0x00007610ff027816 */ /* 0x000fe20000000002 */
[----:B------:R1:W-:Y:S01]  /*19890*/  STL.S16 [R1+0x6dc], R33 ;  /* 0x0006dc2101007387 */ /* 0x0003e20000100600 */
[----:B------:R-:W-:Y:S01]  /*198a0*/  PRMT R0, RZ, 0x7610, R0 ;  /* 0x00007610ff007816 */ /* 0x000fe20000000000 */
[----:B0-----:R-:W-:-:S02]  /*198b0*/  IMAD R4, R31, -0x40, R4 ;  /* 0xffffffc01f047824 */ /* 0x001fc400078e0204 */
[----:B-1----:R-:W4:Y:S04]  /*198c0*/  LDL.LU R33, [R1+0xf28] ;  /* 0x000f280001217983 */ /* 0x002f280000300800 */
[----:B------:R0:W-:Y:S04]  /*198d0*/  STL.S16 [R1+0x6d8], R37 ;  /* 0x0006d82501007387 */ /* 0x0001e80000100600 */
[----:B------:R1:W-:Y:S04]  /*198e0*/  STL.S16 [R1+0x6d4], R3 ;  /* 0x0006d40301007387 */ /* 0x0003e80000100600 */
[----:B------:R1:W-:Y:S01]  /*198f0*/  STL.S16 [R1+0x6d0], R2 ;  /* 0x0006d00201007387 */ /* 0x0003e20000100600 */
[----:B0-----:R-:W-:-:S03]  /*19900*/  IMAD.MOV.U32 R37, RZ, RZ, R36 ;  /* 0x000000ffff257224 */ /* 0x001fc600078e0024 */
[----:B------:R-:W4:Y:S04]  /*19910*/  LDL.LU R31, [R1+0xf2c] ;  /* 0x000f2c00011f7983 */ /* 0x000f280000300800 */
[----:B------:R0:W-:Y:S01]  /*19920*/  STL.S16 [R1+0x6cc], R0 ;  /* 0x0006cc0001007387 */ /* 0x0001e20000100600 */
[----:B--2---:R-:W-:-:S04]  /*19930*/  LOP3.LUT R35, R35, R34, RZ, 0x3c, !PT ;  /* 0x0000002223237212 */ /* 0x004fc800078e3cff */
[----:B------:R-:W-:-:S04]  /*19940*/  LOP3.LUT R34, R35, R34, RZ, 0x3c, !PT ;  /* 0x0000002223227212 */ /* 0x000fc800078e3cff */
[----:B------:R-:W-:-:S05]  /*19950*/  LOP3.LUT R35, R35, R34, RZ, 0x3c, !PT ;  /* 0x0000002223237212 */ /* 0x000fca00078e3cff */
[----:B------:R-:W-:Y:S01]  /*19960*/  STL.64 [R1+0x1370], R34 ;  /* 0x0013702201007387 */ /* 0x000fe20000100a00 */
[----:B---3--:R-:W-:-:S03]  /*19970*/  IMAD.MOV.U32 R36, RZ, RZ, R29 ;  /* 0x000000ffff247224 */ /* 0x008fc600078e001d */
[----:B------:R-:W2:Y:S04]  /*19980*/  LDL.LU R29, [R1+0xf30] ;  /* 0x000f3000011d7983 */ /* 0x000ea80000300800 */
[----:B------:R-:W-:Y:S04]  /*19990*/  STL.64 [R1+0x1378], R36 ;  /* 0x0013782401007387 */ /* 0x000fe80000100a00 */
[----:B-1----:R-:W3:Y:S01]  /*199a0*/  LDL.LU R3, [R1+0xf34] ;  /* 0x000f340001037983 */ /* 0x002ee20000300800 */
[----:B----4-:R-:W-:-:S04]  /*199b0*/  LOP3.LUT R39, R39, R38, RZ, 0x3c, !PT ;  /* 0x0000002627277212 */ /* 0x010fc800078e3cff */
[----:B------:R-:W-:-:S04]  /*199c0*/  LOP3.LUT R38, R39, R38, RZ, 0x3c, !PT ;  /* 0x0000002627267212 */ /* 0x000fc800078e3cff */
[----:B------:R-:W-:Y:S02]  /*199d0*/  LOP3.LUT R39, R39, R38, RZ, 0x3c, !PT ;  /* 0x0000002627277212 */ /* 0x000fe400078e3cff */
[----:B------:R-:W-:-:S04]  /*199e0*/  LOP3.LUT R41, R41, R40, RZ, 0x3c, !PT ;  /* 0x0000002829297212 */ /* 0x000fc800078e3cff */
[C---:B------:R-:W-:Y:S01]  /*199f0*/  LOP3.LUT R40, R41.reuse, R40, RZ, 0x3c, !PT ;  /* 0x0000002829287212 */ /* 0x040fe200078e3cff */
[----:B------:R-:W-:Y:S03]  /*19a00*/  STL.64 [R1+0x1380], R38 ;  /* 0x0013802601007387 */ /* 0x000fe60000100a00 */
[----:B------:R-:W-:Y:S01]  /*19a10*/  LOP3.LUT R41, R41, R40, RZ, 0x3c, !PT ;  /* 0x0000002829297212 */ /* 0x000fe200078e3cff */
[----:B------:R-:W4:Y:S04]  /*19a20*/  LDL.LU R2, [R1+0xf38] ;  /* 0x000f380001027983 */ /* 0x000f280000300800 */
[----:B------:R1:W-:Y:S04]  /*19a30*/  STL.64 [R1+0x1388], R40 ;  /* 0x0013882801007387 */ /* 0x0003e80000100a00 */
[----:B0-----:R-:W4:Y:S01]  /*19a40*/  LDL.LU R0, [R1+0xf3c] ;  /* 0x000f3c0001007983 */ /* 0x001f220000300800 */
[----:B------:R-:W-:-:S04]  /*19a50*/  LOP3.LUT R43, R43, R42, RZ, 0x3c, !PT ;  /* 0x0000002a2b2b7212 */ /* 0x000fc800078e3cff */
[----:B------:R-:W-:-:S04]  /*19a60*/  LOP3.LUT R42, R43, R42, RZ, 0x3c, !PT ;  /* 0x0000002a2b2a7212 */ /* 0x000fc800078e3cff */
[----:B------:R-:W-:Y:S02]  /*19a70*/  LOP3.LUT R43, R43, R42, RZ, 0x3c, !PT ;  /* 0x0000002a2b2b7212 */ /* 0x000fe400078e3cff */
[----:B------:R-:W-:-:S04]  /*19a80*/  LOP3.LUT R45, R45, R44, RZ, 0x3c, !PT ;  /* 0x0000002c2d2d7212 */ /* 0x000fc800078e3cff */
[----:B------:R-:W-:Y:S02]  /*19a90*/  LOP3.LUT R44, R45, R44, RZ, 0x3c, !PT ;  /* 0x0000002c2d2c7212 */ /* 0x000fe400078e3cff */
[----:B------:R-:W-:Y:S02]  /*19aa0*/  LOP3.LUT R47, R47, R46, RZ, 0x3c, !PT ;  /* 0x0000002e2f2f7212 */ /* 0x000fe400078e3cff */
[----:B------:R-:W-:Y:S01]  /*19ab0*/  LOP3.LUT R45, R45, R44, RZ, 0x3c, !PT ;  /* 0x0000002c2d2d7212 */ /* 0x000fe200078e3cff */
[----:B------:R-:W-:Y:S01]  /*19ac0*/  STL.64 [R1+0x13b0], R42 ;  /* 0x0013b02a01007387 */ /* 0x000fe20000100a00 */
[----:B------:R-:W-:-:S03]  /*19ad0*/  LOP3.LUT R46, R47, R46, RZ, 0x3c, !PT ;  /* 0x0000002e2f2e7212 */ /* 0x000fc600078e3cff */
[----:B-1----:R-:W4:Y:S04]  /*19ae0*/  LDL.LU R40, [R1+0xf40] ;  /* 0x000f400001287983 */ /* 0x002f280000300800 */
[----:B------:R-:W-:Y:S01]  /*19af0*/  STL.64 [R1+0x13b8], R44 ;  /* 0x0013b82c01007387 */ /* 0x000fe20000100a00 */
[----:B------:R-:W-:-:S03]  /*19b00*/  LOP3.LUT R49, R49, R48, RZ, 0x3c, !PT ;  /* 0x0000003031317212 */ /* 0x000fc600078e3cff */
[----:B------:R-:W4:Y:S01]  /*19b10*/  LDL.LU R36, [R1+0xf44] ;  /* 0x000f440001247983 */ /* 0x000f220000300800 */
[----:B------:R-:W-:-:S03]  /*19b20*/  LOP3.LUT R48, R49, R48, RZ, 0x3c, !PT ;  /* 0x0000003031307212 */ /* 0x000fc600078e3cff */
[----:B------:R-:W4:Y:S01]  /*19b30*/  LDL.LU R34, [R1+0xf48] ;  /* 0x000f480001227983 */ /* 0x000f220000300800 */
[----:B------:R-:W-:Y:S02]  /*19b40*/  LOP3.LUT R47, R47, R46, RZ, 0x3c, !PT ;  /* 0x0000002e2f2f7212 */ /* 0x000fe400078e3cff */
[----:B------:R-:W-:-:S03]  /*19b50*/  LOP3.LUT R49, R49, R48, RZ, 0x3c, !PT ;  /* 0x0000003031317212 */ /* 0x000fc600078e3cff */
[----:B------:R-:W-:Y:S04]  /*19b60*/  STL.64 [R1+0x13c0], R46 ;  /* 0x0013c02e01007387 */ /* 0x000fe80000100a00 */
[----:B------:R-:W-:Y:S04]  /*19b70*/  STL.64 [R1+0x13c8], R48 ;  /* 0x0013c83001007387 */ /* 0x000fe80000100a00 */
[----:B------:R-:W4:Y:S01]  /*19b80*/  LDL.LU R38, [R1+0xf4c] ;  /* 0x000f4c0001267983 */ /* 0x000f220000300800 */
[----:B------:R-:W-:-:S04]  /*19b90*/  LOP3.LUT R51, R51, R50, RZ, 0x3c, !PT ;  /* 0x0000003233337212 */ /* 0x000fc800078e3cff */
[----:B------:R-:W-:Y:S01]  /*19ba0*/  LOP3.LUT R50, R51, R50, RZ, 0x3c, !PT ;  /* 0x0000003233327212 */ /* 0x000fe200078e3cff */
[----:B------:R-:W-:-:S03]  /*19bb0*/  IMAD.MOV.U32 R53, RZ, RZ, R52 ;  /* 0x000000ffff357224 */ /* 0x000fc600078e0034 */
[----:B------:R-:W-:Y:S01]  /*19bc0*/  LOP3.LUT R51, R51, R50, RZ, 0x3c, !PT ;  /* 0x0000003233337212 */ /* 0x000fe200078e3cff */
[----:B------:R-:W-:Y:S02]  /*19bd0*/  IMAD.MOV.U32 R52, RZ, RZ, R33 ;  /* 0x000000ffff347224 */ /* 0x000fe400078e0021 */
[----:B------:R-:W-:Y:S02]  /*19be0*/  IMAD.MOV.U32 R55, RZ, RZ, R54 ;  /* 0x000000ffff377224 */ /* 0x000fe400078e0036 */
[----:B------:R-:W-:Y:S01]  /*19bf0*/  STL.64 [R1+0x1460], R50 ;  /* 0x0014603201007387 */ /* 0x000fe20000100a00 */
[----:B------:R-:W-:-:S03]  /*19c00*/  IMAD.MOV.U32 R57, RZ, RZ, R56 ;  /* 0x000000ffff397224 */ /* 0x000fc600078e0038 */
[----:B------:R-:W4:Y:S04]  /*19c10*/  LDL.LU R39, [R1+0xf50] ;  /* 0x000f500001277983 */ /* 0x000f280000300800 */
[----:B------:R-:W4:Y:S01]  /*19c20*/  LDL.LU R37, [R1+0xf54] ;  /* 0x000f540001257983 */ /* 0x000f220000300800 */
[----:B------:R-:W-:-:S03]  /*19c30*/  IMAD.MOV.U32 R54, RZ, RZ, R31 ;  /* 0x000000ffff367224 */ /* 0x000fc600078e001f */
[----:B------:R-:W-:Y:S04]  /*19c40*/  STL.64 [R1+0x1468], R52 ;  /* 0x0014683401007387 */ /* 0x000fe80000100a00 */
[----:B------:R-:W4:Y:S04]  /*19c50*/  LDL.LU R35, [R1+0xf58] ;  /* 0x000f580001237983 */ /* 0x000f280000300800 */
[----:B------:R-:W4:Y:S04]  /*19c60*/  LDL.LU R33, [R1+0xf5c] ;  /* 0x000f5c0001217983 */ /* 0x000f280000300800 */
[----:B------:R-:W-:Y:S04]  /*19c70*/  STL.64 [R1+0x1470], R54 ;  /* 0x0014703601007387 */ /* 0x000fe80000100a00 */
[----:B------:R-:W4:Y:S01]  /*19c80*/  LDL.LU R31, [R1+0xf60] ;  /* 0x000f6000011f7983 */ /* 0x000f220000300800 */
[----:B------:R-:W-:-:S02]  /*19c90*/  IMAD.MOV.U32 R59, RZ, RZ, R58 ;  /* 0x000000ffff3b7224 */ /* 0x000fc400078e003a */
[----:B------:R-:W-:Y:S02]  /*19ca0*/  IMAD.MOV.U32 R61, RZ, RZ, R60 ;  /* 0x000000ffff3d7224 */ /* 0x000fe400078e003c */
[----:B------:R-:W-:Y:S02]  /*19cb0*/  IMAD.MOV.U32 R63, RZ, RZ, R62 ;  /* 0x000000ffff3f7224 */ /* 0x000fe400078e003e */
[----:B--2---:R-:W-:-:S05]  /*19cc0*/  IMAD.MOV.U32 R56, RZ, RZ, R29 ;  /* 0x000000ffff387224 */ /* 0x004fca00078e001d */
[----:B------:R-:W-:Y:S04]  /*19cd0*/  STL.64 [R1+0x1478], R56 ;  /* 0x0014783801007387 */ /* 0x000fe80000100a00 */
[----:B------:R-:W2:Y:S01]  /*19ce0*/  LDL.LU R29, [R1+0x6a8] ;  /* 0x0006a800011d7983 */ /* 0x000ea20000300800 */
[----:B---3--:R-:W-:-:S03]  /*19cf0*/  IMAD.MOV.U32 R58, RZ, RZ, R3 ;  /* 0x000000ffff3a7224 */ /* 0x008fc600078e0003 */
[----:B------:R-:W3:Y:S04]  /*19d00*/  LDL.LU R3, [R1+0x6ac] ;  /* 0x0006ac0001037983 */ /* 0x000ee80000300800 */
[----:B------:R-:W-:Y:S01]  /*19d10*/  STL.64 [R1+0x1510], R58 ;  /* 0x0015103a01007387 */ /* 0x000fe20000100a00 */
[----:B----4-:R-:W-:-:S03]  /*19d20*/  IMAD.MOV.U32 R60, RZ, RZ, R2 ;  /* 0x000000ffff3c7224 */ /* 0x010fc600078e0002 */
[----:B------:R-:W4:Y:S04]  /*19d30*/  LDL.LU R2, [R1+0x6c4] ;  /* 0x0006c40001027983 */ /* 0x000f280000300800 */
[----:B------:R-:W-:Y:S01]  /*19d40*/  STL.64 [R1+0x1518], R60 ;  /* 0x0015183c01007387 */ /* 0x000fe20000100a00 */
[----:B------:R-:W-:-:S03]  /*19d50*/  IMAD.MOV.U32 R62, RZ, RZ, R0 ;  /* 0x000000ffff3e7224 */ /* 0x000fc600078e0000 */
[----:B------:R-:W4:Y:S01]  /*19d60*/  LDL.LU R0, [R1] ;  /* 0x0000000001007983 */ /* 0x000f220000300800 */
[----:B------:R-:W-:Y:S02]  /*19d70*/  IMAD.MOV.U32 R65, RZ, RZ, R64 ;  /* 0x000000ffff417224 */ /* 0x000fe400078e0040 */
[----:B------:R-:W-:Y:S01]  /*19d80*/  IMAD.MOV.U32 R67, RZ, RZ, R66 ;  /* 0x000000ffff437224 */ /* 0x000fe200078e0042 */
[----:B------:R-:W-:Y:S01]  /*19d90*/  STL.64 [R1+0x1520], R62 ;  /* 0x0015203e01007387 */ /* 0x000fe20000100a00 */
[----:B------:R-:W-:Y:S02]  /*19da0*/  IMAD.MOV.U32 R69, RZ, RZ, R68 ;  /* 0x000000ffff457224 */ /* 0x000fe400078e0044 */
[----:B------:R-:W-:Y:S02]  /*19db0*/  IMAD.MOV.U32 R71, RZ, RZ, R70 ;  /* 0x000000ffff477224 */ /* 0x000fe400078e0046 */
[----:B------:R-:W-:-:S05]  /*19dc0*/  IMAD.MOV.U32 R64, RZ, RZ, R40 ;  /* 0x000000ffff407224 */ /* 0x000fca00078e0028 */
[----:B------:R-:W-:Y:S01]  /*19dd0*/  STL.64 [R1+0x1528], R64 ;  /* 0x0015284001007387 */ /* 0x000fe20000100a00 */
[----:B------:R-:W-:Y:S02]  /*19de0*/  IMAD.MOV.U32 R66, RZ, RZ, R36 ;  /* 0x000000ffff427224 */ /* 0x000fe400078e0024 */
[----:B------:R-:W-:-:S03]  /*19df0*/  IMAD.MOV.U32 R68, RZ, RZ, R34 ;  /* 0x000000ffff447224 */ /* 0x000fc600078e0022 */
[----:B------:R-:W-:Y:S04]  /*19e00*/  STL.64 [R1+0x15c8], R66 ;  /* 0x0015c84201007387 */ /* 0x000fe80000100a00 */
[----:B------:R-:W4:Y:S04]  /*19e10*/  LDL.LU R34, [R1+0x8] ;  /* 0x0000080001227983 */ /* 0x000f280000300800 */
[----:B------:R-:W4:Y:S04]  /*19e20*/  LDL.LU R36, [R1+0x10] ;  /* 0x0000100001247983 */ /* 0x000f280000300800 */
[----:B------:R-:W-:Y:S01]  /*19e30*/  STL.64 [R1+0x15d0], R68 ;  /* 0x0015d04401007387 */ /* 0x000fe20000100a00 */
[----:B------:R-:W-:-:S03]  /*19e40*/  IMAD.MOV.U32 R70, RZ, RZ, R38 ;  /* 0x000000ffff467224 */ /* 0x000fc600078e0026 */
[----:B------:R-:W4:Y:S01]  /*19e50*/  LDL.LU R38, [R1+0x18] ;  /* 0x0000180001267983 */ /* 0x000f220000300800 */
[----:B------:R-:W-:Y:S02]  /*19e60*/  IMAD.MOV.U32 R73, RZ, RZ, R72 ;  /* 0x000000ffff497224 */ /* 0x000fe400078e0048 */
[----:B------:R-:W-:Y:S02]  /*19e70*/  IMAD.MOV.U32 R75, RZ, RZ, R74 ;  /* 0x000000ffff4b7224 */ /* 0x000fe400078e004a */
[----:B------:R-:W-:Y:S02]  /*19e80*/  IMAD.MOV.U32 R77, RZ, RZ, R76 ;  /* 0x000000ffff4d7224 */ /* 0x000fe400078e004c */
[----:B------:R-:W-:Y:S01]  /*19e90*/  IMAD.MOV.U32 R79, RZ, RZ, R78 ;  /* 0x000000ffff4f7224 */ /* 0x000fe200078e004e */
[----:B------:R-:W-:Y:S01]  /*19ea0*/  STL.64 [R1+0x15d8], R70 ;  /* 0x0015d84601007387 */ /* 0x000fe20000100a00 */
[----:B------:R-:W-:Y:S02]  /*19eb0*/  IMAD.MOV.U32 R81, RZ, RZ, R80 ;  /* 0x000000ffff517224 */ /* 0x000fe400078e0050 */
[----:B------:R-:W-:-:S02]  /*19ec0*/  IMAD.MOV.U32 R72, RZ, RZ, R39 ;  /* 0x000000ffff487224 */ /* 0x000fc400078e0027 */
[----:B------:R-:W-:-:S03]  /*19ed0*/  IMAD.MOV.U32 R74, RZ, RZ, R37 ;  /* 0x000000ffff4a7224 */ /* 0x000fc600078e0025 */
[----:B------:R-:W-:Y:S04]  /*19ee0*/  STL.64 [R1+0x15e0], R72 ;  /* 0x0015e04801007387 */ /* 0x000fe80000100a00 */
[----:B------:R-:W-:Y:S01]  /*19ef0*/  STL.64 [R1+0x1678], R74 ;  /* 0x0016784a01007387 */ /* 0x000fe20000100a00 */
[----:B------:R-:W-:Y:S02]  /*19f00*/  IMAD.MOV.U32 R76, RZ, RZ, R35 ;  /* 0x000000ffff4c7224 */ /* 0x000fe400078e0023 */
[----:B------:R-:W-:-:S03]  /*19f10*/  IMAD.MOV.U32 R78, RZ, RZ, R33 ;  /* 0x000000ffff4e7224 */ /* 0x000fc600078e0021 */
[----:B------:R-:W-:Y:S01]  /*19f20*/  STL.64 [R1+0x1680], R76 ;  /* 0x0016804c01007387 */ /* 0x000fe20000100a00 */
[----:B------:R-:W-:-:S03]  /*19f30*/  IMAD.MOV.U32 R33, RZ, RZ, R32 ;  /* 0x000000ffff217224 */ /* 0x000fc600078e0020 */
[----:B------:R-:W-:Y:S01]  /*19f40*/  STL [R1+0x1698], R78 ;  /* 0x0016984e01007387 */ /* 0x000fe20000100800 */
[----:B------:R-:W-:Y:S02]  /*19f50*/  IMAD.MOV.U32 R80, RZ, RZ, R31 ;  /* 0x000000ffff507224 */ /* 0x000fe400078e001f */
[----:B------:R-:W-:Y:S01]  /*19f60*/  IMAD.MOV.U32 R31, RZ, RZ, R30 ;  /* 0x000000ffff1f7224 */ /* 0x000fe200078e001e */
[----:B------:R-:W-:Y:S04]  /*19f70*/  STL [R1+0x1688], R79 ;  /* 0x0016884f01007387 */ /* 0x000fe80000100800 */
[----:B------:R-:W-:Y:S01]  /*19f80*/  STL.64 [R1+0x1690], R80 ;  /* 0x0016905001007387 */ /* 0x000fe20000100a00 */
[----:B--2---:R-:W-:-:S04]  /*19f90*/  LOP3.LUT R29, R29, R28, RZ, 0x3c, !PT ;  /* 0x0000001c1d1d7212 */ /* 0x004fc800078e3cff */
[----:B------:R-:W-:Y:S01]  /*19fa0*/  LOP3.LUT R28, R29, R28, RZ, 0x3c, !PT ;  /* 0x0000001c1d1c7212 */ /* 0x000fe200078e3cff */
[----:B---3--:R-:W-:-:S03]  /*19fb0*/  IMAD.MOV.U32 R30, RZ, RZ, R3 ;  /* 0x000000ffff1e7224 */ /* 0x008fc600078e0003 */
[----:B------:R-:W-:-:S05]  /*19fc0*/  LOP3.LUT R29, R29, R28, RZ, 0x3c, !PT ;  /* 0x0000001c1d1d7212 */ /* 0x000fca00078e3cff */
[----:B------:R0:W-:Y:S04]  /*19fd0*/  STL.64 [R1+0x1258], R28 ;  /* 0x0012581c01007387 */ /* 0x0001e80000100a00 */
[----:B------:R-:W2:Y:S04]  /*19fe0*/  LDL.LU R3, [R1+0x20] ;  /* 0x0000200001037983 */ /* 0x000ea80000300800 */
[----:B------:R-:W-:Y:S01]  /*19ff0*/  STL.64 [R1+0x1268], R30 ;  /* 0x0012681e01007387 */ /* 0x000fe20000100a00 */
[----:B----4-:R-:W-:-:S03]  /*1a000*/  IMAD.MOV.U32 R32, RZ, RZ, R2 ;  /* 0x000000ffff207224 */ /* 0x010fc600078e0002 */
[----:B------:R-:W3:Y:S04]  /*1a010*/  LDL.LU R2, [R1+0x28] ;  /* 0x0000280001027983 */ /* 0x000ee80000300800 */
[----:B------:R1:W-:Y:S01]  /*1a020*/  STL.64 [R1+0x1278], R32 ;  /* 0x0012782001007387 */ /* 0x0003e20000100a00 */
[----:B0-----:R-:W-:-:S03]  /*1a030*/  IMAD.MOV.U32 R28, RZ, RZ, R0 ;  /* 0x000000ffff1c7224 */ /* 0x001fc600078e0000 */
[----:B------:R-:W4:Y:S04]  /*1a040*/  LDL.LU R0, [R1+0x30] ;  /* 0x0000300001007983 */ /* 0x000f280000300800 */
[----:B------:R-:W-:Y:S04]  /*1a050*/  STL [R1+0x1290], R5 ;  /* 0x0012900501007387 */ /* 0x000fe80000100800 */
[----:B------:R-:W-:Y:S04]  /*1a060*/  STL [R1+0x12d0], R5 ;  /* 0x0012d00501007387 */ /* 0x000fe80000100800 */
[----:B------:R-:W-:Y:S04]  /*1a070*/  STL [R1+0x1310], R5 ;  /* 0x0013100501007387 */ /* 0x000fe80000100800 */
[----:B------:R-:W-:Y:S04]  /*1a080*/  STL [R1+0x1350], R5 ;  /* 0x0013500501007387 */ /* 0x000fe80000100800 */
[----:B------:R-:W-:Y:S04]  /*1a090*/  STL [R1+0x14b8], R5 ;  /* 0x0014b80501007387 */ /* 0x000fe80000100800 */
[----:B------:R0:W-:Y:S01]  /*1a0a0*/  STL.64 [R1+0x1288], R6 ;  /* 0x0012880601007387 */ /* 0x0001e20000100a00 */
[----:B------:R-:W-:-:S03]  /*1a0b0*/  IMAD.MOV.U32 R35, RZ, RZ, R6 ;  /* 0x000000ffff237224 */ /* 0x000fc600078e0006 */
[----:B------:R-:W4:Y:S04]  /*1a0c0*/  LDL.LU R46, [R1+0x38] ;  /* 0x00003800012e7983 */ /* 0x000f280000300800 */
[----:B------:R-:W4:Y:S01]  /*1a0d0*/  LDL.LU R48, [R1+0x40] ;  /* 0x0000400001307983 */ /* 0x000f220000300800 */
[----:B------:R-:W-:-:S03]  /*1a0e0*/  IMAD.MOV.U32 R37, RZ, RZ, R7 ;  /* 0x000000ffff257224 */ /* 0x000fc600078e0007 */
[----:B------:R-:W4:Y:S04]  /*1a0f0*/  LDL.LU R50, [R1+0x48] ;  /* 0x0000480001327983 */ /* 0x000f280000300800 */
[----:B-1----:R-:W4:Y:S01]  /*1a100*/  LDL.LU R33, [R1+0x50] ;  /* 0x0000500001217983 */ /* 0x002f220000300800 */
[----:B------:R-:W-:-:S03]  /*1a110*/  IMAD.MOV.U32 R29, RZ, RZ, R5 ;  /* 0x000000ffff1d7224 */ /* 0x000fc600078e0005 */
[----:B------:R-:W4:Y:S01]  /*1a120*/  LDL.LU R32, [R1+0x58] ;  /* 0x0000580001207983 */ /* 0x000f220000300800 */
[----:B------:R-:W-:-:S03]  /*1a130*/  IMAD.MOV.U32 R39, RZ, RZ, R8 ;  /* 0x000000ffff277224 */ /* 0x000fc600078e0008 */
[----:B------:R-:W4:Y:S04]  /*1a140*/  LDL.LU R31, [R1+0x60] ;  /* 0x00006000011f7983 */ /* 0x000f280000300800 */
[----:B------:R-:W4:Y:S04]  /*1a150*/  LDL.LU R30, [R1+0x68] ;  /* 0x00006800011e7983 */ /* 0x000f280000300800 */
[----:B0-----:R-:W4:Y:S04]  /*1a160*/  LDL.LU R7, [R1+0x70] ;  /* 0x0000700001077983 */ /* 0x001f280000300800 */
[----:B------:R-:W-:Y:S04]  /*1a170*/  STL.64 [R1+0x8], R34 ;  /* 0x0000082201007387 */ /* 0x000fe80000100a00 */
[----:B------:R-:W-:Y:S04]  /*1a180*/  STL.64 [R1+0x1390], R34 ;  /* 0x0013902201007387 */ /* 0x000fe80000100a00 */
[----:B------:R-:W-:Y:S04]  /*1a190*/  STL.64 [R1+0x10], R36 ;  /* 0x0000102401007387 */ /* 0x000fe80000100a00 */
[----:B------:R-:W-:Y:S04]  /*1a1a0*/  STL.64 [R1+0x1398], R36 ;  /* 0x0013982401007387 */ /* 0x000fe80000100a00 */
[----:B------:R-:W-:Y:S04]  /*1a1b0*/  STL.64 [R1], R28 ;  /* 0x0000001c01007387 */ /* 0x000fe80000100a00 */
[----:B------:R-:W-:Y:S04]  /*1a1c0*/  STL.64 [R1+0x18], R38 ;  /* 0x0000182601007387 */ /* 0x000fe80000100a00 */
[----:B------:R-:W-:Y:S04]  /*1a1d0*/  STL.64 [R1+0x13a0], R38 ;  /* 0x0013a02601007387 */ /* 0x000fe80000100a00 */
[----:B------:R-:W-:Y:S04]  /*1a1e0*/  STL.64 [R1+0x1298], R28 ;  /* 0x0012981c01007387 */ /* 0x000fe80000100a00 */
[----:B------:R-:W4:Y:S04]  /*1a1f0*/  LDL.LU R6, [R1+0x78] ;  /* 0x0000780001067983 */ /* 0x000f280000300800 */
[----:B------:R-:W4:Y:S04]  /*1a200*/  LDL.LU R5, [R1+0x80] ;  /* 0x0000800001057983 */ /* 0x000f280000300800 */
[----:B------:R-:W-:Y:S01]  /*1a210*/  STL [R1+0x12a0], R10 ;  /* 0x0012a00a01007387 */ /* 0x000fe20000100800 */
[----:B--2---:R-:W-:-:S03]  /*1a220*/  IMAD.MOV.U32 R40, RZ, RZ, R3 ;  /* 0x000000ffff287224 */ /* 0x004fc600078e0003 */
[----:B------:R-:W2:Y:S01]  /*1a230*/  LDL.LU R3, [R1+0x88] ;  /* 0x0000880001037983 */ /* 0x000ea20000300800 */
[----:B---3--:R-:W-:-:S03]  /*1a240*/  IMAD.MOV.U32 R42, RZ, RZ, R2 ;  /* 0x000000ffff2a7224 */ /* 0x008fc600078e0002 */
[----:B------:R-:W3:Y:S01]  /*1a250*/  LDL.LU R2, [R1+0x90] ;  /* 0x0000900001027983 */ /* 0x000ee20000300800 */
[----:B----4-:R-:W-:-:S03]  /*1a260*/  IMAD.MOV.U32 R44, RZ, RZ, R0 ;  /* 0x000000ffff2c7224 */ /* 0x010fc600078e0000 */
[----:B------:R-:W4:Y:S01]  /*1a270*/  LDL.LU R0, [R1+0x98] ;  /* 0x0000980001007983 */ /* 0x000f220000300800 */
[----:B------:R-:W-:Y:S02]  /*1a280*/  IMAD.MOV.U32 R41, RZ, RZ, R9 ;  /* 0x000000ffff297224 */ /* 0x000fe400078e0009 */
[----:B------:R-:W-:Y:S02]  /*1a290*/  IMAD.MOV.U32 R43, RZ, RZ, R10 ;  /* 0x000000ffff2b7224 */ /* 0x000fe400078e000a */
[----:B------:R-:W-:Y:S01]  /*1a2a0*/  IMAD.MOV.U32 R45, RZ, RZ, R11 ;  /* 0x000000ffff2d7224 */ /* 0x000fe200078e000b */
[----:B------:R-:W-:Y:S01]  /*1a2b0*/  STL.64 [R1+0x20], R40 ;  /* 0x0000202801007387 */ /* 0x000fe20000100a00 */
[----:B------:R-:W-:-:S03]  /*1a2c0*/  IMAD.MOV.U32 R47, RZ, RZ, R12 ;  /* 0x000000ffff2f7224 */ /* 0x000fc600078e000c */
[----:B------:R-:W-:Y:S01]  /*1a2d0*/  STL.64 [R1+0x28], R42 ;  /* 0x0000282a01007387 */ /* 0x000fe20000100a00 */
[----:B------:R-:W-:-:S03]  /*1a2e0*/  IMAD.MOV.U32 R9, RZ, RZ, R15 ;  /* 0x000000ffff097224 */ /* 0x000fc600078e000f */
[----:B------:R-:W-:Y:S01]  /*1a2f0*/  STL.64 [R1+0x13d0], R42 ;  /* 0x0013d02a01007387 */ /* 0x000fe20000100a00 */
[----:B------:R-:W-:-:S03]  /*1a300*/  IMAD.MOV.U32 R57, RZ, RZ, R14 ;  /* 0x000000ffff397224 */ /* 0x000fc600078e000e */
[----:B------:R-:W-:Y:S01]  /*1a310*/  STL.64 [R1+0x13a8], R40 ;  /* 0x0013a82801007387 */ /* 0x000fe20000100a00 */
[----:B------:R-:W-:-:S03]  /*1a320*/  IMAD.MOV.U32 R49, RZ, RZ, R13 ;  /* 0x000000ffff317224 */ /* 0x000fc600078e000d */
[----:B------:R-:W-:Y:S04]  /*1a330*/  STL.64 [R1+0x30], R44 ;  /* 0x0000302c01007387 */ /* 0x000fe80000100a00 */
[----:B------:R-:W-:Y:S04]  /*1a340*/  STL.64 [R1+0x13d8], R44 ;  /* 0x0013d82c01007387 */ /* 0x000fe80000100a00 */
[----:B------:R0:W-:Y:S01]  /*1a350*/  STL.64 [R1+0x12b8], R10 ;  /* 0x0012b80a01007387 */ /* 0x0001e20000100a00 */
[----:B------:R-:W-:-:S03]  /*1a360*/  IMAD.MOV.U32 R56, RZ, RZ, R50 ;  /* 0x000000ffff387224 */ /* 0x000fc600078e0032 */
[----:B------:R-:W-:Y:S01]  /*1a370*/  STL.64 [R1+0x38], R46 ;  /* 0x0000382e01007387 */ /* 0x000fe20000100a00 */
[----:B------:R-:W-:-:S03]  /*1a380*/  IMAD.MOV.U32 R8, RZ, RZ, R33 ;  /* 0x000000ffff087224 */ /* 0x000fc600078e0021 */
[----:B------:R-:W-:Y:S01]  /*1a390*/  STL.64 [R1+0x13e0], R46 ;  /* 0x0013e02e01007387 */ /* 0x000fe20000100a00 */
[----:B0-----:R-:W-:-:S03]  /*1a3a0*/  IMAD.MOV.U32 R10, RZ, RZ, R32 ;  /* 0x000000ffff0a7224 */ /* 0x001fc600078e0020 */
[----:B------:R0:W-:Y:S01]  /*1a3b0*/  STL.64 [R1+0x50], R8 ;  /* 0x0000500801007387 */ /* 0x0001e20000100a00 */
[----:B------:R-:W-:-:S03]  /*1a3c0*/  IMAD.MOV.U32 R11, RZ, RZ, R16 ;  /* 0x000000ffff0b7224 */ /* 0x000fc600078e0010 */
[----:B------:R-:W-:Y:S04]  /*1a3d0*/  STL.64 [R1+0x48], R56 ;  /* 0x0000483801007387 */ /* 0x000fe80000100a00 */
[----:B------:R-:W-:Y:S01]  /*1a3e0*/  STL.64 [R1+0x1480], R56 ;  /* 0x0014803801007387 */ /* 0x000fe20000100a00 */
[----:B0-----:R-:W-:-:S03]  /*1a3f0*/  IMAD.MOV.U32 R8, RZ, RZ, R31 ;  /* 0x000000ffff087224 */ /* 0x001fc600078e001f */
[----:B------:R-:W-:Y:S01]  /*1a400*/  STL.64 [R1+0x40], R48 ;  /* 0x0000403001007387 */ /* 0x000fe20000100a00 */
[----:B------:R-:W-:Y:S02]  /*1a410*/  IMAD.MOV.U32 R9, RZ, RZ, R17 ;  /* 0x000000ffff097224 */ /* 0x000fe400078e0011 */
[----:B------:R-:W-:Y:S01]  /*1a420*/  IMAD.MOV.U32 R62, RZ, RZ, R7 ;  /* 0x000000ffff3e7224 */ /* 0x000fe200078e0007 */
[----:B------:R-:W-:Y:S01]  /*1a430*/  STL.64 [R1+0x13e8], R48 ;  /* 0x0013e83001007387 */ /* 0x000fe20000100a00 */
[----:B------:R-:W-:-:S03]  /*1a440*/  IMAD.MOV.U32 R7, RZ, RZ, R21 ;  /* 0x000000ffff077224 */ /* 0x000fc600078e0015 */
[----:B------:R0:W-:Y:S01]  /*1a450*/  STL.64 [R1+0x12a8], R16 ;  /* 0x0012a81001007387 */ /* 0x0001e20000100a00 */
[----:B------:R-:W-:Y:S02]  /*1a460*/  IMAD.MOV.U32 R60, RZ, RZ, R30 ;  /* 0x000000ffff3c7224 */ /* 0x000fe400078e001e */
[----:B------:R-:W-:Y:S01]  /*1a470*/  IMAD.MOV.U32 R61, RZ, RZ, R18 ;  /* 0x000000ffff3d7224 */ /* 0x000fe200078e0012 */
[----:B------:R1:W-:Y:S01]  /*1a480*/  STL.64 [R1+0x58], R10 ;  /* 0x0000580a01007387 */ /* 0x0003e20000100a00 */
[----:B------:R-:W-:-:S03]  /*1a490*/  IMAD.MOV.U32 R63, RZ, RZ, R19 ;  /* 0x000000ffff3f7224 */ /* 0x000fc600078e0013 */
[----:B------:R1:W-:Y:S01]  /*1a4a0*/  STL.64 [R1+0x60], R8 ;  /* 0x0000600801007387 */ /* 0x0003e20000100a00 */
[----:B------:R-:W-:-:S03]  /*1a4b0*/  IMAD.MOV.U32 R65, RZ, RZ, R20 ;  /* 0x000000ffff417224 */ /* 0x000fc600078e0014 */
[----:B0-----:R-:W4:Y:S04]  /*1a4c0*/  LDL.LU R16, [R1+0xa0] ;  /* 0x0000a00001107983 */ /* 0x001f280000300800 */
[----:B------:R-:W4:Y:S04]  /*1a4d0*/  LDL.LU R15, [R1+0xa8] ;  /* 0x0000a800010f7983 */ /* 0x000f280000300800 */
[----:B------:R-:W4:Y:S01]  /*1a4e0*/  LDL.LU R14, [R1+0xb0] ;  /* 0x0000b000010e7983 */ /* 0x000f220000300800 */
[----:B------:R-:W-:Y:S02]  /*1a4f0*/  IMAD.MOV.U32 R64, RZ, RZ, R6 ;  /* 0x000000ffff407224 */ /* 0x000fe400078e0006 */
[----:B------:R-:W-:-:S05]  /*1a500*/  IMAD.MOV.U32 R6, RZ, RZ, R5 ;  /* 0x000000ffff067224 */ /* 0x000fca00078e0005 */
[----:B------:R0:W-:Y:S04]  /*1a510*/  STL.64 [R1+0x80], R6 ;  /* 0x0000800601007387 */ /* 0x0001e80000100a00 */
[----:B------:R-:W-:Y:S04]  /*1a520*/  STL.64 [R1+0x68], R60 ;  /* 0x0000683c01007387 */ /* 0x000fe80000100a00 */
[----:B------:R-:W-:Y:S04]  /*1a530*/  STL.64 [R1+0x1530], R60 ;  /* 0x0015303c01007387 */ /* 0x000fe80000100a00 */
[----:B------:R-:W-:Y:S04]  /*1a540*/  STL.64 [R1+0x70], R62 ;  /* 0x0000703e01007387 */ /* 0x000fe80000100a00 */
[----:B------:R-:W-:Y:S04]  /*1a550*/  STL.64 [R1+0x1538], R62 ;  /* 0x0015383e01007387 */ /* 0x000fe80000100a00 */
[----:B------:R-:W-:Y:S04]  /*1a560*/  STL.64 [R1+0x78], R64 ;  /* 0x0000784001007387 */ /* 0x000fe80000100a00 */
[----:B------:R-:W-:Y:S04]  /*1a570*/  STL.64 [R1+0x1540], R64 ;  /* 0x0015404001007387 */ /* 0x000fe80000100a00 */
[----:B------:R0:W-:Y:S04]  /*1a580*/  STL.64 [R1+0x12c8], R22 ;  /* 0x0012c81601007387 */ /* 0x0001e80000100a00 */
[----:B------:R-:W4:Y:S04]  /*1a590*/  LDL.LU R13, [R1+0xb8] ;  /* 0x0000b800010d7983 */ /* 0x000f280000300800 */
[----:B------:R-:W4:Y:S04]  /*1a5a0*/  LDL.LU R12, [R1+0x6c8] ;  /* 0x0006c800010c7983 */ /* 0x000f280000300800 */
[----:B-1----:R-:W4:Y:S04]  /*1a5b0*/  LDL.LU R11, [R1+0xc0] ;  /* 0x0000c000010b7983 */ /* 0x002f280000300800 */
[----:B------:R-:W4:Y:S04]  /*1a5c0*/  LDL.LU R10, [R1+0x71c] ;  /* 0x00071c00010a7983 */ /* 0x000f280000300800 */
[----:B------:R-:W4:Y:S04]  /*1a5d0*/  LDL.LU R9, [R1+0xc8] ;  /* 0x0000c80001097983 */ /* 0x000f280000300800 */
[----:B------:R-:W4:Y:S04]  /*1a5e0*/  LDL.LU R8, [R1+0x720] ;  /* 0x0007200001087983 */ /* 0x000f280000300800 */
[----:B0-----:R-:W4:Y:S04]  /*1a5f0*/  LDL.LU R7, [R1+0xd0] ;  /* 0x0000d00001077983 */ /* 0x001f280000300800 */
[----:B------:R-:W4:Y:S04]  /*1a600*/  LDL.LU R6, [R1+0x724] ;  /* 0x0007240001067983 */ /* 0x000f280000300800 */
[----:B------:R-:W4:Y:S01]  /*1a610*/  LDL.LU R5, [R1+0xd8] ;  /* 0x0000d80001057983 */ /* 0x000f220000300800 */
        /* <DEDUP_REMOVED lines=9> */
[----:B------:R-:W-:Y:S04]  /*1a6b0*/  STL.64 [R1+0x88], R66 ;  /* 0x0000884201007387 */ /* 0x000fe80000100a00 */
[----:B------:R-:W-:Y:S04]  /*1a6c0*/  STL.64 [R1+0x15e8], R66 ;  /* 0x0015e84201007387 */ /* 0x000fe80000100a00 */
[----:B------:R-:W-:Y:S04]  /*1a6d0*/  STL.64 [R1+0x90], R68 ;  /* 0x0000904401007387 */ /* 0x000fe80000100a00 */
[----:B------:R-:W-:Y:S01]  /*1a6e0*/  STL.64 [R1+0x15f0], R68 ;  /* 0x0015f04401007387 */ /* 0x000fe20000100a00 */
[----:B------:R-:W-:-:S03]  /*1a6f0*/  IMAD.MOV.U32 R73, RZ, RZ, R25 ;  /* 0x000000ffff497224 */ /* 0x000fc600078e0019 */
[----:B------:R-:W-:Y:S04]  /*1a700*/  STL.64 [R1+0x98], R70 ;  /* 0x0000984601007387 */ /* 0x000fe80000100a00 */
[----:B------:R-:W-:Y:S04]  /*1a710*/  STL.64 [R1+0x15f8], R70 ;  /* 0x0015f84601007387 */ /* 0x000fe80000100a00 */
[----:B------:R-:W4:Y:S04]  /*1a720*/  LDL.LU R21, [R1+0xe8] ;  /* 0x0000e80001157983 */ /* 0x000f280000300800 */
[----:B------:R-:W4:Y:S01]  /*1a730*/  LDL.LU R20, [R1+0x780] ;  /* 0x0007800001147983 */ /* 0x000f220000300800 */
[----:B------:R-:W-:-:S03]  /*1a740*/  IMAD.MOV.U32 R75, RZ, RZ, R26 ;  /* 0x000000ffff4b7224 */ /* 0x000fc600078e001a */
[----:B------:R-:W4:Y:S04]  /*1a750*/  LDL.LU R25, [R1+0xf0] ;  /* 0x0000f00001197983 */ /* 0x000f280000300800 */
[----:B------:R-:W4:Y:S01]  /*1a760*/  LDL.LU R24, [R1+0x784] ;  /* 0x0007840001187983 */ /* 0x000f220000300800 */
[----:B------:R-:W-:-:S03]  /*1a770*/  IMAD.MOV.U32 R77, RZ, RZ, R27 ;  /* 0x000000ffff4d7224 */ /* 0x000fc600078e001b */
[----:B------:R-:W4:Y:S04]  /*1a780*/  LDL.LU R23, [R1+0xf8] ;  /* 0x0000f80001177983 */ /* 0x000f280000300800 */
[----:B------:R-:W4:Y:S04]  /*1a790*/  LDL.LU R22, [R1+0x788] ;  /* 0x0007880001167983 */ /* 0x000f280000300800 */
[----:B------:R-:W4:Y:S01]  /*1a7a0*/  LDL.LU R17, [R1+0x100] ;  /* 0x0001000001117983 */ /* 0x000f220000300800 */
[----:B------:R-:W-:-:S03]  /*1a7b0*/  IMAD.MOV.U32 R72, RZ, RZ, R16 ;  /* 0x000000ffff487224 */ /* 0x000fc600078e0010 */
[----:B------:R-:W4:Y:S01]  /*1a7c0*/  LDL.LU R16, [R1+0xbe0] ;  /* 0x000be00001107983 */ /* 0x000f220000300800 */
[----:B------:R-:W-:-:S03]  /*1a7d0*/  IMAD.MOV.U32 R74, RZ, RZ, R15 ;  /* 0x000000ffff4a7224 */ /* 0x000fc600078e000f */
[----:B------:R-:W-:Y:S01]  /*1a7e0*/  STL.64 [R1+0xa0], R72 ;  /* 0x0000a04801007387 */ /* 0x000fe20000100a00 */
[----:B------:R-:W-:-:S03]  /*1a7f0*/  IMAD.MOV.U32 R76, RZ, RZ, R14 ;  /* 0x000000ffff4c7224 */ /* 0x000fc600078e000e */
[----:B------:R-:W-:Y:S04]  /*1a800*/  STL.64 [R1+0x1600], R72 ;  /* 0x0016004801007387 */ /* 0x000fe80000100a00 */
[----:B------:R-:W-:Y:S04]  /*1a810*/  STL.64 [R1+0xa8], R74 ;  /* 0x0000a84a01007387 */ /* 0x000fe80000100a00 */
[----:B------:R0:W-:Y:S04]  /*1a820*/  STL.64 [R1+0x16a0], R74 ;  /* 0x0016a04a01007387 */ /* 0x0001e80000100a00 */
[----:B------:R-:W-:Y:S04]  /*1a830*/  STL.64 [R1+0xb0], R76 ;  /* 0x0000b04c01007387 */ /* 0x000fe80000100a00 */
[----:B------:R-:W-:Y:S04]  /*1a840*/  STL [R1+0x16b8], R76 ;  /* 0x0016b84c01007387 */ /* 0x000fe80000100800 */
[----:B------:R-:W-:Y:S01]  /*1a850*/  STL [R1+0x16a8], R77 ;  /* 0x0016a84d01007387 */ /* 0x000fe20000100800 */
[----:B------:R-:W-:-:S02]  /*1a860*/  IMAD.MOV.U32 R81, RZ, RZ, R13 ;  /* 0x000000ffff517224 */ /* 0x000fc400078e000d */
[----:B------:R-:W-:Y:S02]  /*1a870*/  IMAD.MOV.U32 R80, RZ, RZ, R12 ;  /* 0x000000ffff507224 */ /* 0x000fe400078e000c */
[----:B0-----:R-:W-:-:S03]  /*1a880*/  IMAD.MOV.U32 R75, RZ, RZ, R11 ;  /* 0x000000ffff4b7224 */ /* 0x001fc600078e000b */
[----:B------:R-:W-:Y:S01]  /*1a890*/  STL.64 [R1+0xb8], R80 ;  /* 0x0000b85001007387 */ /* 0x000fe20000100a00 */
[----:B------:R-:W-:-:S03]  /*1a8a0*/  IMAD.MOV.U32 R74, RZ, RZ, R10 ;  /* 0x000000ffff4a7224 */ /* 0x000fc600078e000a */
[----:B------:R-:W-:Y:S04]  /*1a8b0*/  STL.64 [R1+0x16b0], R80 ;  /* 0x0016b05001007387 */ /* 0x000fe80000100a00 */
[----:B------:R-:W-:Y:S04]  /*1a8c0*/  STL.64 [R1+0xc0], R74 ;  /* 0x0000c04a01007387 */ /* 0x000fe80000100a00 */
[----:B------:R-:W-:Y:S01]  /*1a8d0*/  STL.64 [R1+0x16c0], R74 ;  /* 0x0016c04a01007387 */ /* 0x000fe20000100a00 */
[----:B------:R-:W-:-:S03]  /*1a8e0*/  IMAD.MOV.U32 R13, RZ, RZ, R7 ;  /* 0x000000ffff0d7224 */ /* 0x000fc600078e0007 */
[----:B------:R-:W4:Y:S01]  /*1a8f0*/  LDL.LU R11, [R1+0x108] ;  /* 0x00010800010b7983 */ /* 0x000f220000300800 */
[----:B------:R-:W-:-:S03]  /*1a900*/  IMAD.MOV.U32 R12, RZ, RZ, R6 ;  /* 0x000000ffff0c7224 */ /* 0x000fc600078e0006 */
[----:B------:R-:W4:Y:S04]  /*1a910*/  LDL.LU R10, [R1+0xbe4] ;  /* 0x000be400010a7983 */ /* 0x000f280000300800 */
[----:B------:R-:W4:Y:S04]  /*1a920*/  LDL.LU R7, [R1+0x110] ;  /* 0x0001100001077983 */ /* 0x000f280000300800 */
[----:B------:R-:W4:Y:S01]  /*1a930*/  LDL.LU R6, [R1+0xbe8] ;  /* 0x000be80001067983 */ /* 0x000f220000300800 */
[----:B------:R-:W-:-:S03]  /*1a940*/  IMAD.MOV.U32 R15, RZ, RZ, R5 ;  /* 0x000000ffff0f7224 */ /* 0x000fc600078e0005 */
[----:B------:R-:W4:Y:S01]  /*1a950*/  LDL.LU R5, [R1+0x118] ;  /* 0x0001180001057983 */ /* 0x000f220000300800 */
[----:B--2---:R-:W-:-:S03]  /*1a960*/  IMAD.MOV.U32 R14, RZ, RZ, R3 ;  /* 0x000000ffff0e7224 */ /* 0x004fc600078e0003 */
[----:B------:R-:W2:Y:S01]  /*1a970*/  LDL.LU R3, [R1+0xbec] ;  /* 0x000bec0001037983 */ /* 0x000ea20000300800 */
[----:B---3--:R-:W-:-:S03]  /*1a980*/  IMAD.MOV.U32 R19, RZ, RZ, R2 ;  /* 0x000000ffff137224 */ /* 0x008fc600078e0002 */
[----:B------:R-:W3:Y:S01]  /*1a990*/  LDL.LU R2, [R1+0x120] ;  /* 0x0001200001027983 */ /* 0x000ee20000300800 */
[----:B----4-:R-:W-:-:S03]  /*1a9a0*/  IMAD.MOV.U32 R18, RZ, RZ, R0 ;  /* 0x000000ffff127224 */ /* 0x010fc600078e0000 */
[----:B------:R-:W4:Y:S04]  /*1a9b0*/  LDL.LU R0, [R1+0xbf0] ;  /* 0x000bf00001007983 */ /* 0x000f280000300800 */
[----:B------:R-:W-:Y:S04]  /*1a9c0*/  STL.64 [R1+0xc8], R8 ;  /* 0x0000c80801007387 */ /* 0x000fe80000100a00 */
[----:B------:R-:W-:Y:S04]  /*1a9d0*/  STL.64 [R1+0x12d8], R8 ;  /* 0x0012d80801007387 */ /* 0x000fe80000100a00 */
[----:B------:R-:W-:Y:S04]  /*1a9e0*/  STL.64 [R1+0xd0], R12 ;  /* 0x0000d00c01007387 */ /* 0x000fe80000100a00 */
[----:B------:R-:W-:Y:S04]  /*1a9f0*/  STL [R1+0x12e0], R13 ;  /* 0x0012e00d01007387 */ /* 0x000fe80000100800 */
[----:B------:R-:W-:Y:S04]  /*1aa00*/  STL.64 [R1+0x12f8], R12 ;  /* 0x0012f80c01007387 */ /* 0x000fe80000100a00 */
[----:B------:R-:W-:Y:S04]  /*1aa10*/  STL.64 [R1+0xd8], R14 ;  /* 0x0000d80e01007387 */ /* 0x000fe80000100a00 */
[----:B------:R-:W-:Y:S04]  /*1aa20*/  STL.64 [R1+0x12e8], R14 ;  /* 0x0012e80e01007387 */ /* 0x000fe80000100a00 */
[----:B------:R-:W-:Y:S04]  /*1aa30*/  STL.64 [R1+0xe0], R18 ;  /* 0x0000e01201007387 */ /* 0x000fe80000100a00 */
[----:B------:R0:W-:Y:S04]  /*1aa40*/  STL.64 [R1+0x1308], R18 ;  /* 0x0013081201007387 */ /* 0x0001e80000100a00 */
[----:B0-----:R-:W4:Y:S01]  /*1aa50*/  LDL.LU R19, [R1+0x128] ;  /* 0x0001280001137983 */ /* 0x001f220000300800 */
[----:B------:R-:W-:-:S03]  /*1aa60*/  IMAD.MOV.U32 R31, RZ, RZ, R17 ;  /* 0x000000ffff1f7224 */ /* 0x000fc600078e0011 */
[----:B------:R-:W4:Y:S04]  /*1aa70*/  LDL.LU R18, [R1+0xbf4] ;  /* 0x000bf40001127983 */ /* 0x000f280000300800 */
[----:B------:R-:W4:Y:S01]  /*1aa80*/  LDL.LU R17, [R1+0x130] ;  /* 0x0001300001117983 */ /* 0x000f220000300800 */
[----:B------:R-:W-:Y:S02]  /*1aa90*/  IMAD.MOV.U32 R26, RZ, RZ, R22 ;  /* 0x000000ffff1a7224 */ /* 0x000fe400078e0016 */
[----:B------:R-:W-:Y:S02]  /*1aaa0*/  IMAD.MOV.U32 R27, RZ, RZ, R23 ;  /* 0x000000ffff1b7224 */ /* 0x000fe400078e0017 */
[----:B------:R-:W-:Y:S02]  /*1aab0*/  IMAD.MOV.U32 R30, RZ, RZ, R16 ;  /* 0x000000ffff1e7224 */ /* 0x000fe400078e0010 */
[----:B------:R-:W4:Y:S04]  /*1aac0*/  LDL.LU R16, [R1+0xbf8] ;  /* 0x000bf80001107983 */ /* 0x000f280000300800 */
[----:B------:R-:W4:Y:S04]  /*1aad0*/  LDL.LU R15, [R1+0x138] ;  /* 0x00013800010f7983 */ /* 0x000f280000300800 */
[----:B------:R-:W4:Y:S04]  /*1aae0*/  LDL.LU R14, [R1+0xbfc] ;  /* 0x000bfc00010e7983 */ /* 0x000f280000300800 */
[----:B------:R-:W4:Y:S04]  /*1aaf0*/  LDL.LU R13, [R1+0x140] ;  /* 0x00014000010d7983 */ /* 0x000f280000300800 */
        /* <DEDUP_REMOVED lines=9> */
[----:B------:R-:W-:Y:S01]  /*1ab90*/  STL.64 [R1+0x1348], R30 ;  /* 0x0013481e01007387 */ /* 0x000fe20000100a00 */
[----:B------:R-:W-:-:S03]  /*1aba0*/  IMAD.MOV.U32 R37, RZ, RZ, R7 ;  /* 0x000000ffff257224 */ /* 0x000fc600078e0007 */
[----:B------:R-:W4:Y:S01]  /*1abb0*/  LDL.LU R7, [R1+0x148] ;  /* 0x0001480001077983 */ /* 0x000f220000300800 */
[----:B------:R-:W-:-:S03]  /*1abc0*/  IMAD.MOV.U32 R36, RZ, RZ, R6 ;  /* 0x000000ffff247224 */ /* 0x000fc600078e0006 */
[----:B------:R-:W4:Y:S01]  /*1abd0*/  LDL.LU R6, [R1+0xc04] ;  /* 0x000c040001067983 */ /* 0x000f220000300800 */
[----:B------:R-:W-:Y:S02]  /*1abe0*/  IMAD.MOV.U32 R35, RZ, RZ, R11 ;  /* 0x000000ffff237224 */ /* 0x000fe400078e000b */
[----:B------:R-:W-:Y:S01]  /*1abf0*/  IMAD.MOV.U32 R34, RZ, RZ, R10 ;  /* 0x000000ffff227224 */ /* 0x000fe200078e000a */
[----:B------:R-:W4:Y:S01]  /*1ac00*/  LDL.LU R11, [R1+0x150] ;  /* 0x00015000010b7983 */ /* 0x000f220000300800 */
[----:B------:R-:W-:-:S03]  /*1ac10*/  IMAD.MOV.U32 R39, RZ, RZ, R5 ;  /* 0x000000ffff277224 */ /* 0x000fc600078e0005 */
[----:B------:R-:W4:Y:S04]  /*1ac20*/  LDL.LU R10, [R1+0xc08] ;  /* 0x000c0800010a7983 */ /* 0x000f280000300800 */
[----:B------:R-:W4:Y:S04]  /*1ac30*/  LDL.LU R9, [R1+0x158] ;  /* 0x0001580001097983 */ /* 0x000f280000300800 */
[----:B------:R-:W4:Y:S04]  /*1ac40*/  LDL.LU R8, [R1+0xc0c] ;  /* 0x000c0c0001087983 */ /* 0x000f280000300800 */
        /* <DEDUP_REMOVED lines=19> */
[----:B------:R-:W-:-:S03]  /*1ad80*/  IMAD.MOV.U32 R45, RZ, RZ, R17 ;  /* 0x000000ffff2d7224 */ /* 0x000fc600078e0011 */
[----:B------:R-:W4:Y:S01]  /*1ad90*/  LDL.LU R17, [R1+0x178] ;  /* 0x0001780001117983 */ /* 0x000f220000300800 */
[----:B------:R-:W-:-:S03]  /*1ada0*/  IMAD.MOV.U32 R44, RZ, RZ, R16 ;  /* 0x000000ffff2c7224 */ /* 0x000fc600078e0010 */
[----:B------:R-:W4:Y:S01]  /*1adb0*/  LDL.LU R16, [R1+0xc1c] ;  /* 0x000c1c0001107983 */ /* 0x000f220000300800 */
        /* <DEDUP_REMOVED lines=9> */
[----:B------:R-:W-:Y:S04]  /*1ae50*/  STL.64 [R1+0x1420], R46 ;  /* 0x0014202e01007387 */ /* 0x000fe80000100a00 */
[----:B------:R-:W-:Y:S04]  /*1ae60*/  STL.64 [R1+0x140], R48 ;  /* 0x0001403001007387 */ /* 0x000fe80000100a00 */
[----:B------:R-:W-:Y:S04]  /*1ae70*/  STL.64 [R1+0x1428], R48 ;  /* 0x0014283001007387 */ /* 0x000fe80000100a00 */
[----:B------:R-:W4:Y:S04]  /*1ae80*/  LDL.LU R15, [R1+0x180] ;  /* 0x00018000010f7983 */ /* 0x000f280000300800 */
[----:B------:R-:W4:Y:S04]  /*1ae90*/  LDL.LU R14, [R1+0xc20] ;  /* 0x000c2000010e7983 */ /* 0x000f280000300800 */
[----:B------:R0:W-:Y:S04]  /*1aea0*/  STL.64 [R1+0x148], R6 ;  /* 0x0001480601007387 */ /* 0x0001e80000100a00 */
[----:B------:R-:W4:Y:S04]  /*1aeb0*/  LDL.LU R13, [R1+0x188] ;  /* 0x00018800010d7983 */ /* 0x000f280000300800 */
[----:B------:R-:W4:Y:S04]  /*1aec0*/  LDL.LU R12, [R1+0xc24] ;  /* 0x000c2400010c7983 */ /* 0x000f280000300800 */
[----:B0-----:R-:W4:Y:S04]  /*1aed0*/  LDL.LU R7, [R1+0x190] ;  /* 0x0001900001077983 */ /* 0x001f280000300800 */
[----:B------:R-:W4:Y:S01]  /*1aee0*/  LDL.LU R6, [R1+0xc28] ;  /* 0x000c280001067983 */ /* 0x000f220000300800 */
[----:B------:R-:W-:-:S02]  /*1aef0*/  IMAD.MOV.U32 R56, RZ, RZ, R10 ;  /* 0x000000ffff387224 */ /* 0x000fc400078e000a */
[----:B------:R-:W-:Y:S02]  /*1af00*/  IMAD.MOV.U32 R57, RZ, RZ, R11 ;  /* 0x000000ffff397224 */ /* 0x000fe400078e000b */
[----:B------:R-:W-:Y:S02]  /*1af10*/  IMAD.MOV.U32 R10, RZ, RZ, R8 ;  /* 0x000000ffff0a7224 */ /* 0x000fe400078e0008 */
[----:B------:R-:W-:Y:S02]  /*1af20*/  IMAD.MOV.U32 R11, RZ, RZ, R9 ;  /* 0x000000ffff0b7224 */ /* 0x000fe400078e0009 */
[----:B------:R-:W-:-:S03]  /*1af30*/  IMAD.MOV.U32 R9, RZ, RZ, R5 ;  /* 0x000000ffff097224 */ /* 0x000fc600078e0005 */
[----:B------:R0:W-:Y:S04]  /*1af40*/  STL.64 [R1+0x158], R10 ;  /* 0x0001580a01007387 */ /* 0x0001e80000100a00 */
[----:B0-----:R-:W4:Y:S01]  /*1af50*/  LDL.LU R11, [R1+0x198] ;  /* 0x00019800010b7983 */ /* 0x001f220000300800 */
[----:B--2---:R-:W-:-:S05]  /*1af60*/  IMAD.MOV.U32 R8, RZ, RZ, R3 ;  /* 0x000000ffff087224 */ /* 0x004fca00078e0003 */
[----:B------:R0:W-:Y:S04]  /*1af70*/  STL.64 [R1+0x160], R8 ;  /* 0x0001600801007387 */ /* 0x0001e80000100a00 */
[----:B------:R-:W2:Y:S01]  /*1af80*/  LDL.LU R10, [R1+0xc2c] ;  /* 0x000c2c00010a7983 */ /* 0x000ea20000300800 */
[----:B---3--:R-:W-:Y:S02]  /*1af90*/  IMAD.MOV.U32 R3, RZ, RZ, R2 ;  /* 0x000000ffff037224 */ /* 0x008fe400078e0002 */
[----:B----4-:R-:W-:-:S05]  /*1afa0*/  IMAD.MOV.U32 R2, RZ, RZ, R0 ;  /* 0x000000ffff027224 */ /* 0x010fca00078e0000 */
[----:B------:R1:W-:Y:S04]  /*1afb0*/  STL.64 [R1+0x168], R2 ;  /* 0x0001680201007387 */ /* 0x0003e80000100a00 */
[----:B0-----:R-:W3:Y:S04]  /*1afc0*/  LDL.LU R9, [R1+0x1a0] ;  /* 0x0001a00001097983 */ /* 0x001ee80000300800 */
[----:B------:R-:W4:Y:S04]  /*1afd0*/  LDL.LU R8, [R1+0xc30] ;  /* 0x000c300001087983 */ /* 0x000f280000300800 */
[----:B------:R-:W4:Y:S04]  /*1afe0*/  LDL.LU R5, [R1+0x1a8] ;  /* 0x0001a80001057983 */ /* 0x000f280000300800 */
[----:B-1----:R-:W4:Y:S04]  /*1aff0*/  LDL.LU R3, [R1+0xc34] ;  /* 0x000c340001037983 */ /* 0x002f280000300800 */
[----:B------:R-:W4:Y:S04]  /*1b000*/  LDL.LU R2, [R1+0x1b0] ;  /* 0x0001b00001027983 */ /* 0x000f280000300800 */
[----:B------:R-:W4:Y:S04]  /*1b010*/  LDL.LU R0, [R1+0xc38] ;  /* 0x000c380001007983 */ /* 0x000f280000300800 */
[----:B------:R-:W-:Y:S04]  /*1b020*/  STL.64 [R1+0x150], R56 ;  /* 0x0001503801007387 */ /* 0x000fe80000100a00 */
[----:B------:R-:W-:Y:S04]  /*1b030*/  STL.64 [R1+0x1488], R56 ;  /* 0x0014883801007387 */ /* 0x000fe80000100a00 */
[----:B------:R0:W-:Y:S04]  /*1b040*/  STL.64 [R1+0x170], R18 ;  /* 0x0001701201007387 */ /* 0x0001e80000100a00 */
[----:B------:R-:W4:Y:S01]  /*1b050*/  LDL.LU R21, [R1+0x1b8] ;  /* 0x0001b80001157983 */ /* 0x000f220000300800 */
[----:B------:R-:W-:-:S02]  /*1b060*/  IMAD.MOV.U32 R61, RZ, RZ, R17 ;  /* 0x000000ffff3d7224 */ /* 0x000fc400078e0011 */
[----:B------:R-:W-:Y:S02]  /*1b070*/  IMAD.MOV.U32 R60, RZ, RZ, R16 ;  /* 0x000000ffff3c7224 */ /* 0x000fe400078e0010 */
[----:B------:R-:W-:Y:S02]  /*1b080*/  IMAD.MOV.U32 R63, RZ, RZ, R15 ;  /* 0x000000ffff3f7224 */ /* 0x000fe400078e000f */
[----:B------:R-:W-:Y:S01]  /*1b090*/  IMAD.MOV.U32 R62, RZ, RZ, R14 ;  /* 0x000000ffff3e7224 */ /* 0x000fe200078e000e */
[----:B------:R1:W-:Y:S04]  /*1b0a0*/  STL.64 [R1+0x188], R12 ;  /* 0x0001880c01007387 */ /* 0x0003e80000100a00 */
[----:B------:R-:W4:Y:S04]  /*1b0b0*/  LDL.LU R20, [R1+0xc3c] ;  /* 0x000c3c0001147983 */ /* 0x000f280000300800 */
[----:B0-----:R-:W4:Y:S01]  /*1b0c0*/  LDL.LU R19, [R1+0x1c0] ;  /* 0x0001c00001137983 */ /* 0x001f220000300800 */
[----:B------:R-:W-:-:S03]  /*1b0d0*/  IMAD.MOV.U32 R67, RZ, RZ, R7 ;  /* 0x000000ffff437224 */ /* 0x000fc600078e0007 */
[----:B------:R-:W4:Y:S01]  /*1b0e0*/  LDL.LU R18, [R1+0xc40] ;  /* 0x000c400001127983 */ /* 0x000f220000300800 */
[----:B------:R-:W-:-:S03]  /*1b0f0*/  IMAD.MOV.U32 R66, RZ, RZ, R6 ;  /* 0x000000ffff427224 */ /* 0x000fc600078e0006 */
[----:B------:R-:W4:Y:S04]  /*1b100*/  LDL.LU R17, [R1+0x1c8] ;  /* 0x0001c80001117983 */ /* 0x000f280000300800 */
[----:B------:R-:W4:Y:S04]  /*1b110*/  LDL.LU R16, [R1+0xc44] ;  /* 0x000c440001107983 */ /* 0x000f280000300800 */
[----:B------:R-:W4:Y:S04]  /*1b120*/  LDL.LU R7, [R1+0x1d0] ;  /* 0x0001d00001077983 */ /* 0x000f280000300800 */
[----:B------:R-:W4:Y:S04]  /*1b130*/  LDL.LU R6, [R1+0xc48] ;  /* 0x000c480001067983 */ /* 0x000f280000300800 */
[----:B------:R-:W4:Y:S04]  /*1b140*/  LDL.LU R15, [R1+0x1d8] ;  /* 0x0001d800010f7983 */ /* 0x000f280000300800 */
[----:B------:R-:W4:Y:S04]  /*1b150*/  LDL.LU R14, [R1+0xc4c] ;  /* 0x000c4c00010e7983 */ /* 0x000f280000300800 */
[----:B-1----:R-:W4:Y:S04]  /*1b160*/  LDL.LU R13, [R1+0x1e0] ;  /* 0x0001e000010d7983 */ /* 0x002f280000300800 */
[----:B------:R-:W4:Y:S04]  /*1b170*/  LDL.LU R12, [R1+0xc50] ;  /* 0x000c5000010c7983 */ /* 0x000f280000300800 */
[----:B------:R-:W-:Y:S04]  /*1b180*/  STL.64 [R1+0x178], R60 ;  /* 0x0001783c01007387 */ /* 0x000fe80000100a00 */
[----:B------:R-:W-:Y:S01]  /*1b190*/  STL.64 [R1+0x1550], R60 ;  /* 0x0015503c01007387 */ /* 0x000fe20000100a00 */
[----:B------:R-:W-:-:S03]  /*1b1a0*/  IMAD.MOV.U32 R69, RZ, RZ, R11 ;  /* 0x000000ffff457224 */ /* 0x000fc600078e000b */
[----:B------:R-:W-:Y:S04]  /*1b1b0*/  STL.64 [R1+0x180], R62 ;  /* 0x0001803e01007387 */ /* 0x000fe80000100a00 */
[----:B------:R-:W-:Y:S04]  /*1b1c0*/  STL.64 [R1+0x190], R66 ;  /* 0x0001904201007387 */ /* 0x000fe80000100a00 */
[----:B------:R-:W-:Y:S04]  /*1b1d0*/  STL.64 [R1+0x1608], R66 ;  /* 0x0016084201007387 */ /* 0x000fe80000100a00 */
[----:B------:R-:W-:Y:S04]  /*1b1e0*/  STL.64 [R1+0x1558], R62 ;  /* 0x0015583e01007387 */ /* 0x000fe80000100a00 */
[----:B------:R-:W4:Y:S01]  /*1b1f0*/  LDL.LU R11, [R1+0x1e8] ;  /* 0x0001e800010b7983 */ /* 0x000f220000300800 */
[----:B--2---:R-:W-:-:S03]  /*1b200*/  IMAD.MOV.U32 R68, RZ, RZ, R10 ;  /* 0x000000ffff447224 */ /* 0x004fc600078e000a */
[----:B------:R-:W2:Y:S01]  /*1b210*/  LDL.LU R10, [R1+0xc54] ;  /* 0x000c5400010a7983 */ /* 0x000ea20000300800 */
[----:B---3--:R-:W-:-:S03]  /*1b220*/  IMAD.MOV.U32 R71, RZ, RZ, R9 ;  /* 0x000000ffff477224 */ /* 0x008fc600078e0009 */
[----:B------:R-:W3:Y:S01]  /*1b230*/  LDL.LU R9, [R1+0x1f0] ;  /* 0x0001f00001097983 */ /* 0x000ee20000300800 */
[----:B----4-:R-:W-:-:S03]  /*1b240*/  IMAD.MOV.U32 R70, RZ, RZ, R8 ;  /* 0x000000ffff467224 */ /* 0x010fc600078e0008 */
[----:B------:R-:W4:Y:S01]  /*1b250*/  LDL.LU R8, [R1+0xc58] ;  /* 0x000c580001087983 */ /* 0x000f220000300800 */
[----:B------:R-:W-:-:S03]  /*1b260*/  IMAD.MOV.U32 R81, RZ, RZ, R5 ;  /* 0x000000ffff517224 */ /* 0x000fc600078e0005 */
[----:B------:R-:W2:Y:S01]  /*1b270*/  LDL.LU R5, [R1+0x1f8] ;  /* 0x0001f80001057983 */ /* 0x000ea20000300800 */
[----:B------:R-:W-:-:S03]  /*1b280*/  IMAD.MOV.U32 R80, RZ, RZ, R3 ;  /* 0x000000ffff507224 */ /* 0x000fc600078e0003 */
[----:B------:R-:W2:Y:S01]  /*1b290*/  LDL.LU R3, [R1+0xc5c] ;  /* 0x000c5c0001037983 */ /* 0x000ea20000300800 */
[----:B------:R-:W-:-:S03]  /*1b2a0*/  IMAD.MOV.U32 R75, RZ, RZ, R2 ;  /* 0x000000ffff4b7224 */ /* 0x000fc600078e0002 */
[----:B------:R-:W2:Y:S01]  /*1b2b0*/  LDL.LU R2, [R1+0x200] ;  /* 0x0002000001027983 */ /* 0x000ea20000300800 */
[----:B------:R-:W-:-:S03]  /*1b2c0*/  IMAD.MOV.U32 R74, RZ, RZ, R0 ;  /* 0x000000ffff4a7224 */ /* 0x000fc600078e0000 */
[----:B------:R-:W2:Y:S04]  /*1b2d0*/  LDL.LU R0, [R1+0xc60] ;  /* 0x000c600001007983 */ /* 0x000ea80000300800 */
[----:B------:R-:W-:Y:S04]  /*1b2e0*/  STL.64 [R1+0x198], R68 ;  /* 0x0001984401007387 */ /* 0x000fe80000100a00 */
[----:B------:R-:W-:Y:S04]  /*1b2f0*/  STL.64 [R1+0x1610], R68 ;  /* 0x0016104401007387 */ /* 0x000fe80000100a00 */
[----:B------:R-:W-:Y:S04]  /*1b300*/  STL.64 [R1+0x1a8], R80 ;  /* 0x0001a85001007387 */ /* 0x000fe80000100a00 */
[----:B------:R0:W-:Y:S04]  /*1b310*/  STL.64 [R1+0x16c8], R80 ;  /* 0x0016c85001007387 */ /* 0x0001e80000100a00 */
[----:B------:R-:W-:Y:S04]  /*1b320*/  STL.64 [R1+0x1b0], R74 ;  /* 0x0001b04a01007387 */ /* 0x000fe80000100a00 */
[----:B------:R-:W-:Y:S01]  /*1b330*/  STL [R1+0x16e0], R74 ;  /* 0x0016e04a01007387 */ /* 0x000fe20000100800 */
[----:B0-----:R-:W-:-:S03]  /*1b340*/  IMAD.MOV.U32 R81, RZ, RZ, R21 ;  /* 0x000000ffff517224 */ /* 0x001fc600078e0015 */
[----:B------:R-:W-:Y:S04]  /*1b350*/  STL [R1+0x16d0], R75 ;  /* 0x0016d04b01007387 */ /* 0x000fe80000100800 */
[----:B------:R-:W-:Y:S04]  /*1b360*/  STL.64 [R1+0x1a0], R70 ;  /* 0x0001a04601007387 */ /* 0x000fe80000100a00 */
[----:B------:R-:W-:Y:S01]  /*1b370*/  STL.64 [R1+0x1618], R70 ;  /* 0x0016184601007387 */ /* 0x000fe20000100a00 */
[----:B------:R-:W-:-:S03]  /*1b380*/  IMAD.MOV.U32 R80, RZ, RZ, R20 ;  /* 0x000000ffff507224 */ /* 0x000fc600078e0014 */
[----:B------:R0:W-:Y:S04]  /*1b390*/  STL.64 [R1+0x1c0], R18 ;  /* 0x0001c01201007387 */ /* 0x0001e80000100a00 */
[----:B------:R-:W-:Y:S04]  /*1b3a0*/  STL.64 [R1+0x1b8], R80 ;  /* 0x0001b85001007387 */ /* 0x000fe80000100a00 */
[----:B------:R-:W-:Y:S04]  /*1b3b0*/  STL.64 [R1+0x16d8], R80 ;  /* 0x0016d85001007387 */ /* 0x000fe80000100a00 */
[----:B------:R-:W2:Y:S01]  /*1b3c0*/  LDL.LU R31, [R1+0x208] ;  /* 0x00020800011f7983 */ /* 0x000ea20000300800 */
[----:B------:R-:W-:-:S03]  /*1b3d0*/  IMAD.MOV.U32 R33, RZ, RZ, R17 ;  /* 0x000000ffff217224 */ /* 0x000fc600078e0011 */
[----:B------:R-:W2:Y:S01]  /*1b3e0*/  LDL.LU R30, [R1+0xc64] ;  /* 0x000c6400011e7983 */ /* 0x000ea20000300800 */
[----:B------:R-:W-:-:S03]  /*1b3f0*/  IMAD.MOV.U32 R32, RZ, RZ, R16 ;  /* 0x000000ffff207224 */ /* 0x000fc600078e0010 */
[----:B------:R-:W2:Y:S04]  /*1b400*/  LDL.LU R27, [R1+0x210] ;  /* 0x00021000011b7983 */ /* 0x000ea80000300800 */
[----:B------:R-:W2:Y:S04]  /*1b410*/  LDL.LU R26, [R1+0xc68] ;  /* 0x000c6800011a7983 */ /* 0x000ea80000300800 */
[----:B------:R-:W2:Y:S01]  /*1b420*/  LDL.LU R25, [R1+0x218] ;  /* 0x0002180001197983 */ /* 0x000ea20000300800 */
[----:B------:R-:W-:-:S03]  /*1b430*/  IMAD.MOV.U32 R17, RZ, RZ, R13 ;  /* 0x000000ffff117224 */ /* 0x000fc600078e000d */
[----:B------:R-:W2:Y:S01]  /*1b440*/  LDL.LU R24, [R1+0xc6c] ;  /* 0x000c6c0001187983 */ /* 0x000ea20000300800 */
[----:B------:R-:W-:-:S03]  /*1b450*/  IMAD.MOV.U32 R16, RZ, RZ, R12 ;  /* 0x000000ffff107224 */ /* 0x000fc600078e000c */
[----:B------:R-:W2:Y:S04]  /*1b460*/  LDL.LU R13, [R1+0x220] ;  /* 0x00022000010d7983 */ /* 0x000ea80000300800 */
[----:B------:R-:W2:Y:S01]  /*1b470*/  LDL.LU R12, [R1+0xc70] ;  /* 0x000c7000010c7983 */ /* 0x000ea20000300800 */
[----:B------:R-:W-:Y:S02]  /*1b480*/  IMAD.MOV.U32 R28, RZ, RZ, R14 ;  /* 0x000000ffff1c7224 */ /* 0x000fe400078e000e */
[----:B------:R-:W-:Y:S01]  /*1b490*/  IMAD.MOV.U32 R29, RZ, RZ, R15 ;  /* 0x000000ffff1d7224 */ /* 0x000fe200078e000f */
        /* <DEDUP_REMOVED lines=9> */
[----:B------:R-:W2:Y:S04]  /*1b530*/  LDL.LU R21, [R1+0x228] ;  /* 0x0002280001157983 */ /* 0x000ea80000300800 */
[----:B------:R-:W2:Y:S04]  /*1b540*/  LDL.LU R20, [R1+0xc74] ;  /* 0x000c740001147983 */ /* 0x000ea80000300800 */
[----:B0-----:R-:W2:Y:S04]  /*1b550*/  LDL.LU R19, [R1+0x230] ;  /* 0x0002300001137983 */ /* 0x001ea80000300800 */
[----:B------:R-:W2:Y:S01]  /*1b560*/  LDL.LU R18, [R1+0xc78] ;  /* 0x000c780001127983 */ /* 0x000ea20000300800 */
[----:B---3--:R-:W-:-:S02]  /*1b570*/  IMAD.MOV.U32 R23, RZ, RZ, R9 ;  /* 0x000000ffff177224 */ /* 0x008fc400078e0009 */
[----:B----4-:R-:W-:Y:S02]  /*1b580*/  IMAD.MOV.U32 R22, RZ, RZ, R8 ;  /* 0x000000ffff167224 */ /* 0x010fe400078e0008 */
[----:B--2---:R-:W-:Y:S02]  /*1b590*/  IMAD.MOV.U32 R9, RZ, RZ, R5 ;  /* 0x000000ffff097224 */ /* 0x004fe400078e0005 */
[----:B------:R-:W2:Y:S01]  /*1b5a0*/  LDL.LU R5, [R1+0x238] ;  /* 0x0002380001057983 */ /* 0x000ea20000300800 */
[----:B------:R-:W-:-:S03]  /*1b5b0*/  IMAD.MOV.U32 R8, RZ, RZ, R3 ;  /* 0x000000ffff087224 */ /* 0x000fc600078e0003 */
[----:B------:R-:W3:Y:S01]  /*1b5c0*/  LDL.LU R3, [R1+0xc7c] ;  /* 0x000c7c0001037983 */ /* 0x000ee20000300800 */
[----:B------:R-:W-:-:S03]  /*1b5d0*/  IMAD.MOV.U32 R15, RZ, RZ, R2 ;  /* 0x000000ffff0f7224 */ /* 0x000fc600078e0002 */
[----:B------:R-:W4:Y:S01]  /*1b5e0*/  LDL.LU R2, [R1+0x240] ;  /* 0x0002400001027983 */ /* 0x000f220000300800 */
[----:B------:R-:W-:-:S03]  /*1b5f0*/  IMAD.MOV.U32 R14, RZ, RZ, R0 ;  /* 0x000000ffff0e7224 */ /* 0x000fc600078e0000 */
        /* <DEDUP_REMOVED lines=8> */
[----:B------:R0:W-:Y:S04]  /*1b680*/  STL.64 [R1+0x1490], R14 ;  /* 0x0014900e01007387 */ /* 0x0001e80000100a00 */
[----:B-1----:R-:W4:Y:S04]  /*1b690*/  LDL.LU R17, [R1+0x248] ;  /* 0x0002480001117983 */ /* 0x002f280000300800 */
[----:B------:R-:W4:Y:S04]  /*1b6a0*/  LDL.LU R16, [R1+0xcc4] ;  /* 0x000cc40001107983 */ /* 0x000f280000300800 */
[----:B0-----:R-:W4:Y:S04]  /*1b6b0*/  LDL.LU R15, [R1+0x250] ;  /* 0x00025000010f7983 */ /* 0x001f280000300800 */
[----:B------:R-:W4:Y:S01]  /*1b6c0*/  LDL.LU R14, [R1+0xcc8] ;  /* 0x000cc800010e7983 */ /* 0x000f220000300800 */
[----:B------:R-:W-:-:S02]  /*1b6d0*/  IMAD.MOV.U32 R35, RZ, RZ, R31 ;  /* 0x000000ffff237224 */ /* 0x000fc400078e001f */
[----:B------:R-:W-:Y:S02]  /*1b6e0*/  IMAD.MOV.U32 R41, RZ, RZ, R13 ;  /* 0x000000ffff297224 */ /* 0x000fe400078e000d */
[----:B------:R-:W4:Y:S01]  /*1b6f0*/  LDL.LU R13, [R1+0x258] ;  /* 0x00025800010d7983 */ /* 0x000f220000300800 */
[----:B------:R-:W-:-:S03]  /*1b700*/  IMAD.MOV.U32 R40, RZ, RZ, R12 ;  /* 0x000000ffff287224 */ /* 0x000fc600078e000c */
[----:B------:R-:W4:Y:S04]  /*1b710*/  LDL.LU R12, [R1+0xccc] ;  /* 0x000ccc00010c7983 */ /* 0x000f280000300800 */
[----:B------:R-:W4:Y:S04]  /*1b720*/  LDL.LU R11, [R1+0x260] ;  /* 0x00026000010b7983 */ /* 0x000f280000300800 */
[----:B------:R-:W4:Y:S01]  /*1b730*/  LDL.LU R10, [R1+0xcd0] ;  /* 0x000cd000010a7983 */ /* 0x000f220000300800 */
[----:B------:R-:W-:Y:S02]  /*1b740*/  IMAD.MOV.U32 R34, RZ, RZ, R30 ;  /* 0x000000ffff227224 */ /* 0x000fe400078e001e */
[----:B------:R-:W-:Y:S01]  /*1b750*/  IMAD.MOV.U32 R36, RZ, RZ, R26 ;  /* 0x000000ffff247224 */ /* 0x000fe200078e001a */
[----:B------:R-:W4:Y:S01]  /*1b760*/  LDL.LU R9, [R1+0x268] ;  /* 0x0002680001097983 */ /* 0x000f220000300800 */
[----:B------:R-:W-:-:S03]  /*1b770*/  IMAD.MOV.U32 R37, RZ, RZ, R27 ;  /* 0x000000ffff257224 */ /* 0x000fc600078e001b */
[----:B------:R-:W4:Y:S01]  /*1b780*/  LDL.LU R8, [R1+0xcd4] ;  /* 0x000cd40001087983 */ /* 0x000f220000300800 */
[----:B------:R-:W-:Y:S02]  /*1b790*/  IMAD.MOV.U32 R38, RZ, RZ, R24 ;  /* 0x000000ffff267224 */ /* 0x000fe400078e0018 */
[----:B------:R-:W-:Y:S01]  /*1b7a0*/  IMAD.MOV.U32 R39, RZ, RZ, R25 ;  /* 0x000000ffff277224 */ /* 0x000fe200078e0019 */
[----:B------:R-:W4:Y:S04]  /*1b7b0*/  LDL.LU R7, [R1+0x270] ;  /* 0x0002700001077983 */ /* 0x000f280000300800 */
[----:B------:R-:W4:Y:S04]  /*1b7c0*/  LDL.LU R6, [R1+0xcd8] ;  /* 0x000cd80001067983 */ /* 0x000f280000300800 */
[----:B------:R-:W-:Y:S04]  /*1b7d0*/  STL.64 [R1+0x208], R34 ;  /* 0x0002082201007387 */ /* 0x000fe80000100a00 */
[----:B------:R0:W-:Y:S04]  /*1b7e0*/  STL.64 [R1+0x14a0], R34 ;  /* 0x0014a02201007387 */ /* 0x0001e80000100a00 */
[----:B------:R-:W-:Y:S04]  /*1b7f0*/  STL.64 [R1+0x210], R36 ;  /* 0x0002102401007387 */ /* 0x000fe80000100a00 */
[----:B------:R1:W-:Y:S04]  /*1b800*/  STL.64 [R1+0x14b0], R36 ;  /* 0x0014b02401007387 */ /* 0x0003e80000100a00 */
[----:B------:R-:W-:Y:S04]  /*1b810*/  STL.64 [R1+0x218], R38 ;  /* 0x0002182601007387 */ /* 0x000fe80000100a00 */
[----:B------:R-:W-:Y:S04]  /*1b820*/  STL.64 [R1+0x14c0], R38 ;  /* 0x0014c02601007387 */ /* 0x000fe80000100a00 */
[----:B------:R-:W-:Y:S04]  /*1b830*/  STL.64 [R1+0x220], R40 ;  /* 0x0002202801007387 */ /* 0x000fe80000100a00 */
[----:B------:R-:W-:Y:S04]  /*1b840*/  STL [R1+0x14f0], R40 ;  /* 0x0014f02801007387 */ /* 0x000fe80000100800 */
[----:B------:R-:W-:Y:S01]  /*1b850*/  STL [R1+0x14c8], R41 ;  /* 0x0014c82901007387 */ /* 0x000fe20000100800 */
        /* <DEDUP_REMOVED lines=8> */
[----:B------:R-:W-:Y:S02]  /*1b8e0*/  IMAD.MOV.U32 R42, RZ, RZ, R20 ;  /* 0x000000ffff2a7224 */ /* 0x000fe400078e0014 */
[----:B------:R-:W-:Y:S02]  /*1b8f0*/  IMAD.MOV.U32 R43, RZ, RZ, R21 ;  /* 0x000000ffff2b7224 */ /* 0x000fe400078e0015 */
[----:B------:R-:W-:Y:S02]  /*1b900*/  IMAD.MOV.U32 R44, RZ, RZ, R18 ;  /* 0x000000ffff2c7224 */ /* 0x000fe400078e0012 */
[----:B------:R-:W-:Y:S01]  /*1b910*/  IMAD.MOV.U32 R45, RZ, RZ, R19 ;  /* 0x000000ffff2d7224 */ /* 0x000fe200078e0013 */
[----:B------:R-:W-:Y:S04]  /*1b920*/  STL.64 [R1+0x228], R42 ;  /* 0x0002282a01007387 */ /* 0x000fe80000100a00 */
[----:B------:R-:W-:Y:S04]  /*1b930*/  STL.64 [R1+0x14d0], R42 ;  /* 0x0014d02a01007387 */ /* 0x000fe80000100a00 */
[----:B------:R-:W-:Y:S04]  /*1b940*/  STL.64 [R1+0x230], R44 ;  /* 0x0002302c01007387 */ /* 0x000fe80000100a00 */
[----:B------:R-:W-:Y:S04]  /*1b950*/  STL.64 [R1+0x14d8], R44 ;  /* 0x0014d82c01007387 */ /* 0x000fe80000100a00 */
[----:B------:R-:W-:Y:S04]  /*1b960*/  STL.64 [R1+0x238], R46 ;  /* 0x0002382e01007387 */ /* 0x000fe80000100a00 */
        /* <DEDUP_REMOVED lines=8> */
[----:B------:R-:W-:Y:S04]  /*1b9f0*/  STL [R1+0x1570], R14 ;  /* 0x0015700e01007387 */ /* 0x000fe80000100800 */
[----:B------:R0:W-:Y:S02]  /*1ba00*/  STL [R1+0x1500], R15 ;  /* 0x0015000f01007387 */ /* 0x0001e40000100800 */
[----:B0-----:R-:W-:-:S02]  /*1ba10*/  IMAD.MOV.U32 R35, RZ, RZ, R13 ;  /* 0x000000ffff237224 */ /* 0x001fc400078e000d */
[----:B------:R-:W-:Y:S02]  /*1ba20*/  IMAD.MOV.U32 R34, RZ, RZ, R12 ;  /* 0x000000ffff227224 */ /* 0x000fe400078e000c */
[----:B-1----:R-:W-:-:S03]  /*1ba30*/  IMAD.MOV.U32 R37, RZ, RZ, R11 ;  /* 0x000000ffff257224 */ /* 0x002fc600078e000b */
[----:B------:R-:W-:Y:S01]  /*1ba40*/  STL.64 [R1+0x258], R34 ;  /* 0x0002582201007387 */ /* 0x000fe20000100a00 */
[----:B------:R-:W-:-:S03]  /*1ba50*/  IMAD.MOV.U32 R36, RZ, RZ, R10 ;  /* 0x000000ffff247224 */ /* 0x000fc600078e000a */
[----:B------:R-:W-:Y:S04]  /*1ba60*/  STL.64 [R1+0x1508], R34 ;  /* 0x0015082201007387 */ /* 0x000fe80000100a00 */
[----:B------:R-:W-:Y:S04]  /*1ba70*/  STL.64 [R1+0x260], R36 ;  /* 0x0002602401007387 */ /* 0x000fe80000100a00 */
[----:B------:R0:W-:Y:S04]  /*1ba80*/  STL.64 [R1+0x1548], R36 ;  /* 0x0015482401007387 */ /* 0x0001e80000100a00 */
        /* <DEDUP_REMOVED lines=10> */
[----:B------:R-:W-:-:S03]  /*1bb30*/  IMAD.MOV.U32 R65, RZ, RZ, R9 ;  /* 0x000000ffff417224 */ /* 0x000fc600078e0009 */
[----:B------:R-:W4:Y:S04]  /*1bb40*/  LDL.LU R14, [R1+0x2b0] ;  /* 0x0002b000010e7983 */ /* 0x000f280000300800 */
[----:B------:R-:W4:Y:S01]  /*1bb50*/  LDL.LU R9, [R1+0xcf8] ;  /* 0x000cf80001097983 */ /* 0x000f220000300800 */
[----:B------:R-:W-:-:S03]  /*1bb60*/  IMAD.MOV.U32 R64, RZ, RZ, R8 ;  /* 0x000000ffff407224 */ /* 0x000fc600078e0008 */
[----:B------:R-:W4:Y:S01]  /*1bb70*/  LDL.LU R8, [R1+0x2b8] ;  /* 0x0002b80001087983 */ /* 0x000f220000300800 */
[----:B0-----:R-:W-:Y:S02]  /*1bb80*/  IMAD.MOV.U32 R37, RZ, RZ, R7 ;  /* 0x000000ffff257224 */ /* 0x001fe400078e0007 */
[----:B------:R-:W-:Y:S02]  /*1bb90*/  IMAD.MOV.U32 R36, RZ, RZ, R6 ;  /* 0x000000ffff247224 */ /* 0x000fe400078e0006 */
[----:B--2---:R-:W-:Y:S02]  /*1bba0*/  IMAD.MOV.U32 R62, RZ, RZ, R0 ;  /* 0x000000ffff3e7224 */ /* 0x004fe400078e0000 */
[----:B------:R-:W2:Y:S04]  /*1bbb0*/  LDL.LU R0, [R1+0xcfc] ;  /* 0x000cfc0001007983 */ /* 0x000ea80000300800 */
[----:B------:R-:W2:Y:S04]  /*1bbc0*/  LDL.LU R16, [R1+0x2c0] ;  /* 0x0002c00001107983 */ /* 0x000ea80000300800 */
[----:B------:R-:W2:Y:S04]  /*1bbd0*/  LDL.LU R13, [R1+0xd00] ;  /* 0x000d0000010d7983 */ /* 0x000ea80000300800 */
[----:B------:R-:W2:Y:S04]  /*1bbe0*/  LDL.LU R12, [R1+0x2c8] ;  /* 0x0002c800010c7983 */ /* 0x000ea80000300800 */
[----:B------:R-:W2:Y:S04]  /*1bbf0*/  LDL.LU R11, [R1+0xd04] ;  /* 0x000d0400010b7983 */ /* 0x000ea80000300800 */
[----:B------:R-:W2:Y:S04]  /*1bc00*/  LDL.LU R10, [R1+0x2d0] ;  /* 0x0002d000010a7983 */ /* 0x000ea80000300800 */
[----:B------:R-:W2:Y:S01]  /*1bc10*/  LDL.LU R7, [R1+0xd08] ;  /* 0x000d080001077983 */ /* 0x000ea20000300800 */
[----:B------:R-:W-:-:S03]  /*1bc20*/  IMAD.MOV.U32 R61, RZ, RZ, R5 ;  /* 0x000000ffff3d7224 */ /* 0x000fc600078e0005 */
[----:B------:R-:W2:Y:S04]  /*1bc30*/  LDL.LU R6, [R1+0x2d8] ;  /* 0x0002d80001067983 */ /* 0x000ea80000300800 */
[----:B------:R-:W2:Y:S01]  /*1bc40*/  LDL.LU R5, [R1+0xd0c] ;  /* 0x000d0c0001057983 */ /* 0x000ea20000300800 */
[----:B---3--:R-:W-:Y:S02]  /*1bc50*/  IMAD.MOV.U32 R60, RZ, RZ, R3 ;  /* 0x000000ffff3c7224 */ /* 0x008fe400078e0003 */
[----:B----4-:R-:W-:Y:S01]  /*1bc60*/  IMAD.MOV.U32 R63, RZ, RZ, R2 ;  /* 0x000000ffff3f7224 */ /* 0x010fe200078e0002 */
[----:B------:R-:W3:Y:S04]  /*1bc70*/  LDL.LU R3, [R1+0x2e0] ;  /* 0x0002e00001037983 */ /* 0x000ee80000300800 */
        /* <DEDUP_REMOVED lines=8> */
[----:B------:R-:W-:Y:S04]  /*1bd00*/  STL [R1+0x1598], R62 ;  /* 0x0015983e01007387 */ /* 0x000fe80000100800 */
[----:B------:R-:W-:Y:S01]  /*1bd10*/  STL [R1+0x1580], R63 ;  /* 0x0015803f01007387 */ /* 0x000fe20000100800 */
[----:B------:R-:W-:-:S02]  /*1bd20*/  IMAD.MOV.U32 R73, RZ, RZ, R25 ;  /* 0x000000ffff497224 */ /* 0x000fc400078e0019 */
[----:B------:R-:W-:Y:S02]  /*1bd30*/  IMAD.MOV.U32 R72, RZ, RZ, R24 ;  /* 0x000000ffff487224 */ /* 0x000fe400078e0018 */
[----:B------:R-:W-:-:S03]  /*1bd40*/  IMAD.MOV.U32 R67, RZ, RZ, R23 ;  /* 0x000000ffff437224 */ /* 0x000fc600078e0017 */
        /* <DEDUP_REMOVED lines=15> */
[----:B------:R-:W4:Y:S04]  /*1be40*/  LDL.LU R23, [R1+0x2e8] ;  /* 0x0002e80001177983 */ /* 0x000f280000300800 */
[----:B------:R-:W4:Y:S04]  /*1be50*/  LDL.LU R22, [R1+0xd14] ;  /* 0x000d140001167983 */ /* 0x000f280000300800 */
[----:B------:R0:W-:Y:S04]  /*1be60*/  STL.64 [R1+0x2a8], R18 ;  /* 0x0002a81201007387 */ /* 0x0001e80000100a00 */
[----:B------:R-:W4:Y:S04]  /*1be70*/  LDL.LU R17, [R1+0x2f0] ;  /* 0x0002f00001117983 */ /* 0x000f280000300800 */
[----:B------:R-:W4:Y:S01]  /*1be80*/  LDL.LU R15, [R1+0xd18] ;  /* 0x000d1800010f7983 */ /* 0x000f220000300800 */
[----:B0-----:R-:W-:-:S02]  /*1be90*/  IMAD.MOV.U32 R18, RZ, RZ, R9 ;  /* 0x000000ffff127224 */ /* 0x001fc400078e0009 */
[----:B------:R-:W-:-:S05]  /*1bea0*/  IMAD.MOV.U32 R19, RZ, RZ, R14 ;  /* 0x000000ffff137224 */ /* 0x000fca00078e000e */
[----:B------:R0:W-:Y:S04]  /*1beb0*/  STL.64 [R1+0x2b0], R18 ;  /* 0x0002b01201007387 */ /* 0x0001e80000100a00 */
[----:B------:R-:W4:Y:S04]  /*1bec0*/  LDL.LU R14, [R1+0x2f8] ;  /* 0x0002f800010e7983 */ /* 0x000f280000300800 */
[----:B------:R-:W4:Y:S01]  /*1bed0*/  LDL.LU R9, [R1+0xd1c] ;  /* 0x000d1c0001097983 */ /* 0x000f220000300800 */
[----:B0-----:R-:W-:-:S03]  /*1bee0*/  IMAD.MOV.U32 R19, RZ, RZ, R8 ;  /* 0x000000ffff137224 */ /* 0x001fc600078e0008 */
[----:B------:R-:W4:Y:S01]  /*1bef0*/  LDL.LU R8, [R1+0x300] ;  /* 0x0003000001087983 */ /* 0x000f220000300800 */
[----:B--2---:R-:W-:-:S03]  /*1bf00*/  IMAD.MOV.U32 R18, RZ, RZ, R0 ;  /* 0x000000ffff127224 */ /* 0x004fc600078e0000 */
[----:B------:R-:W2:Y:S01]  /*1bf10*/  LDL.LU R0, [R1+0xd20] ;  /* 0x000d200001007983 */ /* 0x000ea20000300800 */
[----:B------:R-:W-:Y:S02]  /*1bf20*/  IMAD.MOV.U32 R21, RZ, RZ, R16 ;  /* 0x000000ffff157224 */ /* 0x000fe400078e0010 */
[----:B------:R-:W-:Y:S01]  /*1bf30*/  IMAD.MOV.U32 R20, RZ, RZ, R13 ;  /* 0x000000ffff147224 */ /* 0x000fe200078e000d */
[----:B------:R0:W-:Y:S04]  /*1bf40*/  STL.64 [R1+0x2b8], R18 ;  /* 0x0002b81201007387 */ /* 0x0001e80000100a00 */
[----:B------:R1:W-:Y:S01]  /*1bf50*/  STL.64 [R1+0x2c0], R20 ;  /* 0x0002c01401007387 */ /* 0x0003e20000100a00 */
[----:B------:R-:W-:Y:S02]  /*1bf60*/  IMAD.MOV.U32 R13, RZ, RZ, R12 ;  /* 0x000000ffff0d7224 */ /* 0x000fe400078e000c */
[----:B------:R-:W-:-:S02]  /*1bf70*/  IMAD.MOV.U32 R12, RZ, RZ, R11 ;  /* 0x000000ffff0c7224 */ /* 0x000fc400078e000b */
[----:B0-----:R-:W-:Y:S02]  /*1bf80*/  IMAD.MOV.U32 R18, RZ, RZ, R7 ;  /* 0x000000ffff127224 */ /* 0x001fe400078e0007 */
[----:B------:R-:W2:Y:S01]  /*1bf90*/  LDL.LU R7, [R1+0x308] ;  /* 0x0003080001077983 */ /* 0x000ea20000300800 */
[----:B-1----:R-:W-:-:S03]  /*1bfa0*/  IMAD.MOV.U32 R21, RZ, RZ, R6 ;  /* 0x000000ffff157224 */ /* 0x002fc600078e0006 */
[----:B------:R-:W2:Y:S01]  /*1bfb0*/  LDL.LU R6, [R1+0xd24] ;  /* 0x000d240001067983 */ /* 0x000ea20000300800 */
[----:B------:R-:W-:-:S03]  /*1bfc0*/  IMAD.MOV.U32 R19, RZ, RZ, R10 ;  /* 0x000000ffff137224 */ /* 0x000fc600078e000a */
[----:B------:R-:W2:Y:S01]  /*1bfd0*/  LDL.LU R16, [R1+0x310] ;  /* 0x0003100001107983 */ /* 0x000ea20000300800 */
[----:B------:R-:W-:-:S03]  /*1bfe0*/  IMAD.MOV.U32 R20, RZ, RZ, R5 ;  /* 0x000000ffff147224 */ /* 0x000fc600078e0005 */
[----:B------:R-:W2:Y:S04]  /*1bff0*/  LDL.LU R11, [R1+0xd28] ;  /* 0x000d2800010b7983 */ /* 0x000ea80000300800 */
        /* <DEDUP_REMOVED lines=13> */
[----:B------:R0:W-:Y:S04]  /*1c0d0*/  STL [R1+0x15b8], R26 ;  /* 0x0015b81a01007387 */ /* 0x0001e80000100800 */
[----:B------:R-:W-:Y:S01]  /*1c0e0*/  STL [R1+0x15a8], R27 ;  /* 0x0015a81b01007387 */ /* 0x000fe20000100800 */
[----:B------:R-:W-:-:S02]  /*1c0f0*/  IMAD.MOV.U32 R25, RZ, RZ, R23 ;  /* 0x000000ffff197224 */ /* 0x000fc400078e0017 */
[----:B------:R-:W-:Y:S02]  /*1c100*/  IMAD.MOV.U32 R24, RZ, RZ, R22 ;  /* 0x000000ffff187224 */ /* 0x000fe400078e0016 */
[----:B------:R-:W-:Y:S02]  /*1c110*/  IMAD.MOV.U32 R31, RZ, RZ, R17 ;  /* 0x000000ffff1f7224 */ /* 0x000fe400078e0011 */
[----:B------:R-:W-:Y:S02]  /*1c120*/  IMAD.MOV.U32 R30, RZ, RZ, R15 ;  /* 0x000000ffff1e7224 */ /* 0x000fe400078e000f */
[----:B------:R-:W-:Y:S02]  /*1c130*/  IMAD.MOV.U32 R33, RZ, RZ, R14 ;  /* 0x000000ffff217224 */ /* 0x000fe400078e000e */
[----:B------:R-:W-:Y:S02]  /*1c140*/  IMAD.MOV.U32 R32, RZ, RZ, R9 ;  /* 0x000000ffff207224 */ /* 0x000fe400078e0009 */
[----:B------:R-:W4:Y:S01]  /*1c150*/  LDL.LU R9, [R1+0x328] ;  /* 0x0003280001097983 */ /* 0x000f220000300800 */
[----:B------:R-:W-:-:S03]  /*1c160*/  IMAD.MOV.U32 R29, RZ, RZ, R8 ;  /* 0x000000ffff1d7224 */ /* 0x000fc600078e0008 */
[----:B------:R-:W4:Y:S04]  /*1c170*/  LDL.LU R8, [R1+0xd34] ;  /* 0x000d340001087983 */ /* 0x000f280000300800 */
[----:B0-----:R-:W4:Y:S04]  /*1c180*/  LDL.LU R26, [R1+0x330] ;  /* 0x00033000011a7983 */ /* 0x001f280000300800 */
[----:B------:R-:W4:Y:S01]  /*1c190*/  LDL.LU R15, [R1+0xd38] ;  /* 0x000d3800010f7983 */ /* 0x000f220000300800 */
[----:B--2---:R-:W-:-:S03]  /*1c1a0*/  IMAD.MOV.U32 R28, RZ, RZ, R0 ;  /* 0x000000ffff1c7224 */ /* 0x004fc600078e0000 */
[----:B------:R-:W2:Y:S04]  /*1c1b0*/  LDL.LU R14, [R1+0x338] ;  /* 0x00033800010e7983 */ /* 0x000ea80000300800 */
[----:B------:R-:W2:Y:S04]  /*1c1c0*/  LDL.LU R13, [R1+0xd3c] ;  /* 0x000d3c00010d7983 */ /* 0x000ea80000300800 */
[----:B------:R-:W2:Y:S04]  /*1c1d0*/  LDL.LU R12, [R1+0x340] ;  /* 0x00034000010c7983 */ /* 0x000ea80000300800 */
[----:B------:R-:W2:Y:S04]  /*1c1e0*/  LDL.LU R0, [R1+0xd40] ;  /* 0x000d400001007983 */ /* 0x000ea80000300800 */
[----:B------:R-:W-:Y:S04]  /*1c1f0*/  STL.64 [R1+0x2e8], R24 ;  /* 0x0002e81801007387 */ /* 0x000fe80000100a00 */
[----:B------:R0:W-:Y:S04]  /*1c200*/  STL.64 [R1+0x15b0], R24 ;  /* 0x0015b01801007387 */ /* 0x0001e80000100a00 */
[----:B------:R-:W-:Y:S04]  /*1c210*/  STL.64 [R1+0x2f0], R30 ;  /* 0x0002f01e01007387 */ /* 0x000fe80000100a00 */
[----:B------:R-:W-:Y:S04]  /*1c220*/  STL.64 [R1+0x15c0], R30 ;  /* 0x0015c01e01007387 */ /* 0x000fe80000100a00 */
[----:B------:R-:W-:Y:S04]  /*1c230*/  STL.64 [R1+0x2f8], R32 ;  /* 0x0002f82001007387 */ /* 0x000fe80000100a00 */
[----:B------:R-:W-:Y:S04]  /*1c240*/  STL.64 [R1+0x1620], R32 ;  /* 0x0016202001007387 */ /* 0x000fe80000100a00 */
[----:B------:R-:W-:Y:S04]  /*1c250*/  STL.64 [R1+0x300], R28 ;  /* 0x0003001c01007387 */ /* 0x000fe80000100a00 */
[----:B------:R-:W-:Y:S04]  /*1c260*/  STL.64 [R1+0x1648], R28 ;  /* 0x0016481c01007387 */ /* 0x000fe80000100a00 */
[----:B0-----:R-:W2:Y:S04]  /*1c270*/  LDL.LU R24, [R1+0x348] ;  /* 0x0003480001187983 */ /* 0x001ea80000300800 */
[----:B------:R-:W2:Y:S04]  /*1c280*/  LDL.LU R21, [R1+0xd44] ;  /* 0x000d440001157983 */ /* 0x000ea80000300800 */
[----:B------:R-:W2:Y:S04]  /*1c290*/  LDL.LU R20, [R1+0x350] ;  /* 0x0003500001147983 */ /* 0x000ea80000300800 */
[----:B------:R-:W2:Y:S04]  /*1c2a0*/  LDL.LU R19, [R1+0xd48] ;  /* 0x000d480001137983 */ /* 0x000ea80000300800 */
[----:B------:R-:W2:Y:S01]  /*1c2b0*/  LDL.LU R18, [R1+0x358] ;  /* 0x0003580001127983 */ /* 0x000ea20000300800 */
[----:B------:R-:W-:-:S02]  /*1c2c0*/  IMAD.MOV.U32 R17, RZ, RZ, R16 ;  /* 0x000000ffff117224 */ /* 0x000fc400078e0010 */
[----:B------:R-:W-:Y:S02]  /*1c2d0*/  IMAD.MOV.U32 R16, RZ, RZ, R11 ;  /* 0x000000ffff107224 */ /* 0x000fe400078e000b */
[----:B------:R-:W-:Y:S02]  /*1c2e0*/  IMAD.MOV.U32 R11, RZ, RZ, R10 ;  /* 0x000000ffff0b7224 */ /* 0x000fe400078e000a */
[----:B------:R-:W-:Y:S02]  /*1c2f0*/  IMAD.MOV.U32 R10, RZ, RZ, R5 ;  /* 0x000000ffff0a7224 */ /* 0x000fe400078e0005 */
[----:B------:R-:W2:Y:S01]  /*1c300*/  LDL.LU R5, [R1+0xd4c] ;  /* 0x000d4c0001057983 */ /* 0x000ea20000300800 */
[----:B---3--:R-:W-:Y:S02]  /*1c310*/  IMAD.MOV.U32 R23, RZ, RZ, R3 ;  /* 0x000000ffff177224 */ /* 0x008fe400078e0003 */
[----:B----4-:R-:W-:Y:S01]  /*1c320*/  IMAD.MOV.U32 R22, RZ, RZ, R2 ;  /* 0x000000ffff167224 */ /* 0x010fe200078e0002 */
[----:B------:R-:W3:Y:S04]  /*1c330*/  LDL.LU R3, [R1+0x360] ;  /* 0x0003600001037983 */ /* 0x000ee80000300800 */
[----:B------:R-:W4:Y:S04]  /*1c340*/  LDL.LU R2, [R1+0xd50] ;  /* 0x000d500001027983 */ /* 0x000f280000300800 */
[----:B------:R-:W-:Y:S04]  /*1c350*/  STL.64 [R1+0x308], R6 ;  /* 0x0003080601007387 */ /* 0x000fe80000100a00 */
[----:B------:R-:W-:Y:S04]  /*1c360*/  STL [R1+0x1660], R6 ;  /* 0x0016600601007387 */ /* 0x000fe80000100800 */
[----:B------:R-:W-:Y:S04]  /*1c370*/  STL [R1+0x1650], R7 ;  /* 0x0016500701007387 */ /* 0x000fe80000100800 */
[----:B------:R-:W-:Y:S04]  /*1c380*/  STL.64 [R1+0x310], R16 ;  /* 0x0003101001007387 */ /* 0x000fe80000100a00 */
[----:B------:R0:W-:Y:S04]  /*1c390*/  STL.64 [R1+0x1658], R16 ;  /* 0x0016581001007387 */ /* 0x0001e80000100a00 */
[----:B------:R-:W-:Y:S04]  /*1c3a0*/  STL.64 [R1+0x318], R10 ;  /* 0x0003180a01007387 */ /* 0x000fe80000100a00 */
[----:B------:R1:W-:Y:S04]  /*1c3b0*/  STL.64 [R1+0x1668], R10 ;  /* 0x0016680a01007387 */ /* 0x0003e80000100a00 */
[----:B------:R-:W-:Y:S04]  /*1c3c0*/  STL.64 [R1+0x320], R22 ;  /* 0x0003201601007387 */ /* 0x000fe80000100a00 */
[----:B------:R-:W-:Y:S04]  /*1c3d0*/  STL.64 [R1+0x1670], R22 ;  /* 0x0016701601007387 */ /* 0x000fe80000100a00 */
[----:B0-----:R-:W4:Y:S01]  /*1c3e0*/  LDL.LU R17, [R1+0x368] ;  /* 0x0003680001117983 */ /* 0x001f220000300800 */
[----:B------:R-:W-:-:S03]  /*1c3f0*/  IMAD.MOV.U32 R50, RZ, RZ, R15 ;  /* 0x000000ffff327224 */ /* 0x000fc600078e000f */
[----:B------:R-:W4:Y:S01]  /*1c400*/  LDL.LU R15, [R1+0xd54] ;  /* 0x000d5400010f7983 */ /* 0x000f220000300800 */
[----:B--2---:R-:W-:-:S03]  /*1c410*/  IMAD.MOV.U32 R53, RZ, RZ, R14 ;  /* 0x000000ffff357224 */ /* 0x004fc600078e000e */
[----:B------:R-:W2:Y:S01]  /*1c420*/  LDL.LU R14, [R1+0x370] ;  /* 0x00037000010e7983 */ /* 0x000ea20000300800 */
[----:B------:R-:W-:-:S03]  /*1c430*/  IMAD.MOV.U32 R52, RZ, RZ, R13 ;  /* 0x000000ffff347224 */ /* 0x000fc600078e000d */
[----:B------:R-:W2:Y:S01]  /*1c440*/  LDL.LU R13, [R1+0xd58] ;  /* 0x000d5800010d7983 */ /* 0x000ea20000300800 */
[----:B------:R-:W-:-:S03]  /*1c450*/  IMAD.MOV.U32 R55, RZ, RZ, R12 ;  /* 0x000000ffff377224 */ /* 0x000fc600078e000c */
[----:B------:R-:W2:Y:S01]  /*1c460*/  LDL.LU R12, [R1+0x378] ;  /* 0x00037800010c7983 */ /* 0x000ea20000300800 */
[----:B------:R-:W-:Y:S02]  /*1c470*/  IMAD.MOV.U32 R51, RZ, RZ, R26 ;  /* 0x000000ffff337224 */ /* 0x000fe400078e001a */
[----:B------:R-:W-:Y:S01]  /*1c480*/  IMAD.MOV.U32 R54, RZ, RZ, R0 ;  /* 0x000000ffff367224 */ /* 0x000fe200078e0000 */
[----:B------:R-:W2:Y:S04]  /*1c490*/  LDL.LU R7, [R1+0xd5c] ;  /* 0x000d5c0001077983 */ /* 0x000ea80000300800 */
[----:B------:R-:W2:Y:S04]  /*1c4a0*/  LDL.LU R6, [R1+0x380] ;  /* 0x0003800001067983 */ /* 0x000ea80000300800 */
[----:B------:R-:W2:Y:S04]  /*1c4b0*/  LDL.LU R0, [R1+0xd60] ;  /* 0x000d600001007983 */ /* 0x000ea80000300800 */
[----:B------:R-:W-:Y:S04]  /*1c4c0*/  STL.64 [R1+0x328], R8 ;  /* 0x0003280801007387 */ /* 0x000fe80000100a00 */
[----:B------:R0:W-:Y:S04]  /*1c4d0*/  STL.64 [R1+0x16e8], R8 ;  /* 0x0016e80801007387 */ /* 0x0001e80000100a00 */
[----:B------:R-:W-:Y:S04]  /*1c4e0*/  STL.64 [R1+0x330], R50 ;  /* 0x0003303201007387 */ /* 0x000fe80000100a00 */
[----:B------:R-:W-:Y:S04]  /*1c4f0*/  STL [R1+0x1700], R50 ;  /* 0x0017003201007387 */ /* 0x000fe80000100800 */
[----:B------:R-:W-:Y:S04]  /*1c500*/  STL [R1+0x16f0], R51 ;  /* 0x0016f03301007387 */ /* 0x000fe80000100800 */
[----:B------:R-:W-:Y:S04]  /*1c510*/  STL.64 [R1+0x338], R52 ;  /* 0x0003383401007387 */ /* 0x000fe80000100a00 */
[----:B------:R-:W-:Y:S04]  /*1c520*/  STL.64 [R1+0x16f8], R52 ;  /* 0x0016f83401007387 */ /* 0x000fe80000100a00 */
[----:B------:R-:W-:Y:S04]  /*1c530*/  STL.64 [R1+0x340], R54 ;  /* 0x0003403601007387 */ /* 0x000fe80000100a00 */
[----:B------:R-:W-:Y:S01]  /*1c540*/  STL.64 [R1+0x1708], R54 ;  /* 0x0017083601007387 */ /* 0x000fe20000100a00 */
[----:B------:R-:W-:-:S03]  /*1c550*/  IMAD.MOV.U32 R42, RZ, RZ, R19 ;  /* 0x000000ffff2a7224 */ /* 0x000fc600078e0013 */
[----:B------:R-:W2:Y:S01]  /*1c560*/  LDL.LU R19, [R1+0x388] ;  /* 0x0003880001137983 */ /* 0x000ea20000300800 */
[----:B------:R-:W-:-:S03]  /*1c570*/  IMAD.MOV.U32 R45, RZ, RZ, R18 ;  /* 0x000000ffff2d7224 */ /* 0x000fc600078e0012 */
[----:B------:R-:W2:Y:S04]  /*1c580*/  LDL.LU R18, [R1+0xd64] ;  /* 0x000d640001127983 */ /* 0x000ea80000300800 */
[----:B------:R-:W2:Y:S01]  /*1c590*/  LDL.LU R16, [R1+0x390] ;  /* 0x0003900001107983 */ /* 0x000ea20000300800 */
[----:B------:R-:W-:-:S03]  /*1c5a0*/  IMAD.MOV.U32 R44, RZ, RZ, R5 ;  /* 0x000000ffff2c7224 */ /* 0x000fc600078e0005 */
[----:B-1----:R-:W2:Y:S04]  /*1c5b0*/  LDL.LU R11, [R1+0xd68] ;  /* 0x000d6800010b7983 */ /* 0x002ea80000300800 */
[----:B------:R-:W2:Y:S04]  /*1c5c0*/  LDL.LU R10, [R1+0x398] ;  /* 0x00039800010a7983 */ /* 0x000ea80000300800 */
[----:B------:R-:W2:Y:S01]  /*1c5d0*/  LDL.LU R5, [R1+0xd6c] ;  /* 0x000d6c0001057983 */ /* 0x000ea20000300800 */
[----:B------:R-:W-:Y:S02]  /*1c5e0*/  IMAD.MOV.U32 R38, RZ, RZ, R21 ;  /* 0x000000ffff267224 */ /* 0x000fe400078e0015 */
[----:B------:R-:W-:-:S02]  /*1c5f0*/  IMAD.MOV.U32 R39, RZ, RZ, R24 ;  /* 0x000000ffff277224 */ /* 0x000fc400078e0018 */
[----:B---3--:R-:W-:Y:S02]  /*1c600*/  IMAD.MOV.U32 R47, RZ, RZ, R3 ;  /* 0x000000ffff2f7224 */ /* 0x008fe400078e0003 */
[----:B------:R-:W-:Y:S01]  /*1c610*/  IMAD.MOV.U32 R43, RZ, RZ, R20 ;  /* 0x000000ffff2b7224 */ /* 0x000fe200078e0014 */
[----:B------:R-:W3:Y:S01]  /*1c620*/  LDL.LU R3, [R1+0x3a0] ;  /* 0x0003a00001037983 */ /* 0x000ee20000300800 */
[----:B----4-:R-:W-:-:S03]  /*1c630*/  IMAD.MOV.U32 R46, RZ, RZ, R2 ;  /* 0x000000ffff2e7224 */ /* 0x010fc600078e0002 */
[----:B------:R-:W4:Y:S04]  /*1c640*/  LDL.LU R2, [R1+0xd70] ;  /* 0x000d700001027983 */ /* 0x000f280000300800 */
        /* <DEDUP_REMOVED lines=8> */
[----:B------:R-:W-:Y:S04]  /*1c6d0*/  STL.64 [R1+0x360], R46 ;  /* 0x0003602e01007387 */ /* 0x000fe80000100a00 */
[----:B------:R-:W-:Y:S04]  /*1c6e0*/  STL.64 [R1+0x1730], R46 ;  /* 0x0017302e01007387 */ /* 0x000fe80000100a00 */
[----:B------:R-:W4:Y:S01]  /*1c6f0*/  LDL.LU R17, [R1+0x3a8] ;  /* 0x0003a80001117983 */ /* 0x000f220000300800 */
[----:B------:R-:W-:-:S03]  /*1c700*/  IMAD.MOV.U32 R64, RZ, RZ, R15 ;  /* 0x000000ffff407224 */ /* 0x000fc600078e000f */
[----:B------:R-:W4:Y:S01]  /*1c710*/  LDL.LU R15, [R1+0xd74] ;  /* 0x000d7400010f7983 */ /* 0x000f220000300800 */
[----:B--2---:R-:W-:-:S03]  /*1c720*/  IMAD.MOV.U32 R37, RZ, RZ, R14 ;  /* 0x000000ffff257224 */ /* 0x004fc600078e000e */
[----:B------:R-:W2:Y:S01]  /*1c730*/  LDL.LU R14, [R1+0x3b0] ;  /* 0x0003b000010e7983 */ /* 0x000ea20000300800 */
[----:B------:R-:W-:-:S03]  /*1c740*/  IMAD.MOV.U32 R36, RZ, RZ, R13 ;  /* 0x000000ffff247224 */ /* 0x000fc600078e000d */
[----:B0-----:R-:W2:Y:S01]  /*1c750*/  LDL.LU R9, [R1+0xd78] ;  /* 0x000d780001097983 */ /* 0x001ea20000300800 */
        /* <DEDUP_REMOVED lines=9> */
[----:B------:R-:W-:Y:S04]  /*1c7f0*/  STL [R1+0x1748], R64 ;  /* 0x0017484001007387 */ /* 0x000fe80000100800 */
[----:B------:R-:W-:Y:S04]  /*1c800*/  STL [R1+0x1738], R65 ;  /* 0x0017384101007387 */ /* 0x000fe80000100800 */
[----:B------:R-:W-:Y:S04]  /*1c810*/  STL.64 [R1+0x370], R36 ;  /* 0x0003702401007387 */ /* 0x000fe80000100a00 */
[----:B------:R-:W-:Y:S04]  /*1c820*/  STL.64 [R1+0x1740], R36 ;  /* 0x0017402401007387 */ /* 0x000fe80000100a00 */
[----:B------:R-:W-:Y:S04]  /*1c830*/  STL.64 [R1+0x378], R60 ;  /* 0x0003783c01007387 */ /* 0x000fe80000100a00 */
[----:B------:R-:W-:Y:S04]  /*1c840*/  STL.64 [R1+0x1750], R60 ;  /* 0x0017503c01007387 */ /* 0x000fe80000100a00 */
[----:B------:R-:W-:Y:S04]  /*1c850*/  STL.64 [R1+0x380], R12 ;  /* 0x0003800c01007387 */ /* 0x000fe80000100a00 */
[----:B------:R0:W-:Y:S01]  /*1c860*/  STL.64 [R1+0x1758], R12 ;  /* 0x0017580c01007387 */ /* 0x0001e20000100a00 */
[----:B------:R-:W-:-:S03]  /*1c870*/  IMAD.MOV.U32 R73, RZ, RZ, R16 ;  /* 0x000000ffff497224 */ /* 0x000fc600078e0010 */
[----:B------:R-:W2:Y:S04]  /*1c880*/  LDL.LU R16, [R1+0x3c8] ;  /* 0x0003c80001107983 */ /* 0x000ea80000300800 */
[----:B0-----:R-:W2:Y:S04]  /*1c890*/  LDL.LU R13, [R1+0xd84] ;  /* 0x000d8400010d7983 */ /* 0x001ea80000300800 */
[----:B------:R-:W2:Y:S01]  /*1c8a0*/  LDL.LU R12, [R1+0x3d0] ;  /* 0x0003d000010c7983 */ /* 0x000ea20000300800 */
[----:B------:R-:W-:Y:S02]  /*1c8b0*/  IMAD.MOV.U32 R72, RZ, RZ, R11 ;  /* 0x000000ffff487224 */ /* 0x000fe400078e000b */
[----:B------:R-:W-:Y:S01]  /*1c8c0*/  IMAD.MOV.U32 R67, RZ, RZ, R10 ;  /* 0x000000ffff437224 */ /* 0x000fe200078e000a */
[----:B------:R-:W2:Y:S01]  /*1c8d0*/  LDL.LU R11, [R1+0xd88] ;  /* 0x000d8800010b7983 */ /* 0x000ea20000300800 */
[----:B------:R-:W-:-:S03]  /*1c8e0*/  IMAD.MOV.U32 R66, RZ, RZ, R5 ;  /* 0x000000ffff427224 */ /* 0x000fc600078e0005 */
[----:B------:R-:W2:Y:S04]  /*1c8f0*/  LDL.LU R10, [R1+0x3d8] ;  /* 0x0003d800010a7983 */ /* 0x000ea80000300800 */
[----:B------:R-:W2:Y:S01]  /*1c900*/  LDL.LU R5, [R1+0xd8c] ;  /* 0x000d8c0001057983 */ /* 0x000ea20000300800 */
[----:B------:R-:W-:Y:S02]  /*1c910*/  IMAD.MOV.U32 R32, RZ, RZ, R18 ;  /* 0x000000ffff207224 */ /* 0x000fe400078e0012 */
[----:B------:R-:W-:Y:S02]  /*1c920*/  IMAD.MOV.U32 R33, RZ, RZ, R19 ;  /* 0x000000ffff217224 */ /* 0x000fe400078e0013 */
        /* <DEDUP_REMOVED lines=13> */
[----:B------:R-:W-:Y:S04]  /*1ca00*/  STL [R1+0x17a0], R68 ;  /* 0x0017a04401007387 */ /* 0x000fe80000100800 */
[----:B------:R-:W-:Y:S04]  /*1ca10*/  STL [R1+0x1780], R69 ;  /* 0x0017804501007387 */ /* 0x000fe80000100800 */
[----:B------:R-:W4:Y:S01]  /*1ca20*/  LDL.LU R17, [R1+0x3e8] ;  /* 0x0003e80001117983 */ /* 0x000f220000300800 */
        /* <DEDUP_REMOVED lines=34> */
[----:B---3--:R-:W-:-:S03]  /*1cc50*/  IMAD.MOV.U32 R59, RZ, RZ, R3 ;  /* 0x000000ffff3b7224 */ /* 0x008fc600078e0003 */
        /* <DEDUP_REMOVED lines=11> */
[----:B------:R-:W-:Y:S04]  /*1cd10*/  STL.64 [R1+0x17d0], R58 ;  /* 0x0017d03a01007387 */ /* 0x000fe80000100a00 */
[----:B------:R-:W4:Y:S01]  /*1cd20*/  LDL.LU R22, [R1+0x428] ;  /* 0x0004280001167983 */ /* 0x000f220000300800 */
[----:B------:R-:W-:-:S02]  /*1cd30*/  IMAD.MOV.U32 R19, RZ, RZ, R17 ;  /* 0x000000ffff137224 */ /* 0x000fc400078e0011 */
[----:B------:R-:W-:Y:S02]  /*1cd40*/  IMAD.MOV.U32 R18, RZ, RZ, R15 ;  /* 0x000000ffff127224 */ /* 0x000fe400078e000f */
[----:B------:R-:W4:Y:S01]  /*1cd50*/  LDL.LU R15, [R1+0xdb4] ;  /* 0x000db400010f7983 */ /* 0x000f220000300800 */
[----:B--2---:R-:W-:-:S03]  /*1cd60*/  IMAD.MOV.U32 R21, RZ, RZ, R14 ;  /* 0x000000ffff157224 */ /* 0x004fc600078e000e */
[----:B------:R-:W2:Y:S01]  /*1cd70*/  LDL.LU R14, [R1+0x430] ;  /* 0x00043000010e7983 */ /* 0x000ea20000300800 */
[----:B------:R-:W-:-:S03]  /*1cd80*/  IMAD.MOV.U32 R20, RZ, RZ, R9 ;  /* 0x000000ffff147224 */ /* 0x000fc600078e0009 */
[----:B------:R-:W2:Y:S01]  /*1cd90*/  LDL.LU R9, [R1+0xdb8] ;  /* 0x000db80001097983 */ /* 0x000ea20000300800 */
[----:B------:R-:W-:Y:S02]  /*1cda0*/  IMAD.MOV.U32 R25, RZ, RZ, R8 ;  /* 0x000000ffff197224 */ /* 0x000fe400078e0008 */
[----:B------:R-:W-:Y:S02]  /*1cdb0*/  IMAD.MOV.U32 R24, RZ, RZ, R7 ;  /* 0x000000ffff187224 */ /* 0x000fe400078e0007 */
[----:B------:R-:W2:Y:S01]  /*1cdc0*/  LDL.LU R7, [R1+0x438] ;  /* 0x0004380001077983 */ /* 0x000ea20000300800 */
[----:B------:R-:W-:-:S03]  /*1cdd0*/  IMAD.MOV.U32 R31, RZ, RZ, R6 ;  /* 0x000000ffff1f7224 */ /* 0x000fc600078e0006 */
[----:B------:R-:W2:Y:S01]  /*1cde0*/  LDL.LU R6, [R1+0xdbc] ;  /* 0x000dbc0001067983 */ /* 0x000ea20000300800 */
[----:B------:R-:W-:-:S03]  /*1cdf0*/  IMAD.MOV.U32 R30, RZ, RZ, R0 ;  /* 0x000000ffff1e7224 */ /* 0x000fc600078e0000 */
[----:B------:R-:W2:Y:S04]  /*1ce00*/  LDL.LU R8, [R1+0x440] ;  /* 0x0004400001087983 */ /* 0x000ea80000300800 */
[----:B------:R-:W2:Y:S04]  /*1ce10*/  LDL.LU R0, [R1+0xdc0] ;  /* 0x000dc00001007983 */ /* 0x000ea80000300800 */
[----:B------:R-:W-:Y:S04]  /*1ce20*/  STL.64 [R1+0x3e8], R18 ;  /* 0x0003e81201007387 */ /* 0x000fe80000100a00 */
[----:B------:R-:W-:Y:S04]  /*1ce30*/  STL.64 [R1+0x17d8], R18 ;  /* 0x0017d81201007387 */ /* 0x000fe80000100a00 */
[----:B------:R-:W-:Y:S04]  /*1ce40*/  STL.64 [R1+0x3f0], R20 ;  /* 0x0003f01401007387 */ /* 0x000fe80000100a00 */
[----:B------:R-:W-:Y:S04]  /*1ce50*/  STL.64 [R1+0x17e8], R20 ;  /* 0x0017e81401007387 */ /* 0x000fe80000100a00 */
[----:B------:R-:W-:Y:S04]  /*1ce60*/  STL.64 [R1+0x3f8], R24 ;  /* 0x0003f81801007387 */ /* 0x000fe80000100a00 */
[----:B------:R0:W-:Y:S04]  /*1ce70*/  STL.64 [R1+0x17f8], R24 ;  /* 0x0017f81801007387 */ /* 0x0001e80000100a00 */
[----:B------:R-:W-:Y:S04]  /*1ce80*/  STL.64 [R1+0x400], R30 ;  /* 0x0004001e01007387 */ /* 0x000fe80000100a00 */
[----:B------:R-:W-:Y:S01]  /*1ce90*/  STL.64 [R1+0x1808], R30 ;  /* 0x0018081e01007387 */ /* 0x000fe20000100a00 */
[----:B------:R-:W-:-:S03]  /*1cea0*/  IMAD.MOV.U32 R70, RZ, RZ, R13 ;  /* 0x000000ffff467224 */ /* 0x000fc600078e000d */
[----:B------:R-:W2:Y:S01]  /*1ceb0*/  LDL.LU R13, [R1+0x448] ;  /* 0x00044800010d7983 */ /* 0x000ea20000300800 */
[----:B------:R-:W-:-:S03]  /*1cec0*/  IMAD.MOV.U32 R29, RZ, RZ, R12 ;  /* 0x000000ffff1d7224 */ /* 0x000fc600078e000c */
[----:B------:R-:W2:Y:S04]  /*1ced0*/  LDL.LU R12, [R1+0xdc4] ;  /* 0x000dc400010c7983 */ /* 0x000ea80000300800 */
[----:B0-----:R-:W2:Y:S04]  /*1cee0*/  LDL.LU R24, [R1+0x450] ;  /* 0x0004500001187983 */ /* 0x001ea80000300800 */
[----:B------:R-:W2:Y:S04]  /*1cef0*/  LDL.LU R19, [R1+0xdc8] ;  /* 0x000dc80001137983 */ /* 0x000ea80000300800 */
[----:B------:R-:W2:Y:S01]  /*1cf00*/  LDL.LU R18, [R1+0x458] ;  /* 0x0004580001127983 */ /* 0x000ea20000300800 */
[----:B------:R-:W-:-:S02]  /*1cf10*/  IMAD.MOV.U32 R71, RZ, RZ, R16 ;  /* 0x000000ffff477224 */ /* 0x000fc400078e0010 */
[----:B------:R-:W-:Y:S02]  /*1cf20*/  IMAD.MOV.U32 R16, RZ, RZ, R5 ;  /* 0x000000ffff107224 */ /* 0x000fe400078e0005 */
        /* <DEDUP_REMOVED lines=12> */
[----:B------:R0:W-:Y:S04]  /*1cff0*/  STL.64 [R1+0x1820], R16 ;  /* 0x0018201001007387 */ /* 0x0001e80000100a00 */
[----:B------:R-:W-:Y:S04]  /*1d000*/  STL.64 [R1+0x420], R10 ;  /* 0x0004200a01007387 */ /* 0x000fe80000100a00 */
[----:B------:R1:W-:Y:S01]  /*1d010*/  STL.64 [R1+0x1828], R10 ;  /* 0x0018280a01007387 */ /* 0x0003e20000100a00 */
[----:B------:R-:W-:-:S03]  /*1d020*/  IMAD.MOV.U32 R23, RZ, RZ, R22 ;  /* 0x000000ffff177224 */ /* 0x000fc600078e0016 */
[----:B------:R-:W4:Y:S04]  /*1d030*/  LDL.LU R21, [R1+0x468] ;  /* 0x0004680001157983 */ /* 0x000f280000300800 */
[----:B------:R-:W4:Y:S04]  /*1d040*/  LDL.LU R20, [R1+0xdd4] ;  /* 0x000dd40001147983 */ /* 0x000f280000300800 */
[----:B0-----:R-:W4:Y:S04]  /*1d050*/  LDL.LU R17, [R1+0x470] ;  /* 0x0004700001117983 */ /* 0x001f280000300800 */
[----:B------:R-:W4:Y:S01]  /*1d060*/  LDL.LU R16, [R1+0xdd8] ;  /* 0x000dd80001107983 */ /* 0x000f220000300800 */
[----:B------:R-:W-:-:S02]  /*1d070*/  IMAD.MOV.U32 R22, RZ, RZ, R15 ;  /* 0x000000ffff167224 */ /* 0x000fc400078e000f */
[----:B--2---:R-:W-:Y:S02]  /*1d080*/  IMAD.MOV.U32 R15, RZ, RZ, R14 ;  /* 0x000000ffff0f7224 */ /* 0x004fe400078e000e */
[----:B------:R-:W-:Y:S02]  /*1d090*/  IMAD.MOV.U32 R14, RZ, RZ, R9 ;  /* 0x000000ffff0e7224 */ /* 0x000fe400078e0009 */
[----:B------:R-:W2:Y:S01]  /*1d0a0*/  LDL.LU R9, [R1+0x478] ;  /* 0x0004780001097983 */ /* 0x000ea20000300800 */
[----:B------:R-:W-:-:S03]  /*1d0b0*/  IMAD.MOV.U32 R27, RZ, RZ, R8 ;  /* 0x000000ffff1b7224 */ /* 0x000fc600078e0008 */
[----:B------:R-:W2:Y:S01]  /*1d0c0*/  LDL.LU R8, [R1+0xddc] ;  /* 0x000ddc0001087983 */ /* 0x000ea20000300800 */
[----:B------:R-:W-:-:S03]  /*1d0d0*/  IMAD.MOV.U32 R26, RZ, RZ, R0 ;  /* 0x000000ffff1a7224 */ /* 0x000fc600078e0000 */
[----:B-1----:R-:W2:Y:S04]  /*1d0e0*/  LDL.LU R11, [R1+0x480] ;  /* 0x00048000010b7983 */ /* 0x002ea80000300800 */
[----:B------:R-:W2:Y:S04]  /*1d0f0*/  LDL.LU R0, [R1+0xde0] ;  /* 0x000de00001007983 */ /* 0x000ea80000300800 */
[----:B------:R-:W-:Y:S04]  /*1d100*/  STL.64 [R1+0x428], R22 ;  /* 0x0004281601007387 */ /* 0x000fe80000100a00 */
[----:B------:R-:W-:Y:S04]  /*1d110*/  STL [R1+0x1840], R22 ;  /* 0x0018401601007387 */ /* 0x000fe80000100800 */
[----:B------:R-:W-:Y:S04]  /*1d120*/  STL [R1+0x1830], R23 ;  /* 0x0018301701007387 */ /* 0x000fe80000100800 */
[----:B------:R-:W-:Y:S04]  /*1d130*/  STL.64 [R1+0x430], R14 ;  /* 0x0004300e01007387 */ /* 0x000fe80000100a00 */
[----:B------:R-:W-:Y:S04]  /*1d140*/  STL.64 [R1+0x1838], R14 ;  /* 0x0018380e01007387 */ /* 0x000fe80000100a00 */
[----:B------:R-:W-:Y:S04]  /*1d150*/  STL.64 [R1+0x438], R6 ;  /* 0x0004380601007387 */ /* 0x000fe80000100a00 */
[----:B------:R0:W-:Y:S04]  /*1d160*/  STL.64 [R1+0x1848], R6 ;  /* 0x0018480601007387 */ /* 0x0001e80000100a00 */
[----:B------:R-:W-:Y:S04]  /*1d170*/  STL.64 [R1+0x440], R26 ;  /* 0x0004401a01007387 */ /* 0x000fe80000100a00 */
[----:B------:R-:W-:Y:S04]  /*1d180*/  STL [R1+0x1860], R26 ;  /* 0x0018601a01007387 */ /* 0x000fe80000100800 */
[----:B------:R-:W-:Y:S01]  /*1d190*/  STL [R1+0x1850], R27 ;  /* 0x0018501b01007387 */ /* 0x000fe20000100800 */
[----:B------:R-:W-:-:S03]  /*1d1a0*/  IMAD.MOV.U32 R72, RZ, RZ, R19 ;  /* 0x000000ffff487224 */ /* 0x000fc600078e0013 */
[----:B------:R-:W2:Y:S01]  /*1d1b0*/  LDL.LU R19, [R1+0x488] ;  /* 0x0004880001137983 */ /* 0x000ea20000300800 */
[----:B------:R-:W-:-:S03]  /*1d1c0*/  IMAD.MOV.U32 R67, RZ, RZ, R18 ;  /* 0x000000ffff437224 */ /* 0x000fc600078e0012 */
[----:B------:R-:W2:Y:S04]  /*1d1d0*/  LDL.LU R18, [R1+0xde4] ;  /* 0x000de40001127983 */ /* 0x000ea80000300800 */
[----:B------:R-:W2:Y:S01]  /*1d1e0*/  LDL.LU R10, [R1+0x490] ;  /* 0x00049000010a7983 */ /* 0x000ea20000300800 */
[----:B------:R-:W-:-:S03]  /*1d1f0*/  IMAD.MOV.U32 R66, RZ, RZ, R5 ;  /* 0x000000ffff427224 */ /* 0x000fc600078e0005 */
[----:B0-----:R-:W2:Y:S04]  /*1d200*/  LDL.LU R7, [R1+0xde8] ;  /* 0x000de80001077983 */ /* 0x001ea80000300800 */
[----:B------:R-:W2:Y:S04]  /*1d210*/  LDL.LU R6, [R1+0x498] ;  /* 0x0004980001067983 */ /* 0x000ea80000300800 */
[----:B------:R-:W2:Y:S01]  /*1d220*/  LDL.LU R5, [R1+0xdec] ;  /* 0x000dec0001057983 */ /* 0x000ea20000300800 */
[----:B------:R-:W-:Y:S02]  /*1d230*/  IMAD.MOV.U32 R73, RZ, RZ, R24 ;  /* 0x000000ffff497224 */ /* 0x000fe400078e0018 */
[----:B---3--:R-:W-:-:S02]  /*1d240*/  IMAD.MOV.U32 R45, RZ, RZ, R3 ;  /* 0x000000ffff2d7224 */ /* 0x008fc400078e0003 */
[----:B----4-:R-:W-:Y:S01]  /*1d250*/  IMAD.MOV.U32 R44, RZ, RZ, R2 ;  /* 0x000000ffff2c7224 */ /* 0x010fe200078e0002 */
[----:B------:R-:W3:Y:S04]  /*1d260*/  LDL.LU R3, [R1+0x4a0] ;  /* 0x0004a00001037983 */ /* 0x000ee80000300800 */
[----:B------:R-:W4:Y:S04]  /*1d270*/  LDL.LU R2, [R1+0xdf0] ;  /* 0x000df00001027983 */ /* 0x000f280000300800 */
[----:B------:R-:W-:Y:S04]  /*1d280*/  STL.64 [R1+0x448], R12 ;  /* 0x0004480c01007387 */ /* 0x000fe80000100a00 */
[----:B------:R0:W-:Y:S04]  /*1d290*/  STL.64 [R1+0x1858], R12 ;  /* 0x0018580c01007387 */ /* 0x0001e80000100a00 */
[----:B------:R-:W-:Y:S04]  /*1d2a0*/  STL.64 [R1+0x450], R72 ;  /* 0x0004504801007387 */ /* 0x000fe80000100a00 */
[----:B------:R-:W-:Y:S04]  /*1d2b0*/  STL.64 [R1+0x1868], R72 ;  /* 0x0018684801007387 */ /* 0x000fe80000100a00 */
[----:B------:R-:W-:Y:S04]  /*1d2c0*/  STL.64 [R1+0x458], R66 ;  /* 0x0004584201007387 */ /* 0x000fe80000100a00 */
[----:B------:R-:W-:Y:S04]  /*1d2d0*/  STL [R1+0x1880], R66 ;  /* 0x0018804201007387 */ /* 0x000fe80000100800 */
[----:B------:R-:W-:Y:S04]  /*1d2e0*/  STL [R1+0x1870], R67 ;  /* 0x0018704301007387 */ /* 0x000fe80000100800 */
[----:B------:R-:W-:Y:S01]  /*1d2f0*/  STL.64 [R1+0x460], R44 ;  /* 0x0004602c01007387 */ /* 0x000fe20000100a00 */
[----:B------:R-:W-:-:S03]  /*1d300*/  IMAD.MOV.U32 R63, RZ, RZ, R17 ;  /* 0x000000ffff3f7224 */ /* 0x000fc600078e0011 */
[----:B------:R-:W-:Y:S01]  /*1d310*/  STL.64 [R1+0x1878], R44 ;  /* 0x0018782c01007387 */ /* 0x000fe20000100a00 */
[----:B------:R-:W-:-:S03]  /*1d320*/  IMAD.MOV.U32 R62, RZ, RZ, R16 ;  /* 0x000000ffff3e7224 */ /* 0x000fc600078e0010 */
[----:B------:R-:W4:Y:S01]  /*1d330*/  LDL.LU R17, [R1+0x4a8] ;  /* 0x0004a80001117983 */ /* 0x000f220000300800 */
[----:B------:R-:W-:-:S03]  /*1d340*/  IMAD.MOV.U32 R40, RZ, RZ, R20 ;  /* 0x000000ffff287224 */ /* 0x000fc600078e0014 */
[----:B------:R-:W4:Y:S01]  /*1d350*/  LDL.LU R16, [R1+0xdf4] ;  /* 0x000df40001107983 */ /* 0x000f220000300800 */
[----:B------:R-:W-:-:S03]  /*1d360*/  IMAD.MOV.U32 R41, RZ, RZ, R21 ;  /* 0x000000ffff297224 */ /* 0x000fc600078e0015 */
[----:B------:R-:W4:Y:S04]  /*1d370*/  LDL.LU R15, [R1+0x4b0] ;  /* 0x0004b000010f7983 */ /* 0x000f280000300800 */
[----:B------:R-:W4:Y:S04]  /*1d380*/  LDL.LU R14, [R1+0xdf8] ;  /* 0x000df800010e7983 */ /* 0x000f280000300800 */
[----:B0-----:R-:W4:Y:S04]  /*1d390*/  LDL.LU R13, [R1+0x4b8] ;  /* 0x0004b800010d7983 */ /* 0x001f280000300800 */
[----:B------:R-:W4:Y:S01]  /*1d3a0*/  LDL.LU R12, [R1+0xdfc] ;  /* 0x000dfc00010c7983 */ /* 0x000f220000300800 */
[----:B--2---:R-:W-:-:S03]  /*1d3b0*/  IMAD.MOV.U32 R33, RZ, RZ, R11 ;  /* 0x000000ffff217224 */ /* 0x004fc600078e000b */
        /* <DEDUP_REMOVED lines=12> */
[----:B------:R-:W2:Y:S04]  /*1d480*/  LDL.LU R10, [R1+0x4c8] ;  /* 0x0004c800010a7983 */ /* 0x000ea80000300800 */
[----:B0-----:R-:W2:Y:S01]  /*1d490*/  LDL.LU R9, [R1+0xe04] ;  /* 0x000e040001097983 */ /* 0x001ea20000300800 */
[----:B------:R-:W-:-:S03]  /*1d4a0*/  IMAD.MOV.U32 R42, RZ, RZ, R7 ;  /* 0x000000ffff2a7224 */ /* 0x000fc600078e0007 */
[----:B------:R-:W2:Y:S01]  /*1d4b0*/  LDL.LU R8, [R1+0x4d0] ;  /* 0x0004d00001087983 */ /* 0x000ea20000300800 */
[----:B------:R-:W-:Y:S02]  /*1d4c0*/  IMAD.MOV.U32 R51, RZ, RZ, R6 ;  /* 0x000000ffff337224 */ /* 0x000fe400078e0006 */
[----:B------:R-:W-:Y:S01]  /*1d4d0*/  IMAD.MOV.U32 R50, RZ, RZ, R5 ;  /* 0x000000ffff327224 */ /* 0x000fe200078e0005 */
[----:B------:R-:W2:Y:S04]  /*1d4e0*/  LDL.LU R7, [R1+0xe08] ;  /* 0x000e080001077983 */ /* 0x000ea80000300800 */
[----:B------:R-:W2:Y:S04]  /*1d4f0*/  LDL.LU R6, [R1+0x4d8] ;  /* 0x0004d80001067983 */ /* 0x000ea80000300800 */
[----:B------:R-:W2:Y:S01]  /*1d500*/  LDL.LU R5, [R1+0xe0c] ;  /* 0x000e0c0001057983 */ /* 0x000ea20000300800 */
[----:B------:R-:W-:-:S02]  /*1d510*/  IMAD.MOV.U32 R38, RZ, RZ, R18 ;  /* 0x000000ffff267224 */ /* 0x000fc400078e0012 */
        /* <DEDUP_REMOVED lines=23> */
[----:B------:R-:W4:Y:S04]  /*1d690*/  LDL.LU R14, [R1+0xe18] ;  /* 0x000e1800010e7983 */ /* 0x000f280000300800 */
[----:B------:R-:W4:Y:S04]  /*1d6a0*/  LDL.LU R13, [R1+0x4f8] ;  /* 0x0004f800010d7983 */ /* 0x000f280000300800 */
[----:B------:R-:W4:Y:S01]  /*1d6b0*/  LDL.LU R12, [R1+0xe1c] ;  /* 0x000e1c00010c7983 */ /* 0x000f220000300800 */
[----:B--2---:R-:W-:-:S03]  /*1d6c0*/  IMAD.MOV.U32 R47, RZ, RZ, R11 ;  /* 0x000000ffff2f7224 */ /* 0x004fc600078e000b */
        /* <DEDUP_REMOVED lines=85> */
[----:B------:R-:W-:Y:S04]  /*1dc20*/  STL.64 [R1+0x520], R76 ;  /* 0x0005204c01007387 */ /* 0x000fe80000100a00 */
[----:B------:R-:W-:Y:S04]  /*1dc30*/  STL.64 [R1+0x1960], R76 ;  /* 0x0019604c01007387 */ /* 0x000fe80000100a00 */
[----:B------:R-:W4:Y:S01]  /*1dc40*/  LDL.LU R27, [R1+0x568] ;  /* 0x00056800011b7983 */ /* 0x000f220000300800 */
[----:B------:R-:W-:-:S03]  /*1dc50*/  IMAD.MOV.U32 R75, RZ, RZ, R17 ;  /* 0x000000ffff4b7224 */ /* 0x000fc600078e0011 */
[----:B------:R-:W4:Y:S01]  /*1dc60*/  LDL.LU R26, [R1+0xe54] ;  /* 0x000e5400011a7983 */ /* 0x000f220000300800 */
[----:B------:R-:W-:-:S03]  /*1dc70*/  IMAD.MOV.U32 R74, RZ, RZ, R16 ;  /* 0x000000ffff4a7224 */ /* 0x000fc600078e0010 */
[----:B0-----:R-:W4:Y:S01]  /*1dc80*/  LDL.LU R25, [R1+0x570] ;  /* 0x0005700001197983 */ /* 0x001f220000300800 */
        /* <DEDUP_REMOVED lines=8> */
[----:B--2---:R-:W-:Y:S02]  /*1dd10*/  IMAD.MOV.U32 R17, RZ, RZ, R11 ;  /* 0x000000ffff117224 */ /* 0x004fe400078e000b */
[----:B------:R-:W-:Y:S02]  /*1dd20*/  IMAD.MOV.U32 R16, RZ, RZ, R0 ;  /* 0x000000ffff107224 */ /* 0x000fe400078e0000 */
[----:B------:R-:W2:Y:S04]  /*1dd30*/  LDL.LU R0, [R1+0xe60] ;  /* 0x000e600001007983 */ /* 0x000ea80000300800 */
        /* <DEDUP_REMOVED lines=8> */
[----:B------:R0:W-:Y:S01]  /*1ddc0*/  STL.64 [R1+0x1990], R16 ;  /* 0x0019901001007387 */ /* 0x0001e20000100a00 */
[----:B------:R-:W-:-:S02]  /*1ddd0*/  IMAD.MOV.U32 R11, RZ, RZ, R10 ;  /* 0x000000ffff0b7224 */ /* 0x000fc400078e000a */
[----:B------:R-:W-:Y:S02]  /*1dde0*/  IMAD.MOV.U32 R10, RZ, RZ, R9 ;  /* 0x000000ffff0a7224 */ /* 0x000fe400078e0009 */
        /* <DEDUP_REMOVED lines=22> */
[----:B------:R-:W-:Y:S04]  /*1df50*/  STL [R1+0x19c8], R12 ;  /* 0x0019c80c01007387 */ /* 0x000fe80000100800 */
[----:B------:R1:W-:Y:S01]  /*1df60*/  STL [R1+0x19b8], R13 ;  /* 0x0019b80d01007387 */ /* 0x0003e20000100800 */
[----:B------:R-:W-:-:S03]  /*1df70*/  IMAD.MOV.U32 R73, RZ, RZ, R27 ;  /* 0x000000ffff497224 */ /* 0x000fc600078e001b */
[----:B0-----:R-:W4:Y:S01]  /*1df80*/  LDL.LU R17, [R1+0x5a8] ;  /* 0x0005a80001117983 */ /* 0x001f220000300800 */
[----:B------:R-:W-:-:S03]  /*1df90*/  IMAD.MOV.U32 R72, RZ, RZ, R26 ;  /* 0x000000ffff487224 */ /* 0x000fc600078e001a */
[----:B------:R-:W4:Y:S01]  /*1dfa0*/  LDL.LU R16, [R1+0xe74] ;  /* 0x000e740001107983 */ /* 0x000f220000300800 */
[----:B------:R-:W-:-:S03]  /*1dfb0*/  IMAD.MOV.U32 R45, RZ, RZ, R25 ;  /* 0x000000ffff2d7224 */ /* 0x000fc600078e0019 */
[----:B-1----:R-:W4:Y:S01]  /*1dfc0*/  LDL.LU R15, [R1+0x5b0] ;  /* 0x0005b000010f7983 */ /* 0x002f220000300800 */
[----:B------:R-:W-:-:S03]  /*1dfd0*/  IMAD.MOV.U32 R44, RZ, RZ, R24 ;  /* 0x000000ffff2c7224 */ /* 0x000fc600078e0018 */
[----:B------:R-:W4:Y:S01]  /*1dfe0*/  LDL.LU R6, [R1+0xe78] ;  /* 0x000e780001067983 */ /* 0x000f220000300800 */
[----:B------:R-:W-:-:S03]  /*1dff0*/  IMAD.MOV.U32 R41, RZ, RZ, R23 ;  /* 0x000000ffff297224 */ /* 0x000fc600078e0017 */
[----:B------:R-:W4:Y:S01]  /*1e000*/  LDL.LU R11, [R1+0x5b8] ;  /* 0x0005b800010b7983 */ /* 0x000f220000300800 */
[----:B------:R-:W-:-:S03]  /*1e010*/  IMAD.MOV.U32 R40, RZ, RZ, R22 ;  /* 0x000000ffff287224 */ /* 0x000fc600078e0016 */
[----:B------:R-:W4:Y:S04]  /*1e020*/  LDL.LU R10, [R1+0xe7c] ;  /* 0x000e7c00010a7983 */ /* 0x000f280000300800 */
[----:B------:R-:W4:Y:S01]  /*1e030*/  LDL.LU R7, [R1+0x5c0] ;  /* 0x0005c00001077983 */ /* 0x000f220000300800 */
[----:B------:R-:W-:Y:S02]  /*1e040*/  IMAD.MOV.U32 R63, RZ, RZ, R21 ;  /* 0x000000ffff3f7224 */ /* 0x000fe400078e0015 */
[----:B--2---:R-:W-:Y:S02]  /*1e050*/  IMAD.MOV.U32 R62, RZ, RZ, R0 ;  /* 0x000000ffff3e7224 */ /* 0x004fe400078e0000 */
[----:B------:R-:W2:Y:S04]  /*1e060*/  LDL.LU R0, [R1+0xe80] ;  /* 0x000e800001007983 */ /* 0x000ea80000300800 */
[----:B------:R-:W-:Y:S04]  /*1e070*/  STL.64 [R1+0x568], R72 ;  /* 0x0005684801007387 */ /* 0x000fe80000100a00 */
[----:B------:R-:W-:Y:S04]  /*1e080*/  STL.64 [R1+0x19c0], R72 ;  /* 0x0019c04801007387 */ /* 0x000fe80000100a00 */
[----:B------:R-:W-:Y:S04]  /*1e090*/  STL.64 [R1+0x570], R44 ;  /* 0x0005702c01007387 */ /* 0x000fe80000100a00 */
[----:B------:R-:W-:Y:S04]  /*1e0a0*/  STL.64 [R1+0x19d0], R44 ;  /* 0x0019d02c01007387 */ /* 0x000fe80000100a00 */
[----:B------:R-:W-:Y:S04]  /*1e0b0*/  STL.64 [R1+0x578], R40 ;  /* 0x0005782801007387 */ /* 0x000fe80000100a00 */
[----:B------:R-:W-:Y:S04]  /*1e0c0*/  STL [R1+0x19e8], R40 ;  /* 0x0019e82801007387 */ /* 0x000fe80000100800 */
[----:B------:R-:W-:Y:S04]  /*1e0d0*/  STL [R1+0x19d8], R41 ;  /* 0x0019d82901007387 */ /* 0x000fe80000100800 */
[----:B------:R-:W-:Y:S04]  /*1e0e0*/  STL.64 [R1+0x580], R62 ;  /* 0x0005803e01007387 */ /* 0x000fe80000100a00 */
[----:B------:R-:W-:Y:S01]  /*1e0f0*/  STL.64 [R1+0x19e0], R62 ;  /* 0x0019e03e01007387 */ /* 0x000fe20000100a00 */
[----:B------:R-:W-:-:S03]  /*1e100*/  IMAD.MOV.U32 R32, RZ, RZ, R19 ;  /* 0x000000ffff207224 */ /* 0x000fc600078e0013 */
[----:B------:R-:W2:Y:S01]  /*1e110*/  LDL.LU R19, [R1+0x5c8] ;  /* 0x0005c80001137983 */ /* 0x000ea20000300800 */
[----:B------:R-:W-:-:S03]  /*1e120*/  IMAD.MOV.U32 R43, RZ, RZ, R18 ;  /* 0x000000ffff2b7224 */ /* 0x000fc600078e0012 */
[----:B------:R-:W2:Y:S01]  /*1e130*/  LDL.LU R18, [R1+0xe84] ;  /* 0x000e840001127983 */ /* 0x000ea20000300800 */
[----:B------:R-:W-:-:S03]  /*1e140*/  IMAD.MOV.U32 R42, RZ, RZ, R5 ;  /* 0x000000ffff2a7224 */ /* 0x000fc600078e0005 */
[----:B------:R-:W2:Y:S04]  /*1e150*/  LDL.LU R14, [R1+0x5d0] ;  /* 0x0005d000010e7983 */ /* 0x000ea80000300800 */
[----:B------:R-:W2:Y:S01]  /*1e160*/  LDL.LU R5, [R1+0xe88] ;  /* 0x000e880001057983 */ /* 0x000ea20000300800 */
[----:B---3--:R-:W-:Y:S02]  /*1e170*/  IMAD.MOV.U32 R51, RZ, RZ, R3 ;  /* 0x000000ffff337224 */ /* 0x008fe400078e0003 */
[----:B----4-:R-:W-:Y:S01]  /*1e180*/  IMAD.MOV.U32 R50, RZ, RZ, R2 ;  /* 0x000000ffff327224 */ /* 0x010fe200078e0002 */
[----:B------:R-:W3:Y:S01]  /*1e190*/  LDL.LU R3, [R1+0x5d8] ;  /* 0x0005d80001037983 */ /* 0x000ee20000300800 */
[----:B------:R-:W-:-:S03]  /*1e1a0*/  IMAD.MOV.U32 R33, RZ, RZ, R20 ;  /* 0x000000ffff217224 */ /* 0x000fc600078e0014 */
[----:B------:R-:W4:Y:S04]  /*1e1b0*/  LDL.LU R2, [R1+0xe8c] ;  /* 0x000e8c0001027983 */ /* 0x000f280000300800 */
[----:B------:R-:W4:Y:S04]  /*1e1c0*/  LDL.LU R13, [R1+0x5e0] ;  /* 0x0005e000010d7983 */ /* 0x000f280000300800 */
[----:B------:R-:W4:Y:S04]  /*1e1d0*/  LDL.LU R12, [R1+0xe90] ;  /* 0x000e9000010c7983 */ /* 0x000f280000300800 */
[----:B------:R-:W-:Y:S04]  /*1e1e0*/  STL.64 [R1+0x588], R8 ;  /* 0x0005880801007387 */ /* 0x000fe80000100a00 */
[----:B------:R0:W-:Y:S04]  /*1e1f0*/  STL.64 [R1+0x19f0], R8 ;  /* 0x0019f00801007387 */ /* 0x0001e80000100a00 */
[----:B------:R-:W-:Y:S04]  /*1e200*/  STL.64 [R1+0x590], R32 ;  /* 0x0005902001007387 */ /* 0x000fe80000100a00 */
[----:B------:R1:W-:Y:S04]  /*1e210*/  STL [R1+0x1a08], R32 ;  /* 0x001a082001007387 */ /* 0x0003e80000100800 */
[----:B------:R-:W-:Y:S04]  /*1e220*/  STL [R1+0x19f8], R33 ;  /* 0x0019f82101007387 */ /* 0x000fe80000100800 */
[----:B------:R-:W-:Y:S04]  /*1e230*/  STL.64 [R1+0x598], R42 ;  /* 0x0005982a01007387 */ /* 0x000fe80000100a00 */
[----:B------:R0:W-:Y:S01]  /*1e240*/  STL.64 [R1+0x1a00], R42 ;  /* 0x001a002a01007387 */ /* 0x0001e20000100a00 */
[----:B------:R-:W-:-:S03]  /*1e250*/  IMAD.MOV.U32 R53, RZ, RZ, R17 ;  /* 0x000000ffff357224 */ /* 0x000fc600078e0011 */
[----:B------:R-:W-:Y:S04]  /*1e260*/  STL.64 [R1+0x5a0], R50 ;  /* 0x0005a03201007387 */ /* 0x000fe80000100a00 */
[----:B------:R0:W-:Y:S01]  /*1e270*/  STL.64 [R1+0x1a10], R50 ;  /* 0x001a103201007387 */ /* 0x0001e20000100a00 */
[----:B------:R-:W-:-:S03]  /*1e280*/  IMAD.MOV.U32 R52, RZ, RZ, R16 ;  /* 0x000000ffff347224 */ /* 0x000fc600078e0010 */
[----:B------:R-:W4:Y:S01]  /*1e290*/  LDL.LU R17, [R1+0x5e8] ;  /* 0x0005e80001117983 */ /* 0x000f220000300800 */
[----:B------:R-:W-:-:S03]  /*1e2a0*/  IMAD.MOV.U32 R64, RZ, RZ, R6 ;  /* 0x000000ffff407224 */ /* 0x000fc600078e0006 */
[----:B------:R-:W4:Y:S01]  /*1e2b0*/  LDL.LU R6, [R1+0xe94] ;  /* 0x000e940001067983 */ /* 0x000f220000300800 */
[----:B------:R-:W-:Y:S02]  /*1e2c0*/  IMAD.MOV.U32 R65, RZ, RZ, R15 ;  /* 0x000000ffff417224 */ /* 0x000fe400078e000f */
[----:B------:R-:W-:Y:S02]  /*1e2d0*/  IMAD.MOV.U32 R80, RZ, RZ, R10 ;  /* 0x000000ffff507224 */ /* 0x000fe400078e000a */
        /* <DEDUP_REMOVED lines=8> */
[----:B------:R-:W2:Y:S04]  /*1e360*/  LDL.LU R0, [R1+0xea0] ;  /* 0x000ea00001007983 */ /* 0x000ea80000300800 */
        /* <DEDUP_REMOVED lines=8> */
[----:B---3--:R-:W-:-:S03]  /*1e3f0*/  IMAD.MOV.U32 R35, RZ, RZ, R3 ;  /* 0x000000ffff237224 */ /* 0x008fc600078e0003 */
[----:B------:R-:W3:Y:S01]  /*1e400*/  LDL.LU R3, [R1+0x610] ;  /* 0x0006100001037983 */ /* 0x000ee20000300800 */
[----:B----4-:R-:W-:-:S03]  /*1e410*/  IMAD.MOV.U32 R34, RZ, RZ, R2 ;  /* 0x000000ffff227224 */ /* 0x010fc600078e0002 */
[----:B------:R-:W3:Y:S01]  /*1e420*/  LDL.LU R2, [R1+0xea8] ;  /* 0x000ea80001027983 */ /* 0x000ee20000300800 */
[----:B------:R-:W-:-:S03]  /*1e430*/  IMAD.MOV.U32 R23, RZ, RZ, R13 ;  /* 0x000000ffff177224 */ /* 0x000fc600078e000d */
[----:B------:R-:W4:Y:S01]  /*1e440*/  LDL.LU R13, [R1+0x618] ;  /* 0x00061800010d7983 */ /* 0x000f220000300800 */
[----:B------:R-:W-:Y:S02]  /*1e450*/  IMAD.MOV.U32 R36, RZ, RZ, R18 ;  /* 0x000000ffff247224 */ /* 0x000fe400078e0012 */
[----:B------:R-:W-:Y:S02]  /*1e460*/  IMAD.MOV.U32 R22, RZ, RZ, R12 ;  /* 0x000000ffff167224 */ /* 0x000fe400078e000c */
[----:B------:R-:W-:Y:S01]  /*1e470*/  IMAD.MOV.U32 R37, RZ, RZ, R19 ;  /* 0x000000ffff257224 */ /* 0x000fe200078e0013 */
[----:B------:R-:W3:Y:S04]  /*1e480*/  LDL.LU R12, [R1+0xeac] ;  /* 0x000eac00010c7983 */ /* 0x000ee80000300800 */
[----:B------:R-:W3:Y:S04]  /*1e490*/  LDL.LU R19, [R1+0x620] ;  /* 0x0006200001137983 */ /* 0x000ee80000300800 */
[----:B------:R-:W3:Y:S04]  /*1e4a0*/  LDL.LU R18, [R1+0xeb0] ;  /* 0x000eb00001127983 */ /* 0x000ee80000300800 */
[----:B0-----:R-:W3:Y:S04]  /*1e4b0*/  LDL.LU R9, [R1+0x628] ;  /* 0x0006280001097983 */ /* 0x001ee80000300800 */
[----:B------:R-:W3:Y:S04]  /*1e4c0*/  LDL.LU R8, [R1+0xeb4] ;  /* 0x000eb40001087983 */ /* 0x000ee80000300800 */
[----:B------:R-:W-:Y:S04]  /*1e4d0*/  STL.64 [R1+0x5c8], R36 ;  /* 0x0005c82401007387 */ /* 0x000fe80000100a00 */
[----:B------:R-:W-:Y:S04]  /*1e4e0*/  STL.64 [R1+0x5d0], R56 ;  /* 0x0005d03801007387 */ /* 0x000fe80000100a00 */
[----:B------:R-:W-:Y:S04]  /*1e4f0*/  STL.64 [R1+0x5d8], R34 ;  /* 0x0005d82201007387 */ /* 0x000fe80000100a00 */
[----:B------:R-:W-:Y:S04]  /*1e500*/  STL.64 [R1+0x5e0], R22 ;  /* 0x0005e01601007387 */ /* 0x000fe80000100a00 */
[----:B------:R-:W3:Y:S01]  /*1e510*/  LDL.LU R21, [R1+0x630] ;  /* 0x0006300001157983 */ /* 0x000ee20000300800 */
[----:B------:R-:W-:-:S03]  /*1e520*/  IMAD.MOV.U32 R27, RZ, RZ, R17 ;  /* 0x000000ffff1b7224 */ /* 0x000fc600078e0011 */
[----:B------:R-:W3:Y:S01]  /*1e530*/  LDL.LU R20, [R1+0xeb8] ;  /* 0x000eb80001147983 */ /* 0x000ee20000300800 */
[----:B------:R-:W-:-:S03]  /*1e540*/  IMAD.MOV.U32 R26, RZ, RZ, R6 ;  /* 0x000000ffff1a7224 */ /* 0x000fc600078e0006 */
[----:B------:R-:W3:Y:S04]  /*1e550*/  LDL.LU R17, [R1+0x638] ;  /* 0x0006380001117983 */ /* 0x000ee80000300800 */
[----:B------:R-:W3:Y:S01]  /*1e560*/  LDL.LU R6, [R1+0xebc] ;  /* 0x000ebc0001067983 */ /* 0x000ee20000300800 */
[----:B------:R-:W-:Y:S02]  /*1e570*/  IMAD.MOV.U32 R39, RZ, RZ, R10 ;  /* 0x000000ffff277224 */ /* 0x000fe400078e000a */
[----:B------:R-:W-:Y:S01]  /*1e580*/  IMAD.MOV.U32 R38, RZ, RZ, R7 ;  /* 0x000000ffff267224 */ /* 0x000fe200078e0007 */
[----:B------:R-:W3:Y:S01]  /*1e590*/  LDL.LU R10, [R1+0x640] ;  /* 0x00064000010a7983 */ /* 0x000ee20000300800 */
[----:B------:R-:W-:-:S03]  /*1e5a0*/  IMAD.MOV.U32 R67, RZ, RZ, R16 ;  /* 0x000000ffff437224 */ /* 0x000fc600078e0010 */
[----:B------:R-:W3:Y:S01]  /*1e5b0*/  LDL.LU R7, [R1+0xec0] ;  /* 0x000ec00001077983 */ /* 0x000ee20000300800 */
[----:B------:R-:W-:Y:S02]  /*1e5c0*/  IMAD.MOV.U32 R66, RZ, RZ, R15 ;  /* 0x000000ffff427224 */ /* 0x000fe400078e000f */
[----:B------:R-:W-:Y:S02]  /*1e5d0*/  IMAD.MOV.U32 R55, RZ, RZ, R11 ;  /* 0x000000ffff377224 */ /* 0x000fe400078e000b */
[----:B------:R-:W3:Y:S01]  /*1e5e0*/  LDL.LU R11, [R1+0x648] ;  /* 0x00064800010b7983 */ /* 0x000ee20000300800 */
[----:B--2---:R-:W-:-:S03]  /*1e5f0*/  IMAD.MOV.U32 R54, RZ, RZ, R0 ;  /* 0x000000ffff367224 */ /* 0x004fc600078e0000 */
[----:B------:R-:W2:Y:S04]  /*1e600*/  LDL.LU R0, [R1+0xec4] ;  /* 0x000ec40001007983 */ /* 0x000ea80000300800 */
[----:B------:R-:W-:Y:S04]  /*1e610*/  STL.64 [R1+0x5e8], R26 ;  /* 0x0005e81a01007387 */ /* 0x000fe80000100a00 */
[----:B------:R-:W-:Y:S04]  /*1e620*/  STL.64 [R1+0x5f0], R38 ;  /* 0x0005f02601007387 */ /* 0x000fe80000100a00 */
[----:B------:R-:W-:Y:S04]  /*1e630*/  STL.64 [R1+0x5f8], R66 ;  /* 0x0005f84201007387 */ /* 0x000fe80000100a00 */
[----:B------:R-:W-:Y:S04]  /*1e640*/  STL.64 [R1+0x600], R54 ;  /* 0x0006003601007387 */ /* 0x000fe80000100a00 */
[----:B------:R-:W2:Y:S01]  /*1e650*/  LDL.LU R16, [R1+0x650] ;  /* 0x0006500001107983 */ /* 0x000ea20000300800 */
[----:B------:R-:W-:-:S03]  /*1e660*/  IMAD.MOV.U32 R78, RZ, RZ, R5 ;  /* 0x000000ffff4e7224 */ /* 0x000fc600078e0005 */
[----:B------:R-:W2:Y:S01]  /*1e670*/  LDL.LU R5, [R1+0xec8] ;  /* 0x000ec80001057983 */ /* 0x000ea20000300800 */
[----:B------:R-:W-:-:S03]  /*1e680*/  IMAD.MOV.U32 R79, RZ, RZ, R14 ;  /* 0x000000ffff4f7224 */ /* 0x000fc600078e000e */
[----:B------:R-:W2:Y:S04]  /*1e690*/  LDL.LU R15, [R1+0x658] ;  /* 0x00065800010f7983 */ /* 0x000ea80000300800 */
[----:B------:R-:W2:Y:S01]  /*1e6a0*/  LDL.LU R14, [R1+0xecc] ;  /* 0x000ecc00010e7983 */ /* 0x000ea20000300800 */
[----:B----4-:R-:W-:-:S03]  /*1e6b0*/  IMAD.MOV.U32 R61, RZ, RZ, R13 ;  /* 0x000000ffff3d7224 */ /* 0x010fc600078e000d */
[----:B------:R-:W4:Y:S01]  /*1e6c0*/  LDL.LU R13, [R1+0x660] ;  /* 0x00066000010d7983 */ /* 0x000f220000300800 */
[----:B---3--:R-:W-:-:S03]  /*1e6d0*/  IMAD.MOV.U32 R60, RZ, RZ, R12 ;  /* 0x000000ffff3c7224 */ /* 0x008fc600078e000c */
[----:B------:R-:W3:Y:S01]  /*1e6e0*/  LDL.LU R12, [R1+0xed0] ;  /* 0x000ed000010c7983 */ /* 0x000ee20000300800 */
        /* <DEDUP_REMOVED lines=8> */
[----:B------:R-:W3:Y:S04]  /*1e770*/  LDL.LU R9, [R1+0x668] ;  /* 0x0006680001097983 */ /* 0x000ee80000300800 */
[----:B------:R-:W3:Y:S01]  /*1e780*/  LDL.LU R8, [R1+0xed4] ;  /* 0x000ed40001087983 */ /* 0x000ee20000300800 */
[----:B------:R-:W-:Y:S02]  /*1e790*/  IMAD.MOV.U32 R93, RZ, RZ, R21 ;  /* 0x000000ffff5d7224 */ /* 0x000fe400078e0015 */
[----:B------:R-:W-:-:S02]  /*1e7a0*/  IMAD.MOV.U32 R92, RZ, RZ, R20 ;  /* 0x000000ffff5c7224 */ /* 0x000fc400078e0014 */
[----:B------:R-:W-:Y:S02]  /*1e7b0*/  IMAD.MOV.U32 R25, RZ, RZ, R17 ;  /* 0x000000ffff197224 */ /* 0x000fe400078e0011 */
[----:B------:R-:W-:Y:S02]  /*1e7c0*/  IMAD.MOV.U32 R24, RZ, RZ, R6 ;  /* 0x000000ffff187224 */ /* 0x000fe400078e0006 */
[----:B------:R-:W3:Y:S01]  /*1e7d0*/  LDL.LU R6, [R1+0xed8] ;  /* 0x000ed80001067983 */ /* 0x000ee20000300800 */
[----:B------:R-:W-:Y:S02]  /*1e7e0*/  IMAD.MOV.U32 R31, RZ, RZ, R10 ;  /* 0x000000ffff1f7224 */ /* 0x000fe400078e000a */
[----:B------:R-:W-:Y:S02]  /*1e7f0*/  IMAD.MOV.U32 R30, RZ, RZ, R7 ;  /* 0x000000ffff1e7224 */ /* 0x000fe400078e0007 */
[----:B------:R-:W3:Y:S04]  /*1e800*/  LDL.LU R7, [R1+0x670] ;  /* 0x0006700001077983 */ /* 0x000ee80000300800 */
[----:B------:R-:W3:Y:S04]  /*1e810*/  LDL.LU R10, [R1+0xedc] ;  /* 0x000edc00010a7983 */ /* 0x000ee80000300800 */
[----:B------:R-:W-:Y:S01]  /*1e820*/  STL.64 [R1+0x628], R18 ;  /* 0x0006281201007387 */ /* 0x000fe20000100a00 */
[----:B------:R-:W-:-:S03]  /*1e830*/  IMAD.MOV.U32 R77, RZ, RZ, R11 ;  /* 0x000000ffff4d7224 */ /* 0x000fc600078e000b */
[----:B------:R-:W-:Y:S04]  /*1e840*/  STL.64 [R1+0x630], R92 ;  /* 0x0006305c01007387 */ /* 0x000fe80000100a00 */
[----:B------:R-:W-:Y:S04]  /*1e850*/  STL.64 [R1+0x638], R24 ;  /* 0x0006381801007387 */ /* 0x000fe80000100a00 */
[----:B------:R-:W-:Y:S04]  /*1e860*/  STL.64 [R1+0x640], R30 ;  /* 0x0006401e01007387 */ /* 0x000fe80000100a00 */
[----:B------:R-:W3:Y:S01]  /*1e870*/  LDL.LU R11, [R1+0x678] ;  /* 0x00067800010b7983 */ /* 0x000ee20000300800 */
[----:B--2---:R-:W-:-:S03]  /*1e880*/  IMAD.MOV.U32 R76, RZ, RZ, R0 ;  /* 0x000000ffff4c7224 */ /* 0x004fc600078e0000 */
[----:B------:R-:W2:Y:S01]  /*1e890*/  LDL.LU R0, [R1+0xee0] ;  /* 0x000ee00001007983 */ /* 0x000ea20000300800 */
[----:B------:R-:W-:-:S03]  /*1e8a0*/  IMAD.MOV.U32 R74, RZ, RZ, R5 ;  /* 0x000000ffff4a7224 */ /* 0x000fc600078e0005 */
[----:B------:R-:W2:Y:S01]  /*1e8b0*/  LDL.LU R5, [R1+0x680] ;  /* 0x0006800001057983 */ /* 0x000ea20000300800 */
[----:B------:R-:W-:Y:S02]  /*1e8c0*/  IMAD.MOV.U32 R75, RZ, RZ, R16 ;  /* 0x000000ffff4b7224 */ /* 0x000fe400078e0010 */
[----:B------:R-:W-:Y:S01]  /*1e8d0*/  IMAD.MOV.U32 R49, RZ, RZ, R15 ;  /* 0x000000ffff317224 */ /* 0x000fe200078e000f */
[----:B-1----:R-:W2:Y:S01]  /*1e8e0*/  LDL.LU R32, [R1+0x688] ;  /* 0x0006880001207983 */ /* 0x002ea20000300800 */
[----:B------:R-:W-:-:S03]  /*1e8f0*/  IMAD.MOV.U32 R48, RZ, RZ, R14 ;  /* 0x000000ffff307224 */ /* 0x000fc600078e000e */
[----:B------:R-:W2:Y:S01]  /*1e900*/  LDL.LU R29, [R1+0xee4] ;  /* 0x000ee400011d7983 */ /* 0x000ea20000300800 */
[----:B----4-:R-:W-:-:S03]  /*1e910*/  IMAD.MOV.U32 R17, RZ, RZ, R13 ;  /* 0x000000ffff117224 */ /* 0x010fc600078e000d */
[----:B------:R-:W4:Y:S01]  /*1e920*/  LDL R90, [R1+0x9d0] ;  /* 0x0009d000015a7983 */ /* 0x000f220000100800 */
[----:B---3--:R-:W-:-:S03]  /*1e930*/  IMAD.MOV.U32 R16, RZ, RZ, R12 ;  /* 0x000000ffff107224 */ /* 0x008fc600078e000c */
[----:B------:R-:W-:Y:S04]  /*1e940*/  STL.64 [R1+0x648], R76 ;  /* 0x0006484c01007387 */ /* 0x000fe80000100a00 */
[----:B------:R-:W-:Y:S04]  /*1e950*/  STL.64 [R1+0x650], R74 ;  /* 0x0006504a01007387 */ /* 0x000fe80000100a00 */
[----:B------:R-:W-:Y:S04]  /*1e960*/  STL.64 [R1+0x658], R48 ;  /* 0x0006583001007387 */ /* 0x000fe80000100a00 */
[----:B------:R-:W-:Y:S01]  /*1e970*/  STL.64 [R1+0x660], R16 ;  /* 0x0006601001007387 */ /* 0x000fe20000100a00 */
[----:B------:R-:W-:-:S03]  /*1e980*/  IMAD.MOV.U32 R15, RZ, RZ, R9 ;  /* 0x000000ffff0f7224 */ /* 0x000fc600078e0009 */
[----:B------:R-:W3:Y:S01]  /*1e990*/  LDL.LU R9, [R1+0x690] ;  /* 0x0006900001097983 */ /* 0x000ee20000300800 */
[----:B------:R-:W-:-:S03]  /*1e9a0*/  IMAD.MOV.U32 R14, RZ, RZ, R8 ;  /* 0x000000ffff0e7224 */ /* 0x000fc600078e0008 */
[----:B------:R-:W3:Y:S04]  /*1e9b0*/  LDL.LU R8, [R1+0xee8] ;  /* 0x000ee80001087983 */ /* 0x000ee80000300800 */
[----:B------:R-:W3:Y:S04]  /*1e9c0*/  LDL.LU R28, [R1+0x698] ;  /* 0x00069800011c7983 */ /* 0x000ee80000300800 */
[----:B------:R-:W3:Y:S04]  /*1e9d0*/  LDL.LU R21, [R1+0xeec] ;  /* 0x000eec0001157983 */ /* 0x000ee80000300800 */
[----:B------:R-:W3:Y:S04]  /*1e9e0*/  LDL.LU R20, [R1+0x6a0] ;  /* 0x0006a00001147983 */ /* 0x000ee80000300800 */
[----:B------:R-:W3:Y:S04]  /*1e9f0*/  LDL.LU R13, [R1+0xef0] ;  /* 0x000ef000010d7983 */ /* 0x000ee80000300800 */
[----:B------:R-:W3:Y:S01]  /*1ea00*/  LDL.LU R12, [R1+0xef4] ;  /* 0x000ef400010c7983 */ /* 0x000ee20000300800 */
[----:B------:R-:W-:-:S02]  /*1ea10*/  IMAD.MOV.U32 R72, RZ, RZ, R10 ;  /* 0x000000ffff487224 */ /* 0x000fc400078e000a */
[----:B------:R-:W-:Y:S02]  /*1ea20*/  IMAD.MOV.U32 R73, RZ, RZ, R11 ;  /* 0x000000ffff497224 */ /* 0x000fe400078e000b */
[----:B------:R-:W3:Y:S04]  /*1ea30*/  LDL.LU R11, [R1+0xef8] ;  /* 0x000ef800010b7983 */ /* 0x000ee80000300800 */
[----:B------:R-:W3:Y:S01]  /*1ea40*/  LDL.LU R10, [R1+0xefc] ;  /* 0x000efc00010a7983 */ /* 0x000ee20000300800 */
[----:B--2---:R-:W-:-:S03]  /*1ea50*/  IMAD.MOV.U32 R45, RZ, RZ, R5 ;  /* 0x000000ffff2d7224 */ /* 0x004fc600078e0005 */
[----:B------:R-:W2:Y:S01]  /*1ea60*/  LDL.LU R5, [R1+0xf00] ;  /* 0x000f000001057983 */ /* 0x000ea20000300800 */
[----:B------:R-:W-:Y:S01]  /*1ea70*/  ISETP.GT.AND P0, PT, R4, RZ, PT ;  /* 0x000000ff0400720c */ /* 0x000fe20003f04270 */
[----:B------:R-:W-:Y:S02]  /*1ea80*/  IMAD.MOV.U32 R89, RZ, RZ, R88 ;  /* 0x000000ffff597224 */ /* 0x000fe400078e0058 */
[----:B------:R-:W-:Y:S02]  /*1ea90*/  IMAD.MOV.U32 R44, RZ, RZ, R0 ;  /* 0x000000ffff2c7224 */ /* 0x000fe400078e0000 */
[----:B------:R-:W3:Y:S01]  /*1eaa0*/  LDL R0, [R1+0x9cc] ;  /* 0x0009cc0001007983 */ /* 0x000ee20000100800 */
[----:B--2---:R-:W-:-:S07]  /*1eab0*/  IMAD.MOV.U32 R88, RZ, RZ, R5 ;  /* 0x000000ffff587224 */ /* 0x004fce00078e0005 */
[----:B----4-:R-:W2:Y:S01]  /*1eac0*/  @P0 LDG.E.U16 R90, desc[UR16][R88.64] ;  /* 0x00000010585a0981 */ /* 0x010ea2000c1e1500 */
[----:B------:R-:W-:Y:S02]  /*1ead0*/  IMAD.MOV.U32 R62, RZ, RZ, R29 ;  /* 0x000000ffff3e7224 */ /* 0x000fe400078e001d */
[----:B------:R-:W-:Y:S01]  /*1eae0*/  IMAD.MOV.U32 R63, RZ, RZ, R32 ;  /* 0x000000ffff3f7224 */ /* 0x000fe200078e0020 */
[----:B------:R-:W-:Y:S01]  /*1eaf0*/  STL.64 [R1+0x668], R14 ;  /* 0x0006680e01007387 */ /* 0x000fe20000100a00 */
[----:B---3--:R-:W-:Y:S02]  /*1eb00*/  IMAD.MOV.U32 R42, RZ, RZ, R21 ;  /* 0x000000ffff2a7224 */ /* 0x008fe400078e0015 */
[----:B------:R-:W-:Y:S01]  /*1eb10*/  IMAD.MOV.U32 R43, RZ, RZ, R28 ;  /* 0x000000ffff2b7224 */ /* 0x000fe200078e001c */
[----:B------:R-:W-:Y:S01]  /*1eb20*/  STL.64 [R1+0x670], R6 ;  /* 0x0006700601007387 */ /* 0x000fe20000100a00 */
[----:B------:R-:W-:Y:S02]  /*1eb30*/  IMAD.MOV.U32 R50, RZ, RZ, R13 ;  /* 0x000000ffff327224 */ /* 0x000fe400078e000d */
[----:B------:R-:W-:Y:S01]  /*1eb40*/  IMAD.MOV.U32 R51, RZ, RZ, R20 ;  /* 0x000000ffff337224 */ /* 0x000fe200078e0014 */
[----:B------:R-:W-:Y:S04]  /*1eb50*/  STL.64 [R1+0x678], R72 ;  /* 0x0006784801007387 */ /* 0x000fe80000100a00 */
[----:B------:R-:W-:Y:S04]  /*1eb60*/  STL.64 [R1+0x680], R44 ;  /* 0x0006802c01007387 */ /* 0x000fe80000100a00 */
[----:B------:R-:W3:Y:S04]  /*1eb70*/  LDL R91, [R1+0x9c8] ;  /* 0x0009c800015b7983 */ /* 0x000ee80000100800 */
[----:B------:R-:W-:Y:S04]  /*1eb80*/  STL.64 [R1+0x688], R62 ;  /* 0x0006883e01007387 */ /* 0x000fe80000100a00 */
[----:B------:R-:W-:Y:S04]  /*1eb90*/  STL.64 [R1+0x690], R8 ;  /* 0x0006900801007387 */ /* 0x000fe80000100a00 */
[----:B------:R-:W-:Y:S04]  /*1eba0*/  STL.64 [R1+0x698], R42 ;  /* 0x0006982a01007387 */ /* 0x000fe80000100a00 */
[----:B------:R-:W-:Y:S04]  /*1ebb0*/  STL.64 [R1+0x6a0], R50 ;  /* 0x0006a03201007387 */ /* 0x000fe80000100a00 */
[----:B--2---:R0:W-:Y:S04]  /*1ebc0*/  @P0 STL [R1+0x9d0], R90 ;  /* 0x0009d05a01000387 */ /* 0x0041e80000100800 */
[----:B0-----:R-:W2:Y:S04]  /*1ebd0*/  LDL R90, [R1+0x9c4] ;  /* 0x0009c400015a7983 */ /* 0x001ea80000100800 */
[----:B------:R-:W-:Y:S04]  /*1ebe0*/  STL [R1+0x1004], R88 ;  /* 0x0010045801007387 */ /* 0x000fe80000100800 */
[----:B------:R0:W-:Y:S01]  /*1ebf0*/  STL [R1+0x1194], R88 ;  /* 0x0011945801007387 */ /* 0x0001e20000100800 */
[----:B------:R-:W-:-:S02]  /*1ec00*/  IMAD.MOV.U32 R87, RZ, RZ, R86 ;  /* 0x000000ffff577224 */ /* 0x000fc400078e0056 */
[----:B------:R-:W-:Y:S02]  /*1ec10*/  IMAD.MOV.U32 R86, RZ, RZ, R10 ;  /* 0x000000ffff567224 */ /* 0x000fe400078e000a */
[----:B------:R-:W-:Y:S01]  /*1ec20*/  IMAD.MOV.U32 R85, RZ, RZ, R84 ;  /* 0x000000ffff557224 */ /* 0x000fe200078e0054 */
[----:B0-----:R-:W4:Y:S04]  /*1ec30*/  LDL.LU R88, [R1+0x968] ;  /* 0x0009680001587983 */ /* 0x001f280000300800 */
[----:B------:R-:W-:Y:S04]  /*1ec40*/  STL [R1+0x1000], R89 ;  /* 0x0010005901007387 */ /* 0x000fe80000100800 */
[----:B------:R0:W-:Y:S01]  /*1ec50*/  STL [R1+0x1198], R89 ;  /* 0x0011985901007387 */ /* 0x0001e20000100800 */
[----:B------:R-:W-:-:S03]  /*1ec60*/  IMAD.MOV.U32 R84, RZ, RZ, R11 ;  /* 0x000000ffff547224 */ /* 0x000fc600078e000b */
[----:B------:R-:W4:Y:S01]  /*1ec70*/  @P0 LDG.E.U16 R0, desc[UR16][R86.64] ;  /* 0x0000001056000981 */ /* 0x000f22000c1e1500 */
[----:B------:R-:W-:-:S03]  /*1ec80*/  IMAD.MOV.U32 R83, RZ, RZ, R82 ;  /* 0x000000ffff537224 */ /* 0x000fc600078e0052 */
[----:B0-----:R-:W4:Y:S04]  /*1ec90*/  LDL.LU R89, [R1+0x96c] ;  /* 0x00096c0001597983 */ /* 0x001f280000300800 */
[----:B------:R-:W4:Y:S04]  /*1eca0*/  LDL R32, [R1+0x9c0] ;  /* 0x0009c00001207983 */ /* 0x000f280000100800 */
[----:B------:R-:W4:Y:S01]  /*1ecb0*/  LDL R33, [R1+0x9bc] ;  /* 0x0009bc0001217983 */ /* 0x000f220000100800 */
[----:B------:R-:W-:-:S03]  /*1ecc0*/  IMAD.MOV.U32 R82, RZ, RZ, R12 ;  /* 0x000000ffff527224 */ /* 0x000fc600078e000c */
[----:B------:R-:W4:Y:S04]  /*1ecd0*/  LDL R40, [R1+0x9b8] ;  /* 0x0009b80001287983 */ /* 0x000f280000100800 */
[----:B---3--:R-:W3:Y:S04]  /*1ece0*/  @P0 LDG.E.U16 R91, desc[UR16][R84.64] ;  /* 0x00000010545b0981 */ /* 0x008ee8000c1e1500 */
[----:B------:R-:W3:Y:S04]  /*1ecf0*/  LDL R41, [R1+0x9b4] ;  /* 0x0009b40001297983 */ /* 0x000ee80000100800 */
[----:B--2---:R-:W2:Y:S04]  /*1ed00*/  @P0 LDG.E.U16 R90, desc[UR16][R82.64] ;  /* 0x00000010525a0981 */ /* 0x004ea8000c1e1500 */
[----:B------:R-:W-:Y:S04]  /*1ed10*/  STL [R1+0x100c], R86 ;  /* 0x00100c5601007387 */ /* 0x000fe80000100800 */
[----:B------:R0:W-:Y:S04]  /*1ed20*/  STL [R1+0x119c], R86 ;  /* 0x00119c5601007387 */ /* 0x0001e80000100800 */
[----:B0-----:R-:W2:Y:S04]  /*1ed30*/  LDL.LU R86, [R1+0x970] ;  /* 0x0009700001567983 */ /* 0x001ea80000300800 */
[----:B------:R-:W-:Y:S04]  /*1ed40*/  STL [R1+0x1008], R87 ;  /* 0x0010085701007387 */ /* 0x000fe80000100800 */
[----:B------:R-:W-:Y:S04]  /*1ed50*/  STL [R1+0x11a0], R87 ;  /* 0x0011a05701007387 */ /* 0x000fe80000100800 */
[----:B------:R-:W2:Y:S04]  /*1ed60*/  LDL R12, [R1+0x9b0] ;  /* 0x0009b000010c7983 */ /* 0x000ea80000100800 */
[----:B------:R-:W2:Y:S04]  /*1ed70*/  LDL R13, [R1+0x9ac] ;  /* 0x0009ac00010d7983 */ /* 0x000ea80000100800 */
[----:B------:R-:W2:Y:S04]  /*1ed80*/  LDL R10, [R1+0x9a8] ;  /* 0x0009a800010a7983 */ /* 0x000ea80000100800 */
[----:B------:R-:W2:Y:S04]  /*1ed90*/  LDL R11, [R1+0x9a4] ;  /* 0x0009a400010b7983 */ /* 0x000ea80000100800 */
[----:B------:R-:W2:Y:S04]  /*1eda0*/  LDL R28, [R1+0x9a0] ;  /* 0x0009a000011c7983 */ /* 0x000ea80000100800 */
[----:B------:R-:W2:Y:S01]  /*1edb0*/  LDL R29, [R1+0x99c] ;  /* 0x00099c00011d7983 */ /* 0x000ea20000100800 */
[----:B------:R-:W-:-:S03]  /*1edc0*/  ISETP.GT.AND P5, PT, R4, 0x1, PT ;  /* 0x000000010400780c */ /* 0x000fc60003fa4270 */
[----:B------:R-:W2:Y:S04]  /*1edd0*/  LDL R70, [R1+0x998] ;  /* 0x0009980001467983 */ /* 0x000ea80000100800 */
[----:B------:R-:W2:Y:S04]  /*1ede0*/  LDL R71, [R1+0x994] ;  /* 0x0009940001477983 */ /* 0x000ea80000100800 */
[----:B------:R-:W2:Y:S04]  /*1edf0*/  LDL R20, [R1+0x990] ;  /* 0x0009900001147983 */ /* 0x000ea80000100800 */
[----:B------:R-:W2:Y:S04]  /*1ee00*/  LDL R21, [R1+0x98c] ;  /* 0x00098c0001157983 */ /* 0x000ea80000100800 */
[----:B------:R-:W2:Y:S04]  /*1ee10*/  LDL R68, [R1+0x984] ;  /* 0x0009840001447983 */ /* 0x000ea80000100800 */
[----:B----4-:R-:W4:Y:S04]  /*1ee20*/  @P5 LDG.E.U16 R32, desc[UR16][R50.64] ;  /* 0x0000001032205981 */ /* 0x010f28000c1e1500 */
[----:B------:R-:W4:Y:S04]  /*1ee30*/  LDL R69, [R1+0x988] ;  /* 0x0009880001457983 */ /* 0x000f280000100800 */
[----:B------:R-:W4:Y:S04]  /*1ee40*/  @P5 LDG.E.U16 R33, desc[UR16][R42.64] ;  /* 0x000000102a215981 */ /* 0x000f28000c1e1500 */
[----:B------:R-:W4:Y:S04]  /*1ee50*/  LDL R5, [R1+0x980] ;  /* 0x0009800001057983 */ /* 0x000f280000100800 */
[----:B------:R0:W-:Y:S04]  /*1ee60*/  @P0 STL [R1+0x9cc], R0 ;  /* 0x0009cc0001000387 */ /* 0x0001e80000100800 */
[----:B------:R-:W4:Y:S04]  /*1ee70*/  @P5 LDG.E.U16 R40, desc[UR16][R8.64] ;  /* 0x0000001008285981 */ /* 0x000f28000c1e1500 */
[----:B---3--:R-:W3:Y:S04]  /*1ee80*/  @P5 LDG.E.U16 R41, desc[UR16][R62.64] ;  /* 0x000000103e295981 */ /* 0x008ee8000c1e1500 */
[----:B0-----:R-:W3:Y:S04]  /*1ee90*/  LDL R0, [R1+0x97c] ;  /* 0x00097c0001007983 */ /* 0x001ee80000100800 */
[----:B------:R0:W-:Y:S04]  /*1eea0*/  @P0 STL [R1+0x9c8], R91 ;  /* 0x0009c85b01000387 */ /* 0x0001e80000100800 */
[----:B0-----:R-:W3:Y:S04]  /*1eeb0*/  LDL R91, [R1+0x978] ;  /* 0x00097800015b7983 */ /* 0x001ee80000100800 */
[----:B------:R-:W-:Y:S04]  /*1eec0*/  STL [R1+0x1014], R84 ;  /* 0x0010145401007387 */ /* 0x000fe80000100800 */
[----:B------:R-:W-:Y:S04]  /*1eed0*/  STL [R1+0x11a4], R84 ;  /* 0x0011a45401007387 */ /* 0x000fe80000100800 */
[----:B------:R-:W-:Y:S04]  /*1eee0*/  STL [R1+0x1010], R85 ;  /* 0x0010105501007387 */ /* 0x000fe80000100800 */
[----:B------:R-:W-:Y:S04]  /*1eef0*/  STL [R1+0x11a8], R85 ;  /* 0x0011a85501007387 */ /* 0x000fe80000100800 */
[----:B--2---:R0:W-:Y:S04]  /*1ef00*/  @P0 STL [R1+0x9c4], R90 ;  /* 0x0009c45a01000387 */ /* 0x0041e80000100800 */
[----:B0-----:R-:W2:Y:S01]  /*1ef10*/  LDL R90, [R1+0x974] ;  /* 0x00097400015a7983 */ /* 0x001ea20000100800 */
[----:B------:R-:W-:-:S02]  /*1ef20*/  ISETP.GT.AND P6, PT, R4, 0x2, PT ;  /* 0x000000020400780c */ /* 0x000fc40003fc4270 */
[C---:B------:R-:W-:Y:S02]  /*1ef30*/  ISETP.GT.AND P2, PT, R4.reuse, 0x3, PT ;  /* 0x000000030400780c */ /* 0x040fe40003f44270 */
[----:B------:R-:W-:-:S09]  /*1ef40*/  ISETP.GT.AND P4, PT, R4, 0x4, PT ;  /* 0x000000040400780c */ /* 0x000fd20003f84270 */
[----:B------:R-:W2:Y:S04]  /*1ef50*/  @P6 LDG.E.U16 R12, desc[UR16][R44.64] ;  /* 0x000000102c0c6981 */ /* 0x000ea8000c1e1500 */
[----:B------:R-:W2:Y:S04]  /*1ef60*/  @P6 LDG.E.U16 R13, desc[UR16][R72.64] ;  /* 0x00000010480d6981 */ /* 0x000ea8000c1e1500 */
[----:B------:R-:W2:Y:S04]  /*1ef70*/  @P6 LDG.E.U16 R10, desc[UR16][R6.64] ;  /* 0x00000010060a6981 */ /* 0x000ea8000c1e1500 */
[----:B------:R-:W2:Y:S04]  /*1ef80*/  @P6 LDG.E.U16 R11, desc[UR16][R14.64] ;  /* 0x000000100e0b6981 */ /* 0x000ea8000c1e1500 */
[----:B------:R-:W2:Y:S04]  /*1ef90*/  @P2 LDG.E.U16 R28, desc[UR16][R16.64] ;  /* 0x00000010101c2981 */ /* 0x000ea8000c1e1500 */
[----:B------:R-:W2:Y:S04]  /*1efa0*/  @P2 LDG.E.U16 R29, desc[UR16][R48.64] ;  /* 0x00000010301d2981 */ /* 0x000ea8000c1e1500 */
[----:B------:R-:W2:Y:S04]  /*1efb0*/  @P2 LDG.E.U16 R70, desc[UR16][R74.64] ;  /* 0x000000104a462981 */ /* 0x000ea8000c1e1500 */
[----:B------:R-:W2:Y:S01]  /*1efc0*/  @P2 LDG.E.U16 R71, desc[UR16][R76.64] ;  /* 0x000000104c472981 */ /* 0x000ea2000c1e1500 */
[----:B------:R-:W-:-:S03]  /*1efd0*/  ISETP.GT.AND P0, PT, R4, 0x5, PT ;  /* 0x000000050400780c */ /* 0x000fc60003f04270 */
[----:B------:R-:W2:Y:S04]  /*1efe0*/  @P4 LDG.E.U16 R20, desc[UR16][R30.64] ;  /* 0x000000101e144981 */ /* 0x000ea8000c1e1500 */
[----:B------:R-:W-:Y:S04]  /*1eff0*/  STL [R1+0x101c], R82 ;  /* 0x00101c5201007387 */ /* 0x000fe80000100800 */
[----:B------:R-:W2:Y:S04]  /*1f000*/  @P4 LDG.E.U16 R21, desc[UR16][R24.64] ;  /* 0x0000001018154981 */ /* 0x000ea8000c1e1500 */
[----:B------:R-:W-:Y:S04]  /*1f010*/  STL [R1+0x11ac], R82 ;  /* 0x0011ac5201007387 */ /* 0x000fe80000100800 */
[----:B------:R-:W-:Y:S04]  /*1f020*/  STL [R1+0x1018], R83 ;  /* 0x0010185301007387 */ /* 0x000fe80000100800 */
[----:B------:R-:W-:Y:S04]  /*1f030*/  STL [R1+0x11b0], R83 ;  /* 0x0011b05301007387 */ /* 0x000fe80000100800 */
[----:B------:R-:W2:Y:S04]  /*1f040*/  LDL.LU.64 R50, [R1+0x1a10] ;  /* 0x001a100001327983 */ /* 0x000ea80000300a00 */
[----:B------:R-:W2:Y:S04]  /*1f050*/  @P4 LDG.E.U16 R68, desc[UR16][R18.64] ;  /* 0x0000001012444981 */ /* 0x000ea8000c1e1500 */
[----:B----4-:R0:W-:Y:S04]  /*1f060*/  @P5 STL [R1+0x9c0], R32 ;  /* 0x0009c02001005387 */ /* 0x0101e80000100800 */
[----:B------:R-:W4:Y:S04]  /*1f070*/  @P4 LDG.E.U16 R69, desc[UR16][R92.64] ;  /* 0x000000105c454981 */ /* 0x000f28000c1e1500 */
[----:B------:R-:W4:Y:S04]  /*1f080*/  @P0 LDG.E.U16 R5, desc[UR16][R58.64] ;  /* 0x000000103a050981 */ /* 0x000f28000c1e1500 */
[----:B0-----:R-:W4:Y:S04]  /*1f090*/  LDL.LU R32, [R1+0x1a08] ;  /* 0x001a080001207983 */ /* 0x001f280000300800 */
[----:B------:R-:W4:Y:S04]  /*1f0a0*/  LDL.LU.64 R42, [R1+0x1a00] ;  /* 0x001a0000012a7983 */ /* 0x000f280000300a00 */
[----:B------:R0:W-:Y:S04]  /*1f0b0*/  @P5 STL [R1+0x9bc], R33 ;  /* 0x0009bc2101005387 */ /* 0x0001e80000100800 */
[----:B---3--:R-:W3:Y:S04]  /*1f0c0*/  @P0 LDG.E.U16 R91, desc[UR16][R2.64] ;  /* 0x00000010025b0981 */ /* 0x008ee8000c1e1500 */
[----:B------:R-:W3:Y:S04]  /*1f0d0*/  @P0 LDG.E.U16 R0, desc[UR16][R60.64] ;  /* 0x000000103c000981 */ /* 0x000ee8000c1e1500 */
[----:B0-----:R-:W3:Y:S04]  /*1f0e0*/  LDL.LU R33, [R1+0x19f8] ;  /* 0x0019f80001217983 */ /* 0x001ee80000300800 */
[----:B------:R-:W3:Y:S04]  /*1f0f0*/  LDL.LU.64 R8, [R1+0x19f0] ;  /* 0x0019f00001087983 */ /* 0x000ee80000300a00 */
[----:B------:R0:W-:Y:S04]  /*1f100*/  @P5 STL [R1+0x9b8], R40 ;  /* 0x0009b82801005387 */ /* 0x0001e80000100800 */
[----:B0-----:R-:W3:Y:S04]  /*1f110*/  LDL.LU R40, [R1+0x19e8] ;  /* 0x0019e80001287983 */ /* 0x001ee80000300800 */
[----:B------:R-:W3:Y:S04]  /*1f120*/  LDL.LU.64 R62, [R1+0x19e0] ;  /* 0x0019e000013e7983 */ /* 0x000ee80000300a00 */
[----:B------:R0:W-:Y:S01]  /*1f130*/  @P5 STL [R1+0x9b4], R41 ;  /* 0x0009b42901005387 */ /* 0x0001e20000100800 */
[----:B------:R-:W-:-:S03]  /*1f140*/  ISETP.GT.AND P5, PT, R4, 0x6, PT ;  /* 0x000000060400780c */ /* 0x000fc60003fa4270 */
[----:B0-----:R-:W3:Y:S10]  /*1f150*/  LDL.LU R41, [R1+0x19d8] ;  /* 0x0019d80001297983 */ /* 0x001ef40000300800 */
[----:B------:R-:W3:Y:S04]  /*1f160*/  @P5 LDG.E.U16 R86, desc[UR16][R54.64] ;  /* 0x0000001036565981 */ /* 0x000ee8000c1e1500 */
[----:B------:R-:W3:Y:S04]  /*1f170*/  @P5 LDG.E.U16 R89, desc[UR16][R66.64] ;  /* 0x0000001042595981 */ /* 0x000ee8000c1e1500 */
[----:B------:R-:W3:Y:S04]  /*1f180*/  @P5 LDG.E.U16 R88, desc[UR16][R38.64] ;  /* 0x0000001026585981 */ /* 0x000ee8000c1e1500 */
[----:B------:R-:W3:Y:S04]  /*1f190*/  LDL.LU.64 R44, [R1+0x19d0] ;  /* 0x0019d000012c7983 */ /* 0x000ee80000300a00 */
[----:B--2---:R-:W2:Y:S04]  /*1f1a0*/  @P0 LDG.E.U16 R90, desc[UR16][R78.64] ;  /* 0x000000104e5a0981 */ /* 0x004ea8000c1e1500 */
[----:B------:R0:W-:Y:S04]  /*1f1b0*/  @P6 STL [R1+0x9b0], R12 ;  /* 0x0009b00c01006387 */ /* 0x0001e80000100800 */
[----:B0-----:R-:W3:Y:S04]  /*1f1c0*/  LDL.LU R12, [R1+0x19c8] ;  /* 0x0019c800010c7983 */ /* 0x001ee80000300800 */
[----:B------:R-:W3:Y:S04]  /*1f1d0*/  LDL.LU.64 R72, [R1+0x19c0] ;  /* 0x0019c00001487983 */ /* 0x000ee80000300a00 */
        /* <DEDUP_REMOVED lines=27> */
[----:B------:R-:W3:Y:S04]  /*1f390*/  LDL.LU.64 R18, [R1+0x1928] ;  /* 0x0019280001127983 */ /* 0x000ee80000300a00 */
[----:B------:R0:W-:Y:S04]  /*1f3a0*/  @P4 STL [R1+0x984], R68 ;  /* 0x0009844401004387 */ /* 0x0001e80000100800 */
[----:B0-----:R-:W3:Y:S04]  /*1f3b0*/  LDL R68, [R1+0xcbc] ;  /* 0x000cbc0001447983 */ /* 0x001ee80000100800 */
[----:B----4-:R-:W-:Y:S04]  /*1f3c0*/  @P4 STL [R1+0x988], R69 ;  /* 0x0009884501004387 */ /* 0x010fe80000100800 */
[----:B------:R-:W4:Y:S04]  /*1f3d0*/  LDL.LU.64 R58, [R1+0x1920] ;  /* 0x00192000013a7983 */ /* 0x000f280000300a00 */
[----:B------:R-:W4:Y:S04]  /*1f3e0*/  LDL.LU R60, [R1+0x191c] ;  /* 0x00191c00013c7983 */ /* 0x000f280000300800 */
[----:B------:R-:W4:Y:S04]  /*1f3f0*/  LDL.LU R3, [R1+0x1918] ;  /* 0x0019180001037983 */ /* 0x000f280000300800 */
[----:B------:R0:W-:Y:S04]  /*1f400*/  @P0 STL [R1+0x980], R5 ;  /* 0x0009800501000387 */ /* 0x0001e80000100800 */
[----:B------:R-:W4:Y:S04]  /*1f410*/  LDL R61, [R1+0xcb4] ;  /* 0x000cb400013d7983 */ /* 0x000f280000100800 */
[----:B------:R-:W4:Y:S04]  /*1f420*/  LDL R79, [R1+0xcb0] ;  /* 0x000cb000014f7983 */ /* 0x000f280000100800 */
[----:B0-----:R-:W4:Y:S04]  /*1f430*/  LDL R5, [R1+0xcb8] ;  /* 0x000cb80001057983 */ /* 0x001f280000100800 */
[----:B--2---:R-:W-:Y:S04]  /*1f440*/  @P0 STL [R1+0x974], R90 ;  /* 0x0009745a01000387 */ /* 0x004fe80000100800 */
[----:B---3--:R-:W-:Y:S04]  /*1f450*/  @P0 STL [R1+0x978], R91 ;  /* 0x0009785b01000387 */ /* 0x008fe80000100800 */
[----:B------:R0:W-:Y:S04]  /*1f460*/  @P0 STL [R1+0x97c], R0 ;  /* 0x00097c0001000387 */ /* 0x0001e80000100800 */
[----:B------:R-:W2:Y:S04]  /*1f470*/  LDL R54, [R1+0x960] ;  /* 0x0009600001367983 */ /* 0x000ea80000100800 */
[----:B------:R-:W3:Y:S04]  /*1f480*/  LDL R78, [R1+0x95c] ;  /* 0x00095c00014e7983 */ /* 0x000ee80000100800 */
[----:B------:R-:W-:Y:S04]  /*1f490*/  STL [R1+0x11b4], R86 ;  /* 0x0011b45601007387 */ /* 0x000fe80000100800 */
[----:B------:R-:W3:Y:S04]  /*1f4a0*/  LDL R55, [R1+0x958] ;  /* 0x0009580001377983 */ /* 0x000ee80000100800 */
[----:B------:R-:W3:Y:S04]  /*1f4b0*/  LDL R2, [R1+0x954] ;  /* 0x0009540001027983 */ /* 0x000ee80000100800 */
[----:B------:R-:W-:Y:S04]  /*1f4c0*/  STL [R1+0x11b8], R89 ;  /* 0x0011b85901007387 */ /* 0x000fe80000100800 */
[----:B------:R-:W3:Y:S04]  /*1f4d0*/  LDL R38, [R1+0x950] ;  /* 0x0009500001267983 */ /* 0x000ee80000100800 */
[----:B------:R-:W3:Y:S04]  /*1f4e0*/  LDL R39, [R1+0x94c] ;  /* 0x00094c0001277983 */ /* 0x000ee80000100800 */
[----:B0-----:R-:W3:Y:S04]  /*1f4f0*/  LDL R0, [R1+0x948] ;  /* 0x0009480001007983 */ /* 0x001ee80000100800 */
[----:B------:R-:W3:Y:S04]  /*1f500*/  LDL R91, [R1+0x944] ;  /* 0x00094400015b7983 */ /* 0x000ee80000100800 */
[----:B------:R-:W-:Y:S04]  /*1f510*/  STL [R1+0x11bc], R88 ;  /* 0x0011bc5801007387 */ /* 0x000fe80000100800 */
[----:B------:R-:W3:Y:S01]  /*1f520*/  LDL R90, [R1+0x940] ;  /* 0x00094000015a7983 */ /* 0x000ee20000100800 */
[----:B------:R-:W-:-:S02]  /*1f530*/  ISETP.GT.AND P6, PT, R4, 0x7, PT ;  /* 0x000000070400780c */ /* 0x000fc40003fc4270 */
[C---:B------:R-:W-:Y:S01]  /*1f540*/  ISETP.GT.AND P2, PT, R4.reuse, 0x8, PT ;  /* 0x000000080400780c */ /* 0x040fe20003f44270 */
[----:B------:R-:W3:Y:S01]  /*1f550*/  LDL R66, [R1+0x93c] ;  /* 0x00093c0001427983 */ /* 0x000ee20000100800 */
[C---:B------:R-:W-:Y:S02]  /*1f560*/  ISETP.GT.AND P4, PT, R4.reuse, 0x9, PT ;  /* 0x000000090400780c */ /* 0x040fe40003f84270 */
[C---:B------:R-:W-:Y:S01]  /*1f570*/  ISETP.GT.AND P0, PT, R4.reuse, 0xa, PT ;  /* 0x0000000a0400780c */ /* 0x040fe20003f04270 */
[----:B------:R-:W3:Y:S06]  /*1f580*/  LDL R67, [R1+0x938] ;  /* 0x0009380001437983 */ /* 0x000eec0000100800 */
[----:B------:R-:W3:Y:S04]  /*1f590*/  @P6 LDG.E.U16 R68, desc[UR16][R22.64] ;  /* 0x0000001016446981 */ /* 0x000ee8000c1e1500 */
[----:B----4-:R-:W4:Y:S04]  /*1f5a0*/  @P5 LDG.E.U16 R3, desc[UR16][R26.64] ;  /* 0x000000101a035981 */ /* 0x010f28000c1e1500 */
[----:B------:R-:W4:Y:S04]  /*1f5b0*/  @P6 LDG.E.U16 R61, desc[UR16][R56.64] ;  /* 0x00000010383d6981 */ /* 0x000f28000c1e1500 */
[----:B------:R-:W4:Y:S04]  /*1f5c0*/  @P6 LDG.E.U16 R79, desc[UR16][R36.64] ;  /* 0x00000010244f6981 */ /* 0x000f28000c1e1500 */
[----:B------:R-:W4:Y:S04]  /*1f5d0*/  @P6 LDG.E.U16 R5, desc[UR16][R34.64] ;  /* 0x0000001022056981 */ /* 0x000f28000c1e1500 */
[----:B------:R-:W4:Y:S04]  /*1f5e0*/  LDL R26, [R1+0x934] ;  /* 0x00093400011a7983 */ /* 0x000f280000100800 */
[----:B--2---:R-:W2:Y:S04]  /*1f5f0*/  @P2 LDG.E.U16 R54, desc[UR16][R46.64] ;  /* 0x000000102e362981 */ /* 0x004ea8000c1e1500 */
[----:B---3--:R-:W3:Y:S04]  /*1f600*/  @P2 LDG.E.U16 R78, desc[UR16][R80.64] ;  /* 0x00000010504e2981 */ /* 0x008ee8000c1e1500 */
[----:B------:R-:W3:Y:S04]  /*1f610*/  @P2 LDG.E.U16 R55, desc[UR16][R64.64] ;  /* 0x0000001040372981 */ /* 0x000ee8000c1e1500 */
        /* <DEDUP_REMOVED lines=8> */
[----:B----4-:R-:W-:Y:S04]  /*1f6a0*/  STL [R1+0x11c0], R3 ;  /* 0x0011c00301007387 */ /* 0x010fe80000100800 */
[----:B------:R-:W4:Y:S04]  /*1f6b0*/  LDL R27, [R1+0x930] ;  /* 0x00093000011b7983 */ /* 0x000f280000100800 */
[----:B------:R-:W4:Y:S04]  /*1f6c0*/  LDL R22, [R1+0x92c] ;  /* 0x00092c0001167983 */ /* 0x000f280000100800 */
[----:B------:R-:W4:Y:S04]  /*1f6d0*/  LDL R23, [R1+0x928] ;  /* 0x0009280001177983 */ /* 0x000f280000100800 */
[----:B------:R-:W4:Y:S04]  /*1f6e0*/  LDL R69, [R1+0x924] ;  /* 0x0009240001457983 */ /* 0x000f280000100800 */
[----:B------:R-:W4:Y:S04]  /*1f6f0*/  LDL.LU.64 R34, [R1+0x1910] ;  /* 0x0019100001227983 */ /* 0x000f280000300a00 */
[----:B------:R0:W-:Y:S01]  /*1f700*/  @P6 STL [R1+0xcbc], R68 ;  /* 0x000cbc4401006387 */ /* 0x0001e20000100800 */
[----:B------:R-:W-:-:S03]  /*1f710*/  ISETP.GT.AND P5, PT, R4, 0xb, PT ;  /* 0x0000000b0400780c */ /* 0x000fc60003fa4270 */
[----:B------:R-:W4:Y:S04]  /*1f720*/  @P0 LDG.E.U16 R26, desc[UR16][R72.64] ;  /* 0x00000010481a0981 */ /* 0x000f28000c1e1500 */
[----:B0-----:R-:W4:Y:S04]  /*1f730*/  LDL R68, [R1+0x920] ;  /* 0x0009200001447983 */ /* 0x001f280000100800 */
[----:B------:R0:W-:Y:S04]  /*1f740*/  @P6 STL [R1+0xcb8], R5 ;  /* 0x000cb80501006387 */ /* 0x0001e80000100800 */
[----:B0-----:R-:W4:Y:S04]  /*1f750*/  LDL R5, [R1+0x91c] ;  /* 0x00091c0001057983 */ /* 0x001f280000100800 */
[----:B------:R-:W4:Y:S04]  /*1f760*/  LDL.LU.64 R56, [R1+0x1908] ;  /* 0x0019080001387983 */ /* 0x000f280000300a00 */
[----:B------:R0:W-:Y:S04]  /*1f770*/  @P6 STL [R1+0xcb4], R61 ;  /* 0x000cb43d01006387 */ /* 0x0001e80000100800 */
[----:B0-----:R-:W4:Y:S04]  /*1f780*/  LDL.LU R61, [R1+0x1900] ;  /* 0x00190000013d7983 */ /* 0x001f280000300800 */
[----:B------:R-:W4:Y:S04]  /*1f790*/  LDL.LU.64 R36, [R1+0x18f8] ;  /* 0x0018f80001247983 */ /* 0x000f280000300a00 */
[----:B------:R0:W-:Y:S04]  /*1f7a0*/  @P6 STL [R1+0xcb0], R79 ;  /* 0x000cb04f01006387 */ /* 0x0001e80000100800 */
[----:B0-----:R-:W4:Y:S04]  /*1f7b0*/  LDL R79, [R1+0x918] ;  /* 0x00091800014f7983 */ /* 0x001f280000100800 */
[----:B------:R-:W4:Y:S04]  /*1f7c0*/  LDL.LU.64 R46, [R1+0x18f0] ;  /* 0x0018f000012e7983 */ /* 0x000f280000300a00 */
[----:B--2---:R0:W-:Y:S04]  /*1f7d0*/  @P2 STL [R1+0x960], R54 ;  /* 0x0009603601002387 */ /* 0x0041e80000100800 */
[----:B0-----:R-:W2:Y:S04]  /*1f7e0*/  LDL.LU R54, [R1+0x18e8] ;  /* 0x0018e80001367983 */ /* 0x001ea80000300800 */
[----:B------:R-:W2:Y:S04]  /*1f7f0*/  LDL.LU.64 R80, [R1+0x18e0] ;  /* 0x0018e00001507983 */ /* 0x000ea80000300a00 */
[----:B---3--:R0:W-:Y:S04]  /*1f800*/  @P2 STL [R1+0x95c], R78 ;  /* 0x00095c4e01002387 */ /* 0x0081e80000100800 */
[----:B0-----:R-:W3:Y:S04]  /*1f810*/  LDL R78, [R1+0x914] ;  /* 0x00091400014e7983 */ /* 0x001ee80000100800 */
[----:B------:R-:W2:Y:S04]  /*1f820*/  LDL.LU.64 R64, [R1+0x18d8] ;  /* 0x0018d80001407983 */ /* 0x000ea80000300a00 */
[----:B------:R0:W-:Y:S04]  /*1f830*/  @P2 STL [R1+0x958], R55 ;  /* 0x0009583701002387 */ /* 0x0001e80000100800 */
[----:B0-----:R-:W2:Y:S04]  /*1f840*/  LDL.LU R55, [R1+0x18d0] ;  /* 0x0018d00001377983 */ /* 0x001ea80000300800 */
[----:B------:R-:W2:Y:S04]  /*1f850*/  LDL.LU.64 R52, [R1+0x18c8] ;  /* 0x0018c80001347983 */ /* 0x000ea80000300a00 */
[----:B------:R0:W-:Y:S04]  /*1f860*/  @P2 STL [R1+0x954], R2 ;  /* 0x0009540201002387 */ /* 0x0001e80000100800 */
[----:B0-----:R-:W2:Y:S04]  /*1f870*/  LDL R2, [R1+0x910] ;  /* 0x0009100001027983 */ /* 0x001ea80000100800 */
[----:B------:R-:W2:Y:S04]  /*1f880*/  LDL.LU.64 R50, [R1+0x18c0] ;  /* 0x0018c00001327983 */ /* 0x000ea80000300a00 */
[----:B------:R0:W-:Y:S04]  /*1f890*/  @P4 STL [R1+0x950], R38 ;  /* 0x0009502601004387 */ /* 0x0001e80000100800 */
[----:B0-----:R-:W2:Y:S04]  /*1f8a0*/  LDL.LU R38, [R1+0x18b8] ;  /* 0x0018b80001267983 */ /* 0x001ea80000300800 */
[----:B------:R-:W2:Y:S04]  /*1f8b0*/  LDL.LU.64 R42, [R1+0x18b0] ;  /* 0x0018b000012a7983 */ /* 0x000ea80000300a00 */
[----:B------:R0:W-:Y:S04]  /*1f8c0*/  @P4 STL [R1+0x94c], R39 ;  /* 0x00094c2701004387 */ /* 0x0001e80000100800 */
[----:B0-----:R-:W2:Y:S04]  /*1f8d0*/  LDL.LU R39, [R1+0x18a8] ;  /* 0x0018a80001277983 */ /* 0x001ea80000300800 */
[----:B------:R-:W2:Y:S04]  /*1f8e0*/  LDL.LU.64 R32, [R1+0x18a0] ;  /* 0x0018a00001207983 */ /* 0x000ea80000300a00 */
[----:B------:R-:W2:Y:S04]  /*1f8f0*/  LDL.LU.64 R8, [R1+0x1898] ;  /* 0x0018980001087983 */ /* 0x000ea80000300a00 */
[----:B------:R0:W-:Y:S04]  /*1f900*/  @P4 STL [R1+0x948], R0 ;  /* 0x0009480001004387 */ /* 0x0001e80000100800 */
[----:B0-----:R-:W2:Y:S04]  /*1f910*/  LDL R0, [R1+0x90c] ;  /* 0x00090c0001007983 */ /* 0x001ea80000100800 */
[----:B------:R0:W-:Y:S04]  /*1f920*/  @P4 STL [R1+0x944], R91 ;  /* 0x0009445b01004387 */ /* 0x0001e80000100800 */
[----:B------:R-:W2:Y:S04]  /*1f930*/  LDL.LU.64 R62, [R1+0x1890] ;  /* 0x00189000013e7983 */ /* 0x000ea80000300a00 */
[----:B0-----:R-:W2:Y:S04]  /*1f940*/  LDL R91, [R1+0x908] ;  /* 0x00090800015b7983 */ /* 0x001ea80000100800 */
[----:B------:R0:W-:Y:S04]  /*1f950*/  @P0 STL [R1+0x940], R90 ;  /* 0x0009405a01000387 */ /* 0x0001e80000100800 */
[----:B0-----:R-:W2:Y:S01]  /*1f960*/  LDL R90, [R1+0x904] ;  /* 0x00090400015a7983 */ /* 0x001ea20000100800 */
[----:B------:R-:W-:-:S02]  /*1f970*/  ISETP.GT.AND P6, PT, R4, 0xc, PT ;  /* 0x0000000c0400780c */ /* 0x000fc40003fc4270 */
[C---:B------:R-:W-:Y:S01]  /*1f980*/  ISETP.GT.AND P2, PT, R4.reuse, 0xd, PT ;  /* 0x0000000d0400780c */ /* 0x040fe20003f44270 */
[----:B------:R-:W2:Y:S04]  /*1f990*/  LDL.LU.64 R40, [R1+0x1888] ;  /* 0x0018880001287983 */ /* 0x000ea80000300a00 */
[----:B----4-:R-:W4:Y:S04]  /*1f9a0*/  @P5 LDG.E.U16 R27, desc[UR16][R12.64] ;  /* 0x000000100c1b5981 */ /* 0x010f28000c1e1500 */
[----:B------:R-:W4:Y:S04]  /*1f9b0*/  @P5 LDG.E.U16 R22, desc[UR16][R6.64] ;  /* 0x0000001006165981 */ /* 0x000f28000c1e1500 */
[----:B------:R-:W4:Y:S04]  /*1f9c0*/  @P5 LDG.E.U16 R23, desc[UR16][R14.64] ;  /* 0x000000100e175981 */ /* 0x000f28000c1e1500 */
[----:B------:R-:W4:Y:S04]  /*1f9d0*/  @P5 LDG.E.U16 R69, desc[UR16][R10.64] ;  /* 0x000000100a455981 */ /* 0x000f28000c1e1500 */
[----:B------:R-:W4:Y:S04]  /*1f9e0*/  @P6 LDG.E.U16 R68, desc[UR16][R16.64] ;  /* 0x0000001010446981 */ /* 0x000f28000c1e1500 */
[----:B------:R-:W4:Y:S04]  /*1f9f0*/  @P6 LDG.E.U16 R5, desc[UR16][R48.64] ;  /* 0x0000001030056981 */ /* 0x000f28000c1e1500 */
[----:B------:R-:W4:Y:S04]  /*1fa00*/  @P6 LDG.E.U16 R79, desc[UR16][R28.64] ;  /* 0x000000101c4f6981 */ /* 0x000f28000c1e1500 */
[----:B---3--:R-:W3:Y:S04]  /*1fa10*/  @P6 LDG.E.U16 R78, desc[UR16][R74.64] ;  /* 0x000000104a4e6981 */ /* 0x008ee8000c1e1500 */
[----:B--2---:R-:W2:Y:S04]  /*1fa20*/  @P2 LDG.E.U16 R2, desc[UR16][R76.64] ;  /* 0x000000104c022981 */ /* 0x004ea8000c1e1500 */
[----:B------:R-:W2:Y:S04]  /*1fa30*/  @P2 LDG.E.U16 R0, desc[UR16][R70.64] ;  /* 0x0000001046002981 */ /* 0x000ea8000c1e1500 */
[----:B------:R-:W2:Y:S04]  /*1fa40*/  @P2 LDG.E.U16 R91, desc[UR16][R30.64] ;  /* 0x000000101e5b2981 */ /* 0x000ea8000c1e1500 */
[----:B------:R-:W2:Y:S04]  /*1fa50*/  @P2 LDG.E.U16 R90, desc[UR16][R24.64] ;  /* 0x00000010185a2981 */ /* 0x000ea8000c1e1500 */
[----:B------:R0:W-:Y:S04]  /*1fa60*/  @P0 STL [R1+0x93c], R66 ;  /* 0x00093c4201000387 */ /* 0x0001e80000100800 */
[----:B0-----:R-:W2:Y:S04]  /*1fa70*/  LDL.LU R66, [R1+0x1880] ;  /* 0x0018800001427983 */ /* 0x001ea80000300800 */
[----:B------:R-:W2:Y:S04]  /*1fa80*/  LDL.LU.64 R44, [R1+0x1878] ;  /* 0x00187800012c7983 */ /* 0x000ea80000300a00 */
[----:B------:R0:W-:Y:S04]  /*1fa90*/  @P0 STL [R1+0x938], R67 ;  /* 0x0009384301000387 */ /* 0x0001e80000100800 */
[----:B0-----:R-:W2:Y:S04]  /*1faa0*/  LDL.LU R67, [R1+0x1870] ;  /* 0x0018700001437983 */ /* 0x001ea80000300800 */
[----:B------:R-:W2:Y:S04]  /*1fab0*/  LDL.LU.64 R72, [R1+0x1868] ;  /* 0x0018680001487983 */ /* 0x000ea80000300a00 */
[----:B------:R0:W-:Y:S04]  /*1fac0*/  @P0 STL [R1+0x934], R26 ;  /* 0x0009341a01000387 */ /* 0x0001e80000100800 */
[----:B0-----:R-:W2:Y:S04]  /*1fad0*/  LDL.LU R26, [R1+0x1860] ;  /* 0x00186000011a7983 */ /* 0x001ea80000300800 */
[----:B------:R-:W2:Y:S04]  /*1fae0*/  LDL.LU.64 R12, [R1+0x1858] ;  /* 0x00185800010c7983 */ /* 0x000ea80000300a00 */
[----:B----4-:R0:W-:Y:S04]  /*1faf0*/  @P5 STL [R1+0x930], R27 ;  /* 0x0009301b01005387 */ /* 0x0101e80000100800 */
[----:B0-----:R-:W4:Y:S04]  /*1fb00*/  LDL.LU R27, [R1+0x1850] ;  /* 0x00185000011b7983 */ /* 0x001f280000300800 */
[----:B------:R-:W4:Y:S04]  /*1fb10*/  LDL.LU.64 R6, [R1+0x1848] ;  /* 0x0018480001067983 */ /* 0x000f280000300a00 */
[----:B------:R0:W-:Y:S04]  /*1fb20*/  @P5 STL [R1+0x92c], R22 ;  /* 0x00092c1601005387 */ /* 0x0001e80000100800 */
[----:B0-----:R-:W4:Y:S04]  /*1fb30*/  LDL.LU R22, [R1+0x1840] ;  /* 0x0018400001167983 */ /* 0x001f280000300800 */
[----:B------:R-:W4:Y:S04]  /*1fb40*/  LDL.LU.64 R14, [R1+0x1838] ;  /* 0x00183800010e7983 */ /* 0x000f280000300a00 */
[----:B------:R0:W-:Y:S04]  /*1fb50*/  @P5 STL [R1+0x928], R23 ;  /* 0x0009281701005387 */ /* 0x0001e80000100800 */
[----:B0-----:R-:W4:Y:S04]  /*1fb60*/  LDL.LU R23, [R1+0x1830] ;  /* 0x0018300001177983 */ /* 0x001f280000300800 */
[----:B------:R-:W4:Y:S04]  /*1fb70*/  LDL.LU.64 R10, [R1+0x1828] ;  /* 0x00182800010a7983 */ /* 0x000f280000300a00 */
[----:B------:R-:W-:Y:S04]  /*1fb80*/  @P5 STL [R1+0x924], R69 ;  /* 0x0009244501005387 */ /* 0x000fe80000100800 */
[----:B------:R-:W4:Y:S04]  /*1fb90*/  LDL.LU.64 R16, [R1+0x1820] ;  /* 0x0018200001107983 */ /* 0x000f280000300a00 */
[----:B------:R-:W4:Y:S04]  /*1fba0*/  LDL R48, [R1+0xcac] ;  /* 0x000cac0001307983 */ /* 0x000f280000100800 */
[----:B------:R-:W4:Y:S04]  /*1fbb0*/  LDL R49, [R1+0xca8] ;  /* 0x000ca80001317983 */ /* 0x000f280000100800 */
[----:B------:R0:W-:Y:S04]  /*1fbc0*/  @P6 STL [R1+0x920], R68 ;  /* 0x0009204401006387 */ /* 0x0001e80000100800 */
[----:B0-----:R-:W4:Y:S04]  /*1fbd0*/  LDL R68, [R1+0xca4] ;  /* 0x000ca40001447983 */ /* 0x001f280000100800 */
[----:B------:R-:W4:Y:S04]  /*1fbe0*/  LDL.LU.64 R28, [R1+0x1818] ;  /* 0x00181800011c7983 */ /* 0x000f280000300a00 */
[----:B------:R-:W4:Y:S04]  /*1fbf0*/  LDL R69, [R1+0x8f8] ;  /* 0x0008f80001457983 */ /* 0x000f280000100800 */
[----:B------:R0:W-:Y:S04]  /*1fc00*/  @P6 STL [R1+0x918], R79 ;  /* 0x0009184f01006387 */ /* 0x0001e80000100800 */
[----:B------:R-:W4:Y:S04]  /*1fc10*/  LDL R75, [R1+0x8f0] ;  /* 0x0008f000014b7983 */ /* 0x000f280000100800 */
[----:B0-----:R-:W4:Y:S04]  /*1fc20*/  LDL R79, [R1+0x8f4] ;  /* 0x0008f400014f7983 */ /* 0x001f280000100800 */
[----:B---3--:R0:W-:Y:S04]  /*1fc30*/  @P6 STL [R1+0x914], R78 ;  /* 0x0009144e01006387 */ /* 0x0081e80000100800 */
[----:B0-----:R-:W3:Y:S04]  /*1fc40*/  LDL R78, [R1+0x8ec] ;  /* 0x0008ec00014e7983 */ /* 0x001ee80000100800 */
[----:B------:R0:W-:Y:S04]  /*1fc50*/  @P6 STL [R1+0x91c], R5 ;  /* 0x00091c0501006387 */ /* 0x0001e80000100800 */
[----:B------:R-:W3:Y:S04]  /*1fc60*/  LDL R74, [R1+0x8e8] ;  /* 0x0008e800014a7983 */ /* 0x000ee80000100800 */
[----:B------:R-:W3:Y:S04]  /*1fc70*/  LDL R77, [R1+0x8e4] ;  /* 0x0008e400014d7983 */ /* 0x000ee80000100800 */
[----:B------:R-:W3:Y:S04]  /*1fc80*/  LDL R76, [R1+0x8e0] ;  /* 0x0008e000014c7983 */ /* 0x000ee80000100800 */
[----:B0-----:R-:W3:Y:S04]  /*1fc90*/  LDL R5, [R1+0x8dc] ;  /* 0x0008dc0001057983 */ /* 0x001ee80000100800 */
[----:B------:R-:W3:Y:S04]  /*1fca0*/  LDL.LU.64 R70, [R1+0x1810] ;  /* 0x0018100001467983 */ /* 0x000ee80000300a00 */
[----:B--2---:R0:W-:Y:S04]  /*1fcb0*/  @P2 STL [R1+0x910], R2 ;  /* 0x0009100201002387 */ /* 0x0041e80000100800 */
[----:B0-----:R-:W2:Y:S04]  /*1fcc0*/  LDL R2, [R1+0x8d8] ;  /* 0x0008d80001027983 */ /* 0x001ea80000100800 */
[----:B------:R0:W-:Y:S04]  /*1fcd0*/  @P2 STL [R1+0x90c], R0 ;  /* 0x00090c0001002387 */ /* 0x0001e80000100800 */
[----:B0-----:R-:W2:Y:S04]  /*1fce0*/  LDL R0, [R1+0x8d4] ;  /* 0x0008d40001007983 */ /* 0x001ea80000100800 */
[----:B------:R-:W2:Y:S04]  /*1fcf0*/  LDL.LU.64 R30, [R1+0x1808] ;  /* 0x00180800011e7983 */ /* 0x000ea80000300a00 */
[----:B------:R0:W-:Y:S04]  /*1fd00*/  @P2 STL [R1+0x908], R91 ;  /* 0x0009085b01002387 */ /* 0x0001e80000100800 */
[----:B0-----:R-:W2:Y:S04]  /*1fd10*/  LDL.LU R91, [R1+0x1800] ;  /* 0x00180000015b7983 */ /* 0x001ea80000300800 */
[----:B------:R-:W3:Y:S04]  /*1fd20*/  LDL.LU.64 R24, [R1+0x17f8] ;  /* 0x0017f80001187983 */ /* 0x000ee80000300a00 */
[----:B------:R0:W-:Y:S04]  /*1fd30*/  @P2 STL [R1+0x904], R90 ;  /* 0x0009045a01002387 */ /* 0x0001e80000100800 */
[----:B0-----:R-:W3:Y:S01]  /*1fd40*/  LDL.LU R90, [R1+0x17f0] ;  /* 0x0017f000015a7983 */ /* 0x001ee20000300800 */
[----:B------:R-:W-:-:S13]  /*1fd50*/  ISETP.GT.AND P4, PT, R4, 0xe, PT ;  /* 0x0000000e0400780c */ /* 0x000fda0003f84270 */
[----:B--2---:R-:W2:Y:S04]  /*1fd60*/  @P4 LDG.E.U16 R91, desc[UR16][R92.64] ;  /* 0x000000105c5b4981 */ /* 0x004ea8000c1e1500 */
[----:B---3--:R-:W3:Y:S04]  /*1fd70*/  @P4 LDG.E.U16 R90, desc[UR16][R20.64] ;  /* 0x00000010145a4981 */ /* 0x008ee8000c1e1500 */
[----:B------:R-:W2:Y:S04]  /*1fd80*/  LDL.LU.64 R20, [R1+0x17e8] ;  /* 0x0017e80001147983 */ /* 0x000ea80000300a00 */
[----:B---3--:R-:W-:Y:S04]  /*1fd90*/  STL [R1+0x11c4], R90 ;  /* 0x0011c45a01007387 */ /* 0x008fe80000100800 */
[----:B------:R-:W3:Y:S04]  /*1fda0*/  LDL.LU.64 R92, [R1+0x17e0] ;  /* 0x0017e000015c7983 */ /* 0x000ee80000300a00 */
[----:B---3--:R-:W3:Y:S04]  /*1fdb0*/  @P4 LDG.E.U16 R92, desc[UR16][R18.64] ;  /* 0x00000010125c4981 */ /* 0x008ee8000c1e1500 */
[----:B------:R-:W3:Y:S04]  /*1fdc0*/  @P4 LDG.E.U16 R93, desc[UR16][R58.64] ;  /* 0x000000103a5d4981 */ /* 0x000ee8000c1e1500 */
[----:B--2---:R-:W-:Y:S04]  /*1fdd0*/  STL [R1+0x11c8], R91 ;  /* 0x0011c85b01007387 */ /* 0x004fe80000100800 */
[----:B------:R-:W2:Y:S01]  /*1fde0*/  LDL.LU.64 R18, [R1+0x17d8] ;  /* 0x0017d80001127983 */ /* 0x000ea20000300a00 */
[----:B------:R-:W-:-:S02]  /*1fdf0*/  ISETP.GT.AND P0, PT, R4, 0xf, PT ;  /* 0x0000000f0400780c */ /* 0x000fc40003f04270 */
[----:B------:R-:W-:-:S11]  /*1fe00*/  ISETP.GT.AND P5, PT, R4, 0x10, PT ;  /* 0x000000100400780c */ /* 0x000fd60003fa4270 */
[----:B----4-:R-:W4:Y:S04]  /*1fe10*/  @P0 LDG.E.U16 R48, desc[UR16][R34.64] ;  /* 0x0000001022300981 */ /* 0x010f28000c1e1500 */
[----:B------:R-:W2:Y:S04]  /*1fe20*/  @P0 LDG.E.U16 R49, desc[UR16][R56.64] ;  /* 0x0000001038310981 */ /* 0x000ea8000c1e1500 */
[----:B------:R-:W2:Y:S04]  /*1fe30*/  @P0 LDG.E.U16 R68, desc[UR16][R60.64] ;  /* 0x000000103c440981 */ /* 0x000ea8000c1e1500 */
[----:B------:R-:W2:Y:S04]  /*1fe40*/  @P5 LDG.E.U16 R79, desc[UR16][R80.64] ;  /* 0x00000010504f5981 */ /* 0x000ea8000c1e1500 */
[----:B------:R-:W2:Y:S01]  /*1fe50*/  @P5 LDG.E.U16 R78, desc[UR16][R54.64] ;  /* 0x00000010364e5981 */ /* 0x000ea2000c1e1500 */
[----:B------:R-:W-:-:S03]  /*1fe60*/  ISETP.GT.AND P6, PT, R4, 0x11, PT ;  /* 0x000000110400780c */ /* 0x000fc60003fc4270 */
[----:B------:R-:W2:Y:S04]  /*1fe70*/  @P5 LDG.E.U16 R69, desc[UR16][R46.64] ;  /* 0x000000102e455981 */ /* 0x000ea8000c1e1500 */
[----:B------:R-:W2:Y:S06]  /*1fe80*/  @P5 LDG.E.U16 R75, desc[UR16][R64.64] ;  /* 0x00000010404b5981 */ /* 0x000eac000c1e1500 */
[----:B------:R-:W2:Y:S04]  /*1fe90*/  @P6 LDG.E.U16 R5, desc[UR16][R38.64] ;  /* 0x0000001026056981 */ /* 0x000ea8000c1e1500 */
[----:B------:R-:W2:Y:S04]  /*1fea0*/  @P6 LDG.E.U16 R76, desc[UR16][R42.64] ;  /* 0x000000102a4c6981 */ /* 0x000ea8000c1e1500 */
[----:B------:R-:W2:Y:S04]  /*1feb0*/  @P6 LDG.E.U16 R77, desc[UR16][R50.64] ;  /* 0x00000010324d6981 */ /* 0x000ea8000c1e1500 */
[----:B------:R-:W2:Y:S04]  /*1fec0*/  @P6 LDG.E.U16 R74, desc[UR16][R52.64] ;  /* 0x00000010344a6981 */ /* 0x000ea8000c1e1500 */
[----:B---3--:R-:W-:Y:S04]  /*1fed0*/  STL [R1+0x11cc], R92 ;  /* 0x0011cc5c01007387 */ /* 0x008fe80000100800 */
[----:B------:R-:W3:Y:S04]  /*1fee0*/  LDL.LU.64 R58, [R1+0x17d0] ;  /* 0x0017d000013a7983 */ /* 0x000ee80000300a00 */
[----:B------:R0:W-:Y:S04]  /*1fef0*/  STL [R1+0x11d0], R93 ;  /* 0x0011d05d01007387 */ /* 0x0001e80000100800 */
[----:B0-----:R-:W2:Y:S04]  /*1ff00*/  LDL R93, [R1+0xca0] ;  /* 0x000ca000015d7983 */ /* 0x001ea80000100800 */
[----:B------:R-:W3:Y:S04]  /*1ff10*/  LDL.LU.64 R34, [R1+0x17c8] ;  /* 0x0017c80001227983 */ /* 0x000ee80000300a00 */
[----:B----4-:R0:W-:Y:S04]  /*1ff20*/  @P0 STL [R1+0xcac], R48 ;  /* 0x000cac3001000387 */ /* 0x0101e80000100800 */
[----:B0-----:R-:W4:Y:S04]  /*1ff30*/  LDL.LU R48, [R1+0x17c0] ;  /* 0x0017c00001307983 */ /* 0x001f280000300800 */
[----:B------:R-:W3:Y:S04]  /*1ff40*/  LDL.LU.64 R56, [R1+0x17b8] ;  /* 0x0017b80001387983 */ /* 0x000ee80000300a00 */
[----:B--2---:R-:W2:Y:S04]  /*1ff50*/  @P0 LDG.E.U16 R93, desc[UR16][R36.64] ;  /* 0x00000010245d0981 */ /* 0x004ea8000c1e1500 */
[----:B------:R0:W-:Y:S04]  /*1ff60*/  @P0 STL [R1+0xca8], R49 ;  /* 0x000ca83101000387 */ /* 0x0001e80000100800 */
[----:B0-----:R-:W4:Y:S04]  /*1ff70*/  LDL.LU R49, [R1+0x17b0] ;  /* 0x0017b00001317983 */ /* 0x001f280000300800 */
[----:B------:R-:W3:Y:S04]  /*1ff80*/  LDL.LU.64 R60, [R1+0x17a8] ;  /* 0x0017a800013c7983 */ /* 0x000ee80000300a00 */
[----:B------:R0:W-:Y:S04]  /*1ff90*/  @P0 STL [R1+0xca4], R68 ;  /* 0x000ca44401000387 */ /* 0x0001e80000100800 */
[----:B0-----:R-:W3:Y:S04]  /*1ffa0*/  LDL.LU R68, [R1+0x17a0] ;  /* 0x0017a00001447983 */ /* 0x001ee80000300800 */
[----:B------:R-:W3:Y:S04]  /*1ffb0*/  LDL.LU.64 R36, [R1+0x1798] ;  /* 0x0017980001247983 */ /* 0x000ee80000300a00 */
[----:B--2---:R-:W-:Y:S04]  /*1ffc0*/  @P0 STL [R1+0xca0], R93 ;  /* 0x000ca05d01000387 */ /* 0x004fe80000100800 */
[----:B------:R-:W2:Y:S04]  /*1ffd0*/  LDL.LU.64 R46, [R1+0x1790] ;  /* 0x00179000012e7983 */ /* 0x000ea80000300a00 */
[----:B------:R0:W-:Y:S04]  /*1ffe0*/  @P5 STL [R1+0x8f4], R79 ;  /* 0x0008f44f01005387 */ /* 0x0001e80000100800 */
[----:B0-----:R-:W2:Y:S04]  /*1fff0*/  LDL R79, [R1+0x8d0] ;  /* 0x0008d000014f7983 */ /* 0x001ea80000100800 */
[----:B------:R0:W-:Y:S04]  /*20000*/  @P5 STL [R1+0x8ec], R78 ;  /* 0x0008ec4e01005387 */ /* 0x0001e80000100800 */
[----:B0-----:R-:W3:Y:S01]  /*20010*/  LDL R78, [R1+0x8cc] ;  /* 0x0008cc00014e7983 */ /* 0x001ee20000100800 */
[----:B------:R-:W-:-:S03]  /*20020*/  ISETP.GT.AND P2, PT, R4, 0x12, PT ;  /* 0x000000120400780c */ /* 0x000fc60003f44270 */
[----:B------:R-:W-:Y:S04]  /*20030*/  @P5 STL [R1+0x8f0], R75 ;  /* 0x0008f04b01005387 */ /* 0x000fe80000100800 */
[----:B------:R0:W-:Y:S06]  /*20040*/  @P5 STL [R1+0x8f8], R69 ;  /* 0x0008f84501005387 */ /* 0x0001ec0000100800 */
[----:B------:R-:W4:Y:S04]  /*20050*/  @P2 LDG.E.U16 R2, desc[UR16][R32.64] ;  /* 0x0000001020022981 */ /* 0x000f28000c1e1500 */
[----:B------:R-:W4:Y:S04]  /*20060*/  @P2 LDG.E.U16 R0, desc[UR16][R8.64] ;  /* 0x0000001008002981 */ /* 0x000f28000c1e1500 */
[----:B------:R1:W-:Y:S04]  /*20070*/  @P6 STL [R1+0x8dc], R5 ;  /* 0x0008dc0501006387 */ /* 0x0003e80000100800 */
[----:B------:R-:W-:Y:S04]  /*20080*/  @P6 STL [R1+0x8e0], R76 ;  /* 0x0008e04c01006387 */ /* 0x000fe80000100800 */
[----:B------:R-:W-:Y:S04]  /*20090*/  @P6 STL [R1+0x8e4], R77 ;  /* 0x0008e44d01006387 */ /* 0x000fe80000100800 */
[----:B------:R-:W-:Y:S04]  /*200a0*/  @P6 STL [R1+0x8e8], R74 ;  /* 0x0008e84a01006387 */ /* 0x000fe80000100800 */
[----:B0-----:R-:W4:Y:S04]  /*200b0*/  LDL R69, [R1+0x8c8] ;  /* 0x0008c80001457983 */ /* 0x001f280000100800 */
[----:B------:R-:W4:Y:S01]  /*200c0*/  LDL R32, [R1+0x8c4] ;  /* 0x0008c40001207983 */ /* 0x000f220000100800 */
[----:B------:R-:W-:-:S03]  /*200d0*/  ISETP.GT.AND P4, PT, R4, 0x13, PT ;  /* 0x000000130400780c */ /* 0x000fc60003f84270 */
[----:B------:R-:W4:Y:S04]  /*200e0*/  LDL R33, [R1+0x8c0] ;  /* 0x0008c00001217983 */ /* 0x000f280000100800 */
[----:B-1----:R-:W4:Y:S04]  /*200f0*/  LDL R5, [R1+0x8bc] ;  /* 0x0008bc0001057983 */ /* 0x002f280000100800 */
[----:B------:R-:W4:Y:S04]  /*20100*/  LDL R64, [R1+0x898] ;  /* 0x0008980001407983 */ /* 0x000f280000100800 */
[----:B------:R-:W4:Y:S04]  /*20110*/  LDL R65, [R1+0x894] ;  /* 0x0008940001417983 */ /* 0x000f280000100800 */
[----:B------:R-:W4:Y:S04]  /*20120*/  LDL R38, [R1+0x890] ;  /* 0x0008900001267983 */ /* 0x000f280000100800 */
[----:B--2---:R-:W2:Y:S04]  /*20130*/  @P2 LDG.E.U16 R79, desc[UR16][R62.64] ;  /* 0x000000103e4f2981 */ /* 0x004ea8000c1e1500 */
[----:B---3--:R-:W3:Y:S04]  /*20140*/  @P2 LDG.E.U16 R78, desc[UR16][R40.64] ;  /* 0x00000010284e2981 */ /* 0x008ee8000c1e1500 */
[----:B----4-:R0:W-:Y:S04]  /*20150*/  @P2 STL [R1+0x8d8], R2 ;  /* 0x0008d80201002387 */ /* 0x0101e80000100800 */
[----:B------:R-:W4:Y:S04]  /*20160*/  LDL.64 R42, [R1+0x2c0] ;  /* 0x0002c000012a7983 */ /* 0x000f280000100a00 */
[----:B------:R-:W4:Y:S04]  /*20170*/  LDL R39, [R1+0x838] ;  /* 0x0008380001277983 */ /* 0x000f280000100800 */
[----:B0-----:R-:W4:Y:S04]  /*20180*/  LDL R2, [R1+0x88c] ;  /* 0x00088c0001027983 */ /* 0x001f280000100800 */
[----:B------:R-:W4:Y:S04]  /*20190*/  LDL.64 R54, [R1+0x2b8] ;  /* 0x0002b80001367983 */ /* 0x000f280000100a00 */
[----:B------:R-:W4:Y:S04]  /*201a0*/  LDL R50, [R1+0x834] ;  /* 0x0008340001327983 */ /* 0x000f280000100800 */
[----:B------:R-:W4:Y:S04]  /*201b0*/  LDL.64 R52, [R1+0x2b0] ;  /* 0x0002b00001347983 */ /* 0x000f280000100a00 */
[----:B------:R-:W4:Y:S04]  /*201c0*/  LDL R51, [R1+0x830] ;  /* 0x0008300001337983 */ /* 0x000f280000100800 */
[----:B------:R-:W4:Y:S04]  /*201d0*/  LDL.64 R8, [R1+0x2a8] ;  /* 0x0002a80001087983 */ /* 0x000f280000100a00 */
[----:B------:R-:W4:Y:S04]  /*201e0*/  LDL R74, [R1+0x82c] ;  /* 0x00082c00014a7983 */ /* 0x000f280000100800 */
[----:B------:R-:W4:Y:S04]  /*201f0*/  LDL.64 R80, [R1+0x1c0] ;  /* 0x0001c00001507983 */ /* 0x000f280000100a00 */
[----:B------:R-:W4:Y:S04]  /*20200*/  LDL R75, [R1+0x7d8] ;  /* 0x0007d800014b7983 */ /* 0x000f280000100800 */
[----:B------:R0:W-:Y:S04]  /*20210*/  @P2 STL [R1+0x8d4], R0 ;  /* 0x0008d40001002387 */ /* 0x0001e80000100800 */
[----:B------:R-:W4:Y:S04]  /*20220*/  LDL R76, [R1+0x7d0] ;  /* 0x0007d000014c7983 */ /* 0x000f280000100800 */
[----:B------:R-:W4:Y:S04]  /*20230*/  LDL R77, [R1+0x7cc] ;  /* 0x0007cc00014d7983 */ /* 0x000f280000100800 */
[----:B0-----:R-:W4:Y:S04]  /*20240*/  LDL R0, [R1+0x7d4] ;  /* 0x0007d40001007983 */ /* 0x001f280000100800 */
[----:B------:R-:W4:Y:S01]  /*20250*/  @P4 LDG.E.U16 R69, desc[UR16][R44.64] ;  /* 0x000000102c454981 */ /* 0x000f22000c1e1500 */
[----:B------:R-:W-:-:S03]  /*20260*/  ISETP.GT.AND P5, PT, R4, 0x18, PT ;  /* 0x000000180400780c */ /* 0x000fc60003fa4270 */
[----:B------:R-:W4:Y:S04]  /*20270*/  @P4 LDG.E.U16 R32, desc[UR16][R66.64] ;  /* 0x0000001042204981 */ /* 0x000f28000c1e1500 */
[----:B------:R-:W4:Y:S01]  /*20280*/  @P4 LDG.E.U16 R33, desc[UR16][R72.64] ;  /* 0x0000001048214981 */ /* 0x000f22000c1e1500 */
[----:B------:R-:W-:-:S03]  /*20290*/  ISETP.GT.AND P6, PT, R4, 0x20, PT ;  /* 0x000000200400780c */ /* 0x000fc60003fc4270 */
[----:B------:R-:W4:Y:S04]  /*202a0*/  @P4 LDG.E.U16 R5, desc[UR16][R12.64] ;  /* 0x000000100c054981 */ /* 0x000f28000c1e1500 */
[----:B------:R-:W4:Y:S04]  /*202b0*/  @P5 LDG.E.U16 R64, desc[UR16][R60.64] ;  /* 0x000000103c405981 */ /* 0x000f28000c1e1500 */
[----:B------:R-:W4:Y:S04]  /*202c0*/  @P5 LDG.E.U16 R65, desc[UR16][R36.64] ;  /* 0x0000001024415981 */ /* 0x000f28000c1e1500 */
[----:B------:R-:W4:Y:S04]  /*202d0*/  @P5 LDG.E.U16 R38, desc[UR16][R46.64] ;  /* 0x000000102e265981 */ /* 0x000f28000c1e1500 */
[----:B---3--:R0:W-:Y:S04]  /*202e0*/  @P2 STL [R1+0x8cc], R78 ;  /* 0x0008cc4e01002387 */ /* 0x0081e80000100800 */
[----:B0-----:R-:W3:Y:S04]  /*202f0*/  LDL R78, [R1+0x778] ;  /* 0x00077800014e7983 */ /* 0x001ee80000100800 */
[----:B--2---:R0:W-:Y:S04]  /*20300*/  @P2 STL [R1+0x8d0], R79 ;  /* 0x0008d04f01002387 */ /* 0x0041e80000100800 */
[----:B------:R-:W2:Y:S04]  /*20310*/  LDL R93, [R1+0x770] ;  /* 0x00077000015d7983 */ /* 0x000ea80000100800 */
[----:B------:R-:W2:Y:S04]  /*20320*/  LDL R63, [R1+0x76c] ;  /* 0x00076c00013f7983 */ /* 0x000ea80000100800 */
[----:B0-----:R-:W2:Y:S04]  /*20330*/  LDL R79, [R1+0x774] ;  /* 0x00077400014f7983 */ /* 0x001ea80000100800 */
[----:B------:R-:W2:Y:S04]  /*20340*/  LDL R62, [R1+0x8b8] ;  /* 0x0008b800013e7983 */ /* 0x000ea80000100800 */
[----:B------:R-:W2:Y:S04]  /*20350*/  LDL R41, [R1+0x8b4] ;  /* 0x0008b40001297983 */ /* 0x000ea80000100800 */
[----:B------:R-:W2:Y:S04]  /*20360*/  LDL R40, [R1+0x718] ;  /* 0x0007180001287983 */ /* 0x000ea80000100800 */
[----:B------:R-:W2:Y:S01]  /*20370*/  LDL.LU.64 R44, [R1+0x1788] ;  /* 0x00178800012c7983 */ /* 0x000ea20000300a00 */
[----:B------:R-:W-:-:S03]  /*20380*/  ISETP.GT.AND P2, PT, R4, 0x28, PT ;  /* 0x000000280400780c */ /* 0x000fc60003f44270 */
[----:B----4-:R-:W4:Y:S04]  /*20390*/  @P6 LDG.E.U16 R39, desc[UR16][R42.64] ;  /* 0x000000102a276981 */ /* 0x010f28000c1e1500 */
[----:B------:R-:W3:Y:S04]  /*203a0*/  @P6 LDG.E.U16 R50, desc[UR16][R54.64] ;  /* 0x0000001036326981 */ /* 0x000ee8000c1e1500 */
[----:B------:R-:W3:Y:S04]  /*203b0*/  @P6 LDG.E.U16 R51, desc[UR16][R52.64] ;  /* 0x0000001034336981 */ /* 0x000ee8000c1e1500 */
[----:B------:R-:W3:Y:S04]  /*203c0*/  @P6 LDG.E.U16 R74, desc[UR16][R8.64] ;  /* 0x00000010084a6981 */ /* 0x000ee8000c1e1500 */
[----:B------:R-:W3:Y:S04]  /*203d0*/  @P2 LDG.E.U16 R75, desc[UR16][R80.64] ;  /* 0x00000010504b2981 */ /* 0x000ee8000c1e1500 */
        /* <DEDUP_REMOVED lines=11> */
[----:B0-----:R-:W3:Y:S04]  /*20490*/  LDL R5, [R1+0x714] ;  /* 0x0007140001057983 */ /* 0x001ee80000100800 */
        /* <DEDUP_REMOVED lines=10> */
[----:B--2---:R0:W-:Y:S04]  /*20540*/  @P5 STL [R1+0x88c], R2 ;  /* 0x00088c0201005387 */ /* 0x0041e80000100800 */
[----:B0-----:R-:W2:Y:S04]  /*20550*/  LDL R2, [R1+0x710] ;  /* 0x0007100001027983 */ /* 0x001ea80000100800 */
[----:B------:R-:W2:Y:S04]  /*20560*/  LDL.LU.64 R42, [R1+0x1718] ;  /* 0x00171800012a7983 */ /* 0x000ea80000300a00 */
[----:B----4-:R0:W-:Y:S04]  /*20570*/  @P6 STL [R1+0x838], R39 ;  /* 0x0008382701006387 */ /* 0x0101e80000100800 */
[----:B0-----:R-:W4:Y:S04]  /*20580*/  LDL.LU R39, [R1+0x1710] ;  /* 0x0017100001277983 */ /* 0x001f280000300800 */
[----:B------:R-:W2:Y:S04]  /*20590*/  LDL.LU.64 R54, [R1+0x1708] ;  /* 0x0017080001367983 */ /* 0x000ea80000300a00 */
[----:B---3--:R0:W-:Y:S04]  /*205a0*/  @P6 STL [R1+0x834], R50 ;  /* 0x0008343201006387 */ /* 0x0081e80000100800 */
[----:B0-----:R-:W3:Y:S04]  /*205b0*/  LDL.LU R50, [R1+0x1700] ;  /* 0x0017000001327983 */ /* 0x001ee80000300800 */
[----:B------:R-:W2:Y:S04]  /*205c0*/  LDL.LU.64 R52, [R1+0x16f8] ;  /* 0x0016f80001347983 */ /* 0x000ea80000300a00 */
[----:B------:R0:W-:Y:S04]  /*205d0*/  @P6 STL [R1+0x830], R51 ;  /* 0x0008303301006387 */ /* 0x0001e80000100800 */
[----:B0-----:R-:W3:Y:S04]  /*205e0*/  LDL.LU R51, [R1+0x16f0] ;  /* 0x0016f00001337983 */ /* 0x001ee80000300800 */
[----:B------:R-:W2:Y:S04]  /*205f0*/  LDL.LU.64 R8, [R1+0x16e8] ;  /* 0x0016e80001087983 */ /* 0x000ea80000300a00 */
[----:B------:R0:W-:Y:S04]  /*20600*/  @P6 STL [R1+0x82c], R74 ;  /* 0x00082c4a01006387 */ /* 0x0001e80000100800 */
[----:B0-----:R-:W2:Y:S04]  /*20610*/  LDL.LU R74, [R1+0x16e0] ;  /* 0x0016e000014a7983 */ /* 0x001ea80000300800 */
[----:B------:R-:W2:Y:S04]  /*20620*/  LDL.LU.64 R80, [R1+0x16d8] ;  /* 0x0016d80001507983 */ /* 0x000ea80000300a00 */
[----:B------:R0:W-:Y:S04]  /*20630*/  @P2 STL [R1+0x7d8], R75 ;  /* 0x0007d84b01002387 */ /* 0x0001e80000100800 */
[----:B0-----:R-:W3:Y:S04]  /*20640*/  LDL.LU R75, [R1+0x16d0] ;  /* 0x0016d000014b7983 */ /* 0x001ee80000300800 */
[----:B--2---:R-:W2:Y:S04]  /*20650*/  @P2 LDG.E.U16 R0, desc[UR16][R80.64] ;  /* 0x0000001050002981 */ /* 0x004ea8000c1e1500 */
[----:B------:R-:W4:Y:S04]  /*20660*/  LDL.LU.64 R80, [R1+0x16c8] ;  /* 0x0016c80001507983 */ /* 0x000f280000300a00 */
[----:B---3--:R-:W3:Y:S04]  /*20670*/  @P2 LDG.E.U16 R76, desc[UR16][R74.64] ;  /* 0x000000104a4c2981 */ /* 0x008ee8000c1e1500 */
[----:B--2---:R0:W-:Y:S04]  /*20680*/  @P2 STL [R1+0x7d4], R0 ;  /* 0x0007d40001002387 */ /* 0x0041e80000100800 */
[----:B0-----:R-:W2:Y:S04]  /*20690*/  LDL R0, [R1+0x70c] ;  /* 0x00070c0001007983 */ /* 0x001ea80000100800 */
[----:B------:R-:W2:Y:S04]  /*206a0*/  LDL.LU.64 R74, [R1+0x16c0] ;  /* 0x0016c000014a7983 */ /* 0x000ea80000300a00 */
[----:B---3--:R0:W-:Y:S04]  /*206b0*/  @P2 STL [R1+0x7d0], R76 ;  /* 0x0007d04c01002387 */ /* 0x0081e80000100800 */
[----:B----4-:R-:W3:Y:S04]  /*206c0*/  @P2 LDG.E.U16 R77, desc[UR16][R80.64] ;  /* 0x00000010504d2981 */ /* 0x010ee8000c1e1500 */
[----:B0-----:R-:W4:Y:S04]  /*206d0*/  LDL.LU R76, [R1+0x16b8] ;  /* 0x0016b800014c7983 */ /* 0x001f280000300800 */
[----:B------:R-:W4:Y:S01]  /*206e0*/  LDL.LU.64 R80, [R1+0x16b0] ;  /* 0x0016b00001507983 */ /* 0x000f220000300a00 */
[----:B------:R-:W-:-:S13]  /*206f0*/  ISETP.GT.AND P4, PT, R4, 0x30, PT ;  /* 0x000000300400780c */ /* 0x000fda0003f84270 */
[----:B--2---:R-:W2:Y:S04]  /*20700*/  @P4 LDG.E.U16 R78, desc[UR16][R74.64] ;  /* 0x000000104a4e4981 */ /* 0x004ea8000c1e1500 */
[----:B---3--:R0:W-:Y:S04]  /*20710*/  @P2 STL [R1+0x7cc], R77 ;  /* 0x0007cc4d01002387 */ /* 0x0081e80000100800 */
[----:B----4-:R-:W3:Y:S04]  /*20720*/  @P4 LDG.E.U16 R79, desc[UR16][R80.64] ;  /* 0x00000010504f4981 */ /* 0x010ee8000c1e1500 */
[----:B0-----:R-:W4:Y:S04]  /*20730*/  LDL.LU R77, [R1+0x16a8] ;  /* 0x0016a800014d7983 */ /* 0x001f280000300800 */
[----:B------:R-:W4:Y:S04]  /*20740*/  LDL.LU.64 R74, [R1+0x16a0] ;  /* 0x0016a000014a7983 */ /* 0x000f280000300a00 */
[----:B--2---:R0:W-:Y:S04]  /*20750*/  @P4 STL [R1+0x778], R78 ;  /* 0x0007784e01004387 */ /* 0x0041e80000100800 */
[----:B0-----:R-:W2:Y:S04]  /*20760*/  LDL.LU R78, [R1+0x1698] ;  /* 0x00169800014e7983 */ /* 0x001ea80000300800 */
[----:B------:R-:W2:Y:S04]  /*20770*/  LDL.LU.64 R80, [R1+0x1690] ;  /* 0x0016900001507983 */ /* 0x000ea80000300a00 */
[----:B---3--:R0:W-:Y:S04]  /*20780*/  @P4 STL [R1+0x774], R79 ;  /* 0x0007744f01004387 */ /* 0x0081e80000100800 */
[----:B----4-:R-:W3:Y:S04]  /*20790*/  @P4 LDG.E.U16 R93, desc[UR16][R76.64] ;  /* 0x000000104c5d4981 */ /* 0x010ee8000c1e1500 */
[----:B------:R-:W4:Y:S04]  /*207a0*/  @P4 LDG.E.U16 R63, desc[UR16][R74.64] ;  /* 0x000000104a3f4981 */ /* 0x000f28000c1e1500 */
[----:B0-----:R-:W3:Y:S04]  /*207b0*/  LDL.LU R79, [R1+0x1688] ;  /* 0x00168800014f7983 */ /* 0x001ee80000300800 */
[----:B------:R-:W4:Y:S04]  /*207c0*/  LDL.LU.64 R76, [R1+0x1680] ;  /* 0x00168000014c7983 */ /* 0x000f280000300a00 */
[----:B------:R-:W4:Y:S01]  /*207d0*/  LDL.LU.64 R74, [R1+0x1678] ;  /* 0x00167800014a7983 */ /* 0x000f220000300a00 */
[----:B------:R-:W-:-:S02]  /*207e0*/  ISETP.GT.AND P0, PT, R4, 0x14, PT ;  /* 0x000000140400780c */ /* 0x000fc40003f04270 */
[----:B------:R-:W-:-:S11]  /*207f0*/  ISETP.GT.AND P6, PT, R4, 0x38, PT ;  /* 0x000000380400780c */ /* 0x000fd60003fc4270 */
[----:B------:R-:W4:Y:S04]  /*20800*/  @P0 LDG.E.U16 R41, desc[UR16][R6.64] ;  /* 0x0000001006290981 */ /* 0x000f28000c1e1500 */
[----:B------:R-:W4:Y:S04]  /*20810*/  @P0 LDG.E.U16 R62, desc[UR16][R26.64] ;  /* 0x000000101a3e0981 */ /* 0x000f28000c1e1500 */
[----:B--2---:R-:W2:Y:S04]  /*20820*/  @P6 LDG.E.U16 R40, desc[UR16][R80.64] ;  /* 0x0000001050286981 */ /* 0x004ea8000c1e1500 */
[----:B---3--:R-:W3:Y:S04]  /*20830*/  @P6 LDG.E.U16 R5, desc[UR16][R78.64] ;  /* 0x000000104e056981 */ /* 0x008ee8000c1e1500 */
[----:B----4-:R-:W4:Y:S04]  /*20840*/  @P6 LDG.E.U16 R2, desc[UR16][R76.64] ;  /* 0x000000104c026981 */ /* 0x010f28000c1e1500 */
[----:B------:R-:W4:Y:S04]  /*20850*/  @P6 LDG.E.U16 R0, desc[UR16][R74.64] ;  /* 0x000000104a006981 */ /* 0x000f28000c1e1500 */
[----:B------:R-:W-:Y:S04]  /*20860*/  @P4 STL [R1+0x76c], R63 ;  /* 0x00076c3f01004387 */ /* 0x000fe80000100800 */
[----:B------:R-:W-:Y:S04]  /*20870*/  @P4 STL [R1+0x770], R93 ;  /* 0x0007705d01004387 */ /* 0x000fe80000100800 */
[----:B------:R-:W-:Y:S04]  /*20880*/  STL [R1+0x1024], R80 ;  /* 0x0010245001007387 */ /* 0x000fe80000100800 */
[----:B------:R-:W-:Y:S04]  /*20890*/  STL [R1+0x11d4], R80 ;  /* 0x0011d45001007387 */ /* 0x000fe80000100800 */
[----:B------:R-:W-:Y:S04]  /*208a0*/  STL [R1+0x1020], R81 ;  /* 0x0010205101007387 */ /* 0x000fe80000100800 */
[----:B------:R-:W-:Y:S04]  /*208b0*/  STL [R1+0x11d8], R81 ;  /* 0x0011d85101007387 */ /* 0x000fe80000100800 */
[----:B------:R0:W-:Y:S04]  /*208c0*/  @P0 STL [R1+0x8b4], R41 ;  /* 0x0008b42901000387 */ /* 0x0001e80000100800 */
[----:B0-----:R-:W4:Y:S04]  /*208d0*/  LDL R41, [R1+0x8b0] ;  /* 0x0008b00001297983 */ /* 0x001f280000100800 */
[----:B------:R-:W-:Y:S04]  /*208e0*/  STL [R1+0x102c], R78 ;  /* 0x00102c4e01007387 */ /* 0x000fe80000100800 */
[----:B------:R-:W-:Y:S04]  /*208f0*/  STL [R1+0x11dc], R78 ;  /* 0x0011dc4e01007387 */ /* 0x000fe80000100800 */
[----:B------:R-:W-:Y:S04]  /*20900*/  STL [R1+0x1028], R79 ;  /* 0x0010284f01007387 */ /* 0x000fe80000100800 */
[----:B------:R-:W-:Y:S04]  /*20910*/  STL [R1+0x11e0], R79 ;  /* 0x0011e04f01007387 */ /* 0x000fe80000100800 */
[----:B--2---:R0:W-:Y:S04]  /*20920*/  @P6 STL [R1+0x718], R40 ;  /* 0x0007182801006387 */ /* 0x0041e80000100800 */
[----:B------:R-:W2:Y:S04]  /*20930*/  LDL R6, [R1+0x8a8] ;  /* 0x0008a80001067983 */ /* 0x000ea80000100800 */
[----:B------:R-:W2:Y:S04]  /*20940*/  LDL R7, [R1+0x8a4] ;  /* 0x0008a40001077983 */ /* 0x000ea80000100800 */
[----:B0-----:R-:W2:Y:S04]  /*20950*/  LDL R40, [R1+0x8ac] ;  /* 0x0008ac0001287983 */ /* 0x001ea80000100800 */
[----:B---3--:R0:W-:Y:S04]  /*20960*/  @P6 STL [R1+0x714], R5 ;  /* 0x0007140501006387 */ /* 0x0081e80000100800 */
[----:B0-----:R-:W3:Y:S04]  /*20970*/  LDL R5, [R1+0x8a0] ;  /* 0x0008a00001057983 */ /* 0x001ee80000100800 */
[----:B------:R-:W-:Y:S04]  /*20980*/  STL [R1+0x1034], R76 ;  /* 0x0010344c01007387 */ /* 0x000fe80000100800 */
[----:B------:R0:W-:Y:S04]  /*20990*/  STL [R1+0x11e4], R76 ;  /* 0x0011e44c01007387 */ /* 0x0001e80000100800 */
[----:B------:R-:W-:Y:S04]  /*209a0*/  STL [R1+0x1030], R77 ;  /* 0x0010304d01007387 */ /* 0x000fe80000100800 */
[----:B------:R1:W-:Y:S04]  /*209b0*/  STL [R1+0x11e8], R77 ;  /* 0x0011e84d01007387 */ /* 0x0003e80000100800 */
[----:B----4-:R4:W-:Y:S04]  /*209c0*/  @P6 STL [R1+0x710], R2 ;  /* 0x0007100201006387 */ /* 0x0109e80000100800 */
[----:B0-----:R-:W3:Y:S04]  /*209d0*/  LDL R76, [R1+0x828] ;  /* 0x00082800014c7983 */ /* 0x001ee80000100800 */
[----:B-1----:R-:W3:Y:S04]  /*209e0*/  LDL R77, [R1+0x87c] ;  /* 0x00087c00014d7983 */ /* 0x002ee80000100800 */
[----:B----4-:R-:W4:Y:S04]  /*209f0*/  LDL R2, [R1+0x888] ;  /* 0x0008880001027983 */ /* 0x010f280000100800 */
[----:B------:R-:W4:Y:S04]  /*20a00*/  LDL R79, [R1+0x824] ;  /* 0x00082400014f7983 */ /* 0x000f280000100800 */
[----:B------:R-:W4:Y:S04]  /*20a10*/  LDL R78, [R1+0x820] ;  /* 0x00082000014e7983 */ /* 0x000f280000100800 */
[----:B------:R-:W-:Y:S04]  /*20a20*/  @P0 STL [R1+0x8b8], R62 ;  /* 0x0008b83e01000387 */ /* 0x000fe80000100800 */
[----:B------:R0:W-:Y:S04]  /*20a30*/  @P6 STL [R1+0x70c], R0 ;  /* 0x00070c0001006387 */ /* 0x0001e80000100800 */
[----:B------:R-:W4:Y:S04]  /*20a40*/  LDL R81, [R1+0x7c8] ;  /* 0x0007c80001517983 */ /* 0x000f280000100800 */
[----:B------:R-:W4:Y:S04]  /*20a50*/  LDL R80, [R1+0x7c4] ;  /* 0x0007c40001507983 */ /* 0x000f280000100800 */
[----:B0-----:R-:W4:Y:S04]  /*20a60*/  LDL R0, [R1+0x81c] ;  /* 0x00081c0001007983 */ /* 0x001f280000100800 */
[----:B------:R-:W4:Y:S04]  /*20a70*/  LDL R93, [R1+0x7c0] ;  /* 0x0007c000015d7983 */ /* 0x000f280000100800 */
[----:B------:R-:W4:Y:S04]  /*20a80*/  LDL.64 R26, [R1+0x188] ;  /* 0x00018800011a7983 */ /* 0x000f280000100a00 */
[----:B------:R-:W4:Y:S04]  /*20a90*/  LDL R63, [R1+0x7bc] ;  /* 0x0007bc00013f7983 */ /* 0x000f280000100800 */
[----:B------:R-:W-:Y:S04]  /*20aa0*/  STL [R1+0x103c], R74 ;  /* 0x00103c4a01007387 */ /* 0x000fe80000100800 */
[----:B------:R0:W-:Y:S01]  /*20ab0*/  STL [R1+0x11ec], R74 ;  /* 0x0011ec4a01007387 */ /* 0x0001e20000100800 */
[----:B------:R-:W-:-:S03]  /*20ac0*/  ISETP.GT.AND P5, PT, R4, 0x15, PT ;  /* 0x000000150400780c */ /* 0x000fc60003fa4270 */
[----:B------:R-:W4:Y:S04]  /*20ad0*/  @P0 LDG.E.U16 R41, desc[UR16][R14.64] ;  /* 0x000000100e290981 */ /* 0x000f28000c1e1500 */
[----:B0-----:R-:W4:Y:S04]  /*20ae0*/  LDL R74, [R1+0x880] ;  /* 0x00088000014a7983 */ /* 0x001f280000100800 */
[----:B------:R-:W-:Y:S04]  /*20af0*/  STL [R1+0x1038], R75 ;  /* 0x0010384b01007387 */ /* 0x000fe80000100800 */
[----:B------:R0:W-:Y:S04]  /*20b00*/  STL [R1+0x11f0], R75 ;  /* 0x0011f04b01007387 */ /* 0x0001e80000100800 */
[----:B0-----:R-:W4:Y:S01]  /*20b10*/  LDL.LU R75, [R1+0x89c] ;  /* 0x00089c00014b7983 */ /* 0x001f220000300800 */
[----:B------:R-:W-:-:S03]  /*20b20*/  ISETP.GT.AND P2, PT, R4, 0x19, PT ;  /* 0x000000190400780c */ /* 0x000fc60003f44270 */
[----:B------:R-:W4:Y:S04]  /*20b30*/  LDL R62, [R1+0x768] ;  /* 0x00076800013e7983 */ /* 0x000f280000100800 */
[----:B------:R-:W4:Y:S04]  /*20b40*/  LDL R15, [R1+0x764] ;  /* 0x00076400010f7983 */ /* 0x000f280000100800 */
[----:B------:R-:W4:Y:S04]  /*20b50*/  LDL R14, [R1+0x760] ;  /* 0x00076000010e7983 */ /* 0x000f280000100800 */
[----:B--2---:R-:W2:Y:S04]  /*20b60*/  @P5 LDG.E.U16 R6, desc[UR16][R10.64] ;  /* 0x000000100a065981 */ /* 0x004ea8000c1e1500 */
[----:B------:R-:W2:Y:S04]  /*20b70*/  @P5 LDG.E.U16 R7, desc[UR16][R16.64] ;  /* 0x0000001010075981 */ /* 0x000ea8000c1e1500 */
[----:B------:R-:W2:Y:S04]  /*20b80*/  @P0 LDG.E.U16 R40, desc[UR16][R22.64] ;  /* 0x0000001016280981 */ /* 0x000ea8000c1e1500 */
[----:B---3--:R-:W3:Y:S04]  /*20b90*/  @P5 LDG.E.U16 R5, desc[UR16][R28.64] ;  /* 0x000000101c055981 */ /* 0x008ee8000c1e1500 */
[----:B------:R-:W3:Y:S04]  /*20ba0*/  @P2 LDG.E.U16 R77, desc[UR16][R32.64] ;  /* 0x00000010204d2981 */ /* 0x000ee8000c1e1500 */
[----:B----4-:R-:W4:Y:S04]  /*20bb0*/  @P2 LDG.E.U16 R2, desc[UR16][R68.64] ;  /* 0x0000001044022981 */ /* 0x010f28000c1e1500 */
[----:B------:R-:W4:Y:S04]  /*20bc0*/  @P5 LDG.E.U16 R75, desc[UR16][R70.64] ;  /* 0x00000010464b5981 */ /* 0x000f28000c1e1500 */
[----:B------:R0:W-:Y:S04]  /*20bd0*/  @P0 STL [R1+0x8b0], R41 ;  /* 0x0008b02901000387 */ /* 0x0001e80000100800 */
[----:B------:R-:W4:Y:S04]  /*20be0*/  @P2 LDG.E.U16 R74, desc[UR16][R72.64] ;  /* 0x00000010484a2981 */ /* 0x000f28000c1e1500 */
[----:B0-----:R-:W4:Y:S04]  /*20bf0*/  LDL R41, [R1+0x75c] ;  /* 0x00075c0001297983 */ /* 0x001f280000100800 */
[----:B------:R-:W4:Y:S04]  /*20c00*/  LDL.LU.64 R22, [R1+0x1670] ;  /* 0x0016700001167983 */ /* 0x000f280000300a00 */
[----:B--2---:R0:W-:Y:S04]  /*20c10*/  @P0 STL [R1+0x8ac], R40 ;  /* 0x0008ac2801000387 */ /* 0x0041e80000100800 */
        /* <DEDUP_REMOVED lines=8> */
[----:B---3--:R0:W-:Y:S04]  /*20ca0*/  @P5 STL [R1+0x8a0], R5 ;  /* 0x0008a00501005387 */ /* 0x0081e80000100800 */
[----:B0-----:R-:W3:Y:S04]  /*20cb0*/  LDL R5, [R1+0x704] ;  /* 0x0007040001057983 */ /* 0x001ee80000100800 */
[----:B------:R-:W2:Y:S04]  /*20cc0*/  LDL.LU.64 R70, [R1+0x1640] ;  /* 0x0016400001467983 */ /* 0x000ea80000300a00 */
[----:B----4-:R0:W-:Y:S04]  /*20cd0*/  STL [R1+0x11f4], R75 ;  /* 0x0011f44b01007387 */ /* 0x0101e80000100800 */
[----:B0-----:R-:W4:Y:S04]  /*20ce0*/  LDL R75, [R1+0x884] ;  /* 0x00088400014b7983 */ /* 0x001f280000100800 */
[----:B------:R-:W2:Y:S04]  /*20cf0*/  LDL.LU.64 R68, [R1+0x1638] ;  /* 0x0016380001447983 */ /* 0x000ea80000300a00 */
[----:B------:R0:W-:Y:S04]  /*20d00*/  @P2 STL [R1+0x888], R2 ;  /* 0x0008880201002387 */ /* 0x0001e80000100800 */
[----:B0-----:R-:W2:Y:S04]  /*20d10*/  LDL R2, [R1+0x700] ;  /* 0x0007000001027983 */ /* 0x001ea80000100800 */
[----:B----4-:R-:W4:Y:S04]  /*20d20*/  @P2 LDG.E.U16 R75, desc[UR16][R66.64] ;  /* 0x00000010424b2981 */ /* 0x010f28000c1e1500 */
[----:B------:R-:W3:Y:S04]  /*20d30*/  LDL.LU.64 R66, [R1+0x1630] ;  /* 0x0016300001427983 */ /* 0x000ee80000300a00 */
[----:B------:R-:W3:Y:S01]  /*20d40*/  LDL.LU.64 R72, [R1+0x1628] ;  /* 0x0016280001487983 */ /* 0x000ee20000300a00 */
[----:B------:R-:W-:-:S03]  /*20d50*/  ISETP.GT.AND P4, PT, R4, 0x21, PT ;  /* 0x000000210400780c */ /* 0x000fc60003f84270 */
[----:B------:R-:W3:Y:S04]  /*20d60*/  LDL.LU.64 R32, [R1+0x1620] ;  /* 0x0016200001207983 */ /* 0x000ee80000300a00 */
[----:B------:R-:W-:Y:S04]  /*20d70*/  @P2 STL [R1+0x87c], R77 ;  /* 0x00087c4d01002387 */ /* 0x000fe80000100800 */
[----:B------:R-:W-:Y:S04]  /*20d80*/  @P2 STL [R1+0x880], R74 ;  /* 0x0008804a01002387 */ /* 0x000fe80000100800 */
[----:B--2---:R-:W2:Y:S04]  /*20d90*/  @P4 LDG.E.U16 R76, desc[UR16][R70.64] ;  /* 0x00000010464c4981 */ /* 0x004ea8000c1e1500 */
[----:B------:R-:W2:Y:S04]  /*20da0*/  @P4 LDG.E.U16 R79, desc[UR16][R68.64] ;  /* 0x00000010444f4981 */ /* 0x000ea8000c1e1500 */
[----:B----4-:R-:W-:Y:S04]  /*20db0*/  @P2 STL [R1+0x884], R75 ;  /* 0x0008844b01002387 */ /* 0x010fe80000100800 */
[----:B------:R-:W4:Y:S04]  /*20dc0*/  LDL.LU.64 R70, [R1+0x1618] ;  /* 0x0016180001467983 */ /* 0x000f280000300a00 */
[----:B------:R-:W2:Y:S04]  /*20dd0*/  LDL.LU.64 R68, [R1+0x1610] ;  /* 0x0016100001447983 */ /* 0x000ea80000300a00 */
[----:B---3--:R-:W3:Y:S04]  /*20de0*/  @P4 LDG.E.U16 R78, desc[UR16][R66.64] ;  /* 0x00000010424e4981 */ /* 0x008ee8000c1e1500 */
[----:B------:R-:W3:Y:S04]  /*20df0*/  @P4 LDG.E.U16 R0, desc[UR16][R72.64] ;  /* 0x0000001048004981 */ /* 0x000ee8000c1e1500 */
[----:B------:R-:W3:Y:S01]  /*20e00*/  LDL.LU.64 R66, [R1+0x1608] ;  /* 0x0016080001427983 */ /* 0x000ee20000300a00 */
[----:B------:R-:W-:-:S03]  /*20e10*/  ISETP.GT.AND P0, PT, R4, 0x29, PT ;  /* 0x000000290400780c */ /* 0x000fc60003f04270 */
[----:B------:R-:W3:Y:S10]  /*20e20*/  LDL.LU.64 R72, [R1+0x1600] ;  /* 0x0016000001487983 */ /* 0x000ef40000300a00 */
[----:B------:R-:W3:Y:S04]  /*20e30*/  @P0 LDG.E.U16 R63, desc[UR16][R26.64] ;  /* 0x000000101a3f0981 */ /* 0x000ee8000c1e1500 */
[----:B----4-:R-:W4:Y:S04]  /*20e40*/  @P0 LDG.E.U16 R81, desc[UR16][R70.64] ;  /* 0x0000001046510981 */ /* 0x010f28000c1e1500 */
[----:B--2---:R-:W2:Y:S04]  /*20e50*/  @P0 LDG.E.U16 R80, desc[UR16][R68.64] ;  /* 0x0000001044500981 */ /* 0x004ea8000c1e1500 */
[----:B---3--:R0:W-:Y:S04]  /*20e60*/  @P4 STL [R1+0x81c], R0 ;  /* 0x00081c0001004387 */ /* 0x0081e80000100800 */
[----:B------:R-:W3:Y:S04]  /*20e70*/  @P0 LDG.E.U16 R93, desc[UR16][R66.64] ;  /* 0x00000010425d0981 */ /* 0x000ee8000c1e1500 */
[----:B0-----:R-:W2:Y:S04]  /*20e80*/  LDL R0, [R1+0x6fc] ;  /* 0x0006fc0001007983 */ /* 0x001ea80000100800 */
[----:B------:R-:W-:Y:S04]  /*20e90*/  @P4 STL [R1+0x820], R78 ;  /* 0x0008204e01004387 */ /* 0x000fe80000100800 */
[----:B------:R-:W-:Y:S04]  /*20ea0*/  @P4 STL [R1+0x824], R79 ;  /* 0x0008244f01004387 */ /* 0x000fe80000100800 */
[----:B------:R-:W-:Y:S04]  /*20eb0*/  @P4 STL [R1+0x828], R76 ;  /* 0x0008284c01004387 */ /* 0x000fe80000100800 */
[----:B------:R-:W4:Y:S04]  /*20ec0*/  LDL.LU.64 R70, [R1+0x15f8] ;  /* 0x0015f80001467983 */ /* 0x000f280000300a00 */
[----:B------:R-:W4:Y:S01]  /*20ed0*/  LDL.LU.64 R68, [R1+0x15f0] ;  /* 0x0015f00001447983 */ /* 0x000f220000300a00 */
[----:B------:R-:W-:-:S03]  /*20ee0*/  ISETP.GT.AND P5, PT, R4, 0x31, PT ;  /* 0x000000310400780c */ /* 0x000fc60003fa4270 */
[----:B------:R-:W4:Y:S04]  /*20ef0*/  LDL.LU.64 R66, [R1+0x15e8] ;  /* 0x0015e80001427983 */ /* 0x000f280000300a00 */
[----:B------:R-:W-:Y:S06]  /*20f00*/  @P0 STL [R1+0x7bc], R63 ;  /* 0x0007bc3f01000387 */ /* 0x000fec0000100800 */
[----:B------:R-:W4:Y:S04]  /*20f10*/  @P5 LDG.E.U16 R62, desc[UR16][R72.64] ;  /* 0x00000010483e5981 */ /* 0x000f28000c1e1500 */
[----:B---3--:R-:W-:Y:S04]  /*20f20*/  @P0 STL [R1+0x7c0], R93 ;  /* 0x0007c05d01000387 */ /* 0x008fe80000100800 */
[----:B--2---:R-:W-:Y:S04]  /*20f30*/  @P0 STL [R1+0x7c4], R80 ;  /* 0x0007c45001000387 */ /* 0x004fe80000100800 */
[----:B----4-:R-:W-:Y:S04]  /*20f40*/  @P0 STL [R1+0x7c8], R81 ;  /* 0x0007c85101000387 */ /* 0x010fe80000100800 */
[----:B------:R-:W2:Y:S04]  /*20f50*/  LDL.LU.64 R72, [R1+0x15e0] ;  /* 0x0015e00001487983 */ /* 0x000ea80000300a00 */
[----:B------:R-:W3:Y:S04]  /*20f60*/  @P5 LDG.E.U16 R15, desc[UR16][R70.64] ;  /* 0x00000010460f5981 */ /* 0x000ee8000c1e1500 */
[----:B------:R-:W4:Y:S04]  /*20f70*/  @P5 LDG.E.U16 R14, desc[UR16][R68.64] ;  /* 0x00000010440e5981 */ /* 0x000f28000c1e1500 */
[----:B------:R-:W3:Y:S04]  /*20f80*/  @P5 LDG.E.U16 R41, desc[UR16][R66.64] ;  /* 0x0000001042295981 */ /* 0x000ee8000c1e1500 */
[----:B------:R-:W3:Y:S04]  /*20f90*/  LDL.LU.64 R70, [R1+0x15d8] ;  /* 0x0015d80001467983 */ /* 0x000ee80000300a00 */
[----:B------:R-:W4:Y:S01]  /*20fa0*/  LDL.LU.64 R68, [R1+0x15d0] ;  /* 0x0015d00001447983 */ /* 0x000f220000300a00 */
[----:B------:R-:W-:-:S03]  /*20fb0*/  ISETP.GT.AND P2, PT, R4, 0x39, PT ;  /* 0x000000390400780c */ /* 0x000fc60003f44270 */
[----:B------:R-:W4:Y:S10]  /*20fc0*/  LDL.LU.64 R66, [R1+0x15c8] ;  /* 0x0015c80001427983 */ /* 0x000f340000300a00 */
[----:B--2---:R-:W2:Y:S04]  /*20fd0*/  @P2 LDG.E.U16 R40, desc[UR16][R72.64] ;  /* 0x0000001048282981 */ /* 0x004ea8000c1e1500 */
[----:B---3--:R-:W3:Y:S04]  /*20fe0*/  @P2 LDG.E.U16 R5, desc[UR16][R70.64] ;  /* 0x0000001046052981 */ /* 0x008ee8000c1e1500 */
[----:B----4-:R-:W4:Y:S04]  /*20ff0*/  @P2 LDG.E.U16 R2, desc[UR16][R68.64] ;  /* 0x0000001044022981 */ /* 0x010f28000c1e1500 */
[----:B------:R-:W-:Y:S04]  /*21000*/  @P5 STL [R1+0x75c], R41 ;  /* 0x00075c2901005387 */ /* 0x000fe80000100800 */
[----:B------:R-:W-:Y:S04]  /*21010*/  @P5 STL [R1+0x760], R14 ;  /* 0x0007600e01005387 */ /* 0x000fe80000100800 */
[----:B------:R-:W-:Y:S04]  /*21020*/  @P5 STL [R1+0x764], R15 ;  /* 0x0007640f01005387 */ /* 0x000fe80000100800 */
[----:B------:R0:W-:Y:S04]  /*21030*/  @P5 STL [R1+0x768], R62 ;  /* 0x0007683e01005387 */ /* 0x0001e80000100800 */
        /* <DEDUP_REMOVED lines=8> */
[----:B------:R-:W2:Y:S04]  /*210c0*/  LDL R26, [R1+0xc9c] ;  /* 0x000c9c00011a7983 */ /* 0x000ea80000100800 */
[----:B------:R-:W2:Y:S04]  /*210d0*/  LDL R27, [R1+0xc98] ;  /* 0x000c9800011b7983 */ /* 0x000ea80000100800 */
[----:B0-----:R-:W2:Y:S04]  /*210e0*/  LDL R62, [R1+0xc94] ;  /* 0x000c9400013e7983 */ /* 0x001ea80000100800 */
[----:B------:R-:W2:Y:S04]  /*210f0*/  @P2 LDG.E.U16 R0, desc[UR16][R66.64] ;  /* 0x0000001042002981 */ /* 0x000ea8000c1e1500 */
[----:B---3--:R0:W-:Y:S04]  /*21100*/  @P2 STL [R1+0x704], R5 ;  /* 0x0007040501002387 */ /* 0x0081e80000100800 */
[----:B0-----:R-:W3:Y:S04]  /*21110*/  LDL R5, [R1+0xc90] ;  /* 0x000c900001057983 */ /* 0x001ee80000100800 */
[----:B------:R-:W-:Y:S04]  /*21120*/  STL [R1+0x1054], R68 ;  /* 0x0010544401007387 */ /* 0x000fe80000100800 */
[----:B------:R-:W-:Y:S04]  /*21130*/  STL [R1+0x1208], R68 ;  /* 0x0012084401007387 */ /* 0x000fe80000100800 */
[----:B------:R-:W-:Y:S04]  /*21140*/  STL [R1+0x1050], R69 ;  /* 0x0010504501007387 */ /* 0x000fe80000100800 */
[----:B------:R0:W-:Y:S04]  /*21150*/  STL [R1+0x120c], R69 ;  /* 0x00120c4501007387 */ /* 0x0001e80000100800 */
[----:B------:R-:W3:Y:S04]  /*21160*/  LDL R63, [R1+0x878] ;  /* 0x00087800013f7983 */ /* 0x000ee80000100800 */
[----:B------:R-:W3:Y:S04]  /*21170*/  LDL R14, [R1+0x874] ;  /* 0x00087400010e7983 */ /* 0x000ee80000100800 */
[----:B----4-:R1:W-:Y:S01]  /*21180*/  @P2 STL [R1+0x700], R2 ;  /* 0x0007000201002387 */ /* 0x0103e20000100800 */
[----:B------:R-:W-:-:S02]  /*21190*/  ISETP.GT.AND P4, PT, R4, 0x16, PT ;  /* 0x000000160400780c */ /* 0x000fc40003f84270 */
[C---:B------:R-:W-:Y:S01]  /*211a0*/  ISETP.GT.AND P0, PT, R4.reuse, 0x1a, PT ;  /* 0x0000001a0400780c */ /* 0x040fe20003f04270 */
[----:B0-----:R-:W4:Y:S04]  /*211b0*/  LDL R69, [R1+0x814] ;  /* 0x0008140001457983 */ /* 0x001f280000100800 */
[----:B------:R-:W4:Y:S04]  /*211c0*/  LDL R68, [R1+0x810] ;  /* 0x0008100001447983 */ /* 0x000f280000100800 */
[----:B-1----:R-:W4:Y:S04]  /*211d0*/  LDL R2, [R1+0x870] ;  /* 0x0008700001027983 */ /* 0x002f280000100800 */
[----:B------:R-:W4:Y:S04]  /*211e0*/  LDL R71, [R1+0x80c] ;  /* 0x00080c0001477983 */ /* 0x000f280000100800 */
[----:B--2---:R-:W2:Y:S04]  /*211f0*/  @P4 LDG.E.U16 R26, desc[UR16][R30.64] ;  /* 0x000000101e1a4981 */ /* 0x004ea8000c1e1500 */
[----:B------:R-:W2:Y:S04]  /*21200*/  @P4 LDG.E.U16 R27, desc[UR16][R24.64] ;  /* 0x00000010181b4981 */ /* 0x000ea8000c1e1500 */
[----:B------:R-:W2:Y:S04]  /*21210*/  @P4 LDG.E.U16 R62, desc[UR16][R20.64] ;  /* 0x00000010143e4981 */ /* 0x000ea8000c1e1500 */
[----:B------:R-:W2:Y:S04]  /*21220*/  LDL R70, [R1+0x7b8] ;  /* 0x0007b80001467983 */ /* 0x000ea80000100800 */
[----:B------:R0:W-:Y:S04]  /*21230*/  @P2 STL [R1+0x6fc], R0 ;  /* 0x0006fc0001002387 */ /* 0x0001e80000100800 */
[----:B------:R-:W2:Y:S04]  /*21240*/  LDL.64 R72, [R1+0x170] ;  /* 0x0001700001487983 */ /* 0x000ea80000100a00 */
[----:B0-----:R-:W2:Y:S04]  /*21250*/  LDL R0, [R1+0x7b4] ;  /* 0x0007b40001007983 */ /* 0x001ea80000100800 */
[----:B------:R0:W-:Y:S04]  /*21260*/  @P2 STL [R1+0x708], R40 ;  /* 0x0007082801002387 */ /* 0x0001e80000100800 */
[----:B------:R-:W2:Y:S04]  /*21270*/  LDL R77, [R1+0x7b0] ;  /* 0x0007b000014d7983 */ /* 0x000ea80000100800 */
[----:B------:R-:W2:Y:S04]  /*21280*/  LDL.64 R74, [R1+0x168] ;  /* 0x00016800014a7983 */ /* 0x000ea80000100a00 */
[----:B------:R-:W2:Y:S04]  /*21290*/  LDL R76, [R1+0x7ac] ;  /* 0x0007ac00014c7983 */ /* 0x000ea80000100800 */
[----:B------:R-:W2:Y:S04]  /*212a0*/  LDL.64 R78, [R1+0x80] ;  /* 0x00008000014e7983 */ /* 0x000ea80000100a00 */
[----:B------:R-:W2:Y:S04]  /*212b0*/  LDL R81, [R1+0x758] ;  /* 0x0007580001517983 */ /* 0x000ea80000100800 */
[----:B------:R-:W2:Y:S04]  /*212c0*/  LDL R80, [R1+0x754] ;  /* 0x0007540001507983 */ /* 0x000ea80000100800 */
[----:B------:R-:W2:Y:S04]  /*212d0*/  LDL R93, [R1+0x750] ;  /* 0x00075000015d7983 */ /* 0x000ea80000100800 */
[----:B------:R-:W2:Y:S04]  /*212e0*/  LDL R15, [R1+0x74c] ;  /* 0x00074c00010f7983 */ /* 0x000ea80000100800 */
[----:B------:R-:W2:Y:S04]  /*212f0*/  LDL R41, [R1+0xc8c] ;  /* 0x000c8c0001297983 */ /* 0x000ea80000100800 */
[----:B0-----:R-:W2:Y:S04]  /*21300*/  LDL R40, [R1+0x6f8] ;  /* 0x0006f80001287983 */ /* 0x001ea80000100800 */
[----:B------:R-:W-:Y:S04]  /*21310*/  STL [R1+0x105c], R66 ;  /* 0x00105c4201007387 */ /* 0x000fe80000100800 */
[----:B------:R0:W-:Y:S04]  /*21320*/  STL [R1+0x1210], R66 ;  /* 0x0012104201007387 */ /* 0x0001e80000100800 */
[----:B0-----:R-:W2:Y:S04]  /*21330*/  LDL R66, [R1+0x818] ;  /* 0x0008180001427983 */ /* 0x001ea80000100800 */
[----:B------:R-:W-:Y:S04]  /*21340*/  STL [R1+0x1058], R67 ;  /* 0x0010584301007387 */ /* 0x000fe80000100800 */
[----:B------:R0:W-:Y:S04]  /*21350*/  STL [R1+0x1214], R67 ;  /* 0x0012144301007387 */ /* 0x0001e80000100800 */
[----:B0-----:R-:W2:Y:S04]  /*21360*/  LDL R67, [R1+0x86c] ;  /* 0x00086c0001437983 */ /* 0x001ea80000100800 */
[----:B------:R-:W2:Y:S04]  /*21370*/  LDL.LU.64 R30, [R1+0x15c0] ;  /* 0x0015c000011e7983 */ /* 0x000ea80000300a00 */
[----:B---3--:R-:W3:Y:S04]  /*21380*/  @P4 LDG.E.U16 R5, desc[UR16][R18.64] ;  /* 0x0000001012054981 */ /* 0x008ee8000c1e1500 */
[----:B------:R-:W3:Y:S04]  /*21390*/  @P0 LDG.E.U16 R63, desc[UR16][R12.64] ;  /* 0x000000100c3f0981 */ /* 0x000ee8000c1e1500 */
[----:B------:R-:W3:Y:S04]  /*213a0*/  @P0 LDG.E.U16 R14, desc[UR16][R60.64] ;  /* 0x000000103c0e0981 */ /* 0x000ee8000c1e1500 */
[----:B----4-:R-:W4:Y:S04]  /*213b0*/  @P0 LDG.E.U16 R2, desc[UR16][R36.64] ;  /* 0x0000001024020981 */ /* 0x010f28000c1e1500 */
[----:B--2---:R0:W-:Y:S04]  /*213c0*/  @P4 STL [R1+0xc9c], R26 ;  /* 0x000c9c1a01004387 */ /* 0x0041e80000100800 */
        /* <DEDUP_REMOVED lines=8> */
[----:B------:R-:W2:Y:S04]  /*21450*/  @P0 LDG.E.U16 R67, desc[UR16][R64.64] ;  /* 0x0000001040430981 */ /* 0x000ea8000c1e1500 */
[----:B---3--:R0:W-:Y:S04]  /*21460*/  @P4 STL [R1+0xc90], R5 ;  /* 0x000c900501004387 */ /* 0x0081e80000100800 */
        /* <DEDUP_REMOVED lines=8> */
[----:B----4-:R0:W-:Y:S04]  /*214f0*/  @P0 STL [R1+0x870], R2 ;  /* 0x0008700201000387 */ /* 0x0101e80000100800 */
[----:B0-----:R-:W4:Y:S04]  /*21500*/  LDL R2, [R1+0x6f0] ;  /* 0x0006f00001027983 */ /* 0x001f280000100800 */
[----:B------:R-:W4:Y:S01]  /*21510*/  LDL.LU.64 R64, [R1+0x1560] ;  /* 0x0015600001407983 */ /* 0x000f220000300a00 */
[----:B------:R-:W-:-:S03]  /*21520*/  ISETP.GT.AND P5, PT, R4, 0x22, PT ;  /* 0x000000220400780c */ /* 0x000fc60003fa4270 */
[----:B--2---:R-:W-:Y:S10]  /*21530*/  @P0 STL [R1+0x86c], R67 ;  /* 0x00086c4301000387 */ /* 0x004ff40000100800 */
[----:B---3--:R-:W2:Y:S04]  /*21540*/  @P5 LDG.E.U16 R66, desc[UR16][R62.64] ;  /* 0x000000103e425981 */ /* 0x008ea8000c1e1500 */
[----:B------:R-:W3:Y:S04]  /*21550*/  @P5 LDG.E.U16 R69, desc[UR16][R60.64] ;  /* 0x000000103c455981 */ /* 0x000ee8000c1e1500 */
[----:B------:R-:W2:Y:S04]  /*21560*/  LDL.LU.64 R62, [R1+0x1558] ;  /* 0x00155800013e7983 */ /* 0x000ea80000300a00 */
[----:B------:R-:W3:Y:S04]  /*21570*/  LDL.LU.64 R60, [R1+0x1550] ;  /* 0x00155000013c7983 */ /* 0x000ee80000300a00 */
[----:B------:R-:W3:Y:S01]  /*21580*/  @P5 LDG.E.U16 R68, desc[UR16][R36.64] ;  /* 0x0000001024445981 */ /* 0x000ee2000c1e1500 */
[----:B------:R-:W-:-:S03]  /*21590*/  ISETP.GT.AND P2, PT, R4, 0x2a, PT ;  /* 0x0000002a0400780c */ /* 0x000fc60003f44270 */
[----:B------:R-:W3:Y:S01]  /*215a0*/  LDL.LU.64 R36, [R1+0x1548] ;  /* 0x0015480001247983 */ /* 0x000ee20000300a00 */
[----:B------:R-:W-:-:S09]  /*215b0*/  ISETP.GT.AND P4, PT, R4, 0x32, PT ;  /* 0x000000320400780c */ /* 0x000fd20003f84270 */
[----:B------:R-:W3:Y:S04]  /*215c0*/  @P2 LDG.E.U16 R76, desc[UR16][R74.64] ;  /* 0x000000104a4c2981 */ /* 0x000ee8000c1e1500 */
[----:B----4-:R-:W4:Y:S04]  /*215d0*/  @P5 LDG.E.U16 R71, desc[UR16][R64.64] ;  /* 0x0000001040475981 */ /* 0x010f28000c1e1500 */
[----:B------:R-:W4:Y:S04]  /*215e0*/  @P2 LDG.E.U16 R77, desc[UR16][R72.64] ;  /* 0x00000010484d2981 */ /* 0x000f28000c1e1500 */
[----:B------:R-:W4:Y:S04]  /*215f0*/  @P4 LDG.E.U16 R81, desc[UR16][R78.64] ;  /* 0x000000104e514981 */ /* 0x000f28000c1e1500 */
[----:B------:R-:W4:Y:S04]  /*21600*/  LDL.LU.64 R64, [R1+0x1540] ;  /* 0x0015400001407983 */ /* 0x000f280000300a00 */
[----:B--2---:R-:W2:Y:S04]  /*21610*/  @P2 LDG.E.U16 R70, desc[UR16][R62.64] ;  /* 0x000000103e462981 */ /* 0x004ea8000c1e1500 */
[----:B---3--:R-:W3:Y:S04]  /*21620*/  @P2 LDG.E.U16 R0, desc[UR16][R60.64] ;  /* 0x000000103c002981 */ /* 0x008ee8000c1e1500 */
[----:B----4-:R-:W-:Y:S04]  /*21630*/  @P5 STL [R1+0x80c], R71 ;  /* 0x00080c4701005387 */ /* 0x010fe80000100800 */
[----:B------:R-:W-:Y:S04]  /*21640*/  @P5 STL [R1+0x810], R68 ;  /* 0x0008104401005387 */ /* 0x000fe80000100800 */
[----:B------:R-:W-:Y:S04]  /*21650*/  @P5 STL [R1+0x814], R69 ;  /* 0x0008144501005387 */ /* 0x000fe80000100800 */
[----:B------:R-:W-:Y:S04]  /*21660*/  @P5 STL [R1+0x818], R66 ;  /* 0x0008184201005387 */ /* 0x000fe80000100800 */
[----:B------:R-:W4:Y:S04]  /*21670*/  LDL.LU.64 R62, [R1+0x1538] ;  /* 0x00153800013e7983 */ /* 0x000f280000300a00 */
[----:B------:R-:W2:Y:S04]  /*21680*/  LDL.LU.64 R60, [R1+0x1530] ;  /* 0x00153000013c7983 */ /* 0x000ea80000300a00 */
[----:B------:R-:W3:Y:S01]  /*21690*/  @P4 LDG.E.U16 R80, desc[UR16][R64.64] ;  /* 0x0000001040504981 */ /* 0x000ee2000c1e1500 */
[----:B------:R-:W-:-:S13]  /*216a0*/  ISETP.GT.AND P0, PT, R4, 0x17, PT ;  /* 0x000000170400780c */ /* 0x000fda0003f04270 */
[----:B------:R-:W3:Y:S04]  /*216b0*/  @P0 LDG.E.U16 R41, desc[UR16][R58.64] ;  /* 0x000000103a290981 */ /* 0x000ee8000c1e1500 */
[----:B----4-:R-:W4:Y:S04]  /*216c0*/  @P4 LDG.E.U16 R93, desc[UR16][R62.64] ;  /* 0x000000103e5d4981 */ /* 0x010f28000c1e1500 */
[----:B--2---:R-:W2:Y:S04]  /*216d0*/  @P4 LDG.E.U16 R15, desc[UR16][R60.64] ;  /* 0x000000103c0f4981 */ /* 0x004ea8000c1e1500 */
[----:B---3--:R0:W-:Y:S04]  /*216e0*/  @P2 STL [R1+0x7b4], R0 ;  /* 0x0007b40001002387 */ /* 0x0081e80000100800 */
[----:B0-----:R-:W3:Y:S04]  /*216f0*/  LDL R0, [R1+0x6ec] ;  /* 0x0006ec0001007983 */ /* 0x001ee80000100800 */
[----:B------:R-:W-:Y:S04]  /*21700*/  @P2 STL [R1+0x7ac], R76 ;  /* 0x0007ac4c01002387 */ /* 0x000fe80000100800 */
[----:B------:R-:W-:Y:S04]  /*21710*/  @P2 STL [R1+0x7b0], R77 ;  /* 0x0007b04d01002387 */ /* 0x000fe80000100800 */
[----:B------:R-:W-:Y:S04]  /*21720*/  @P2 STL [R1+0x7b8], R70 ;  /* 0x0007b84601002387 */ /* 0x000fe80000100800 */
[----:B------:R-:W3:Y:S04]  /*21730*/  LDL.LU.64 R64, [R1+0x1528] ;  /* 0x0015280001407983 */ /* 0x000ee80000300a00 */
[----:B------:R-:W3:Y:S04]  /*21740*/  LDL.LU.64 R62, [R1+0x1520] ;  /* 0x00152000013e7983 */ /* 0x000ee80000300a00 */
[----:B------:R-:W3:Y:S04]  /*21750*/  LDL.LU.64 R60, [R1+0x1518] ;  /* 0x00151800013c7983 */ /* 0x000ee80000300a00 */
[----:B--2---:R0:W-:Y:S04]  /*21760*/  @P4 STL [R1+0x74c], R15 ;  /* 0x00074c0f01004387 */ /* 0x0041e80000100800 */
[----:B----4-:R-:W-:Y:S04]  /*21770*/  @P4 STL [R1+0x750], R93 ;  /* 0x0007505d01004387 */ /* 0x010fe80000100800 */
[----:B------:R-:W-:Y:S04]  /*21780*/  @P4 STL [R1+0x754], R80 ;  /* 0x0007545001004387 */ /* 0x000fe80000100800 */
[----:B------:R-:W-:Y:S04]  /*21790*/  @P4 STL [R1+0x758], R81 ;  /* 0x0007585101004387 */ /* 0x000fe80000100800 */
[----:B------:R-:W2:Y:S01]  /*217a0*/  LDL.LU.64 R58, [R1+0x1510] ;  /* 0x00151000013a7983 */ /* 0x000ea20000300a00 */
[----:B------:R-:W-:-:S13]  /*217b0*/  ISETP.GT.AND P5, PT, R4, 0x3a, PT ;  /* 0x0000003a0400780c */ /* 0x000fda0003fa4270 */
[----:B---3--:R-:W3:Y:S04]  /*217c0*/  @P5 LDG.E.U16 R40, desc[UR16][R64.64] ;  /* 0x0000001040285981 */ /* 0x008ee8000c1e1500 */
[----:B------:R-:W4:Y:S04]  /*217d0*/  @P5 LDG.E.U16 R5, desc[UR16][R62.64] ;  /* 0x000000103e055981 */ /* 0x000f28000c1e1500 */
[----:B------:R-:W4:Y:S04]  /*217e0*/  @P5 LDG.E.U16 R2, desc[UR16][R60.64] ;  /* 0x000000103c025981 */ /* 0x000f28000c1e1500 */
        /* <DEDUP_REMOVED lines=8> */
[----:B0-----:R-:W4:Y:S04]  /*21870*/  LDL R15, [R1+0xc88] ;  /* 0x000c8800010f7983 */ /* 0x001f280000100800 */
[----:B--2---:R-:W2:Y:S04]  /*21880*/  @P5 LDG.E.U16 R0, desc[UR16][R58.64] ;  /* 0x000000103a005981 */ /* 0x004ea8000c1e1500 */
[----:B---3--:R0:W-:Y:S04]  /*21890*/  @P5 STL [R1+0x6f8], R40 ;  /* 0x0006f82801005387 */ /* 0x0081e80000100800 */
[----:B------:R-:W3:Y:S04]  /*218a0*/  LDL R73, [R1+0xc80] ;  /* 0x000c800001497983 */ /* 0x000ee80000100800 */
[----:B------:R-:W3:Y:S04]  /*218b0*/  LDL R72, [R1+0x868] ;  /* 0x0008680001487983 */ /* 0x000ee80000100800 */
[----:B0-----:R-:W3:Y:S04]  /*218c0*/  LDL R40, [R1+0xc84] ;  /* 0x000c840001287983 */ /* 0x001ee80000100800 */
[----:B------:R-:W3:Y:S04]  /*218d0*/  LDL R75, [R1+0x864] ;  /* 0x00086400014b7983 */ /* 0x000ee80000100800 */
[----:B------:R-:W-:Y:S04]  /*218e0*/  STL [R1+0x1074], R60 ;  /* 0x0010743c01007387 */ /* 0x000fe80000100800 */
[----:B------:R-:W-:Y:S04]  /*218f0*/  STL [R1+0x1228], R60 ;  /* 0x0012283c01007387 */ /* 0x000fe80000100800 */
[----:B------:R-:W-:Y:S04]  /*21900*/  STL [R1+0x1070], R61 ;  /* 0x0010703d01007387 */ /* 0x000fe80000100800 */
[----:B------:R-:W-:Y:S04]  /*21910*/  STL [R1+0x122c], R61 ;  /* 0x00122c3d01007387 */ /* 0x000fe80000100800 */
[----:B------:R0:W-:Y:S04]  /*21920*/  @P0 STL [R1+0xc8c], R41 ;  /* 0x000c8c2901000387 */ /* 0x0001e80000100800 */
[----:B----4-:R-:W4:Y:S04]  /*21930*/  @P0 LDG.E.U16 R15, desc[UR16][R34.64] ;  /* 0x00000010220f0981 */ /* 0x010f28000c1e1500 */
[----:B0-----:R-:W3:Y:S04]  /*21940*/  LDL R41, [R1+0x860] ;  /* 0x0008600001297983 */ /* 0x001ee80000100800 */
[----:B------:R0:W-:Y:S04]  /*21950*/  @P5 STL [R1+0x6f4], R5 ;  /* 0x0006f40501005387 */ /* 0x0001e80000100800 */
[----:B0-----:R-:W4:Y:S04]  /*21960*/  LDL R5, [R1+0x85c] ;  /* 0x00085c0001057983 */ /* 0x001f280000100800 */
[----:B------:R0:W-:Y:S04]  /*21970*/  @P5 STL [R1+0x6f0], R2 ;  /* 0x0006f00201005387 */ /* 0x0001e80000100800 */
[----:B0-----:R-:W4:Y:S04]  /*21980*/  LDL R2, [R1+0x808] ;  /* 0x0008080001027983 */ /* 0x001f280000100800 */
[----:B--2---:R0:W-:Y:S04]  /*21990*/  @P5 STL [R1+0x6ec], R0 ;  /* 0x0006ec0001005387 */ /* 0x0041e80000100800 */
[----:B------:R-:W2:Y:S04]  /*219a0*/  LDL.64 R60, [R1+0x160] ;  /* 0x00016000013c7983 */ /* 0x000ea80000100a00 */
[----:B------:R-:W2:Y:S04]  /*219b0*/  LDL R65, [R1+0x7a8] ;  /* 0x0007a80001417983 */ /* 0x000ea80000100800 */
[----:B0-----:R-:W2:Y:S04]  /*219c0*/  LDL R0, [R1+0x804] ;  /* 0x0008040001007983 */ /* 0x001ea80000100800 */
[----:B------:R-:W2:Y:S04]  /*219d0*/  LDL.64 R62, [R1+0x158] ;  /* 0x00015800013e7983 */ /* 0x000ea80000100a00 */
[----:B------:R-:W2:Y:S04]  /*219e0*/  LDL R64, [R1+0x7a4] ;  /* 0x0007a40001407983 */ /* 0x000ea80000100800 */
[----:B------:R-:W2:Y:S04]  /*219f0*/  LDL R74, [R1+0x7a0] ;  /* 0x0007a000014a7983 */ /* 0x000ea80000100800 */
[----:B------:R-:W2:Y:S04]  /*21a00*/  LDL.64 R76, [R1+0x148] ;  /* 0x00014800014c7983 */ /* 0x000ea80000100a00 */
[----:B------:R-:W2:Y:S04]  /*21a10*/  LDL R79, [R1+0x79c] ;  /* 0x00079c00014f7983 */ /* 0x000ea80000100800 */
[----:B------:R-:W2:Y:S04]  /*21a20*/  LDL.64 R66, [R1+0x60] ;  /* 0x0000600001427983 */ /* 0x000ea80000100a00 */
[----:B------:R-:W2:Y:S04]  /*21a30*/  LDL R78, [R1+0x748] ;  /* 0x00074800014e7983 */ /* 0x000ea80000100800 */
[----:B------:R-:W2:Y:S04]  /*21a40*/  LDL.64 R68, [R1+0x58] ;  /* 0x0000580001447983 */ /* 0x000ea80000100a00 */
[----:B------:R-:W2:Y:S04]  /*21a50*/  LDL R81, [R1+0x744] ;  /* 0x0007440001517983 */ /* 0x000ea80000100800 */
[----:B------:R-:W2:Y:S04]  /*21a60*/  LDL.64 R70, [R1+0x50] ;  /* 0x0000500001467983 */ /* 0x000ea80000100a00 */
[----:B------:R-:W2:Y:S04]  /*21a70*/  LDL R80, [R1+0x740] ;  /* 0x0007400001507983 */ /* 0x000ea80000100800 */
[----:B------:R-:W2:Y:S04]  /*21a80*/  LDL R93, [R1+0x73c] ;  /* 0x00073c00015d7983 */ /* 0x000ea80000100800 */
[----:B------:R-:W-:Y:S04]  /*21a90*/  STL [R1+0x107c], R58 ;  /* 0x00107c3a01007387 */ /* 0x000fe80000100800 */
[----:B------:R0:W-:Y:S01]  /*21aa0*/  STL [R1+0x1230], R58 ;  /* 0x0012303a01007387 */ /* 0x0001e20000100800 */
[----:B------:R-:W-:-:S03]  /*21ab0*/  ISETP.GT.AND P2, PT, R4, 0x1b, PT ;  /* 0x0000001b0400780c */ /* 0x000fc60003f44270 */
[----:B---3--:R-:W3:Y:S01]  /*21ac0*/  @P0 LDG.E.U16 R40, desc[UR16][R56.64] ;  /* 0x0000001038280981 */ /* 0x008ee2000c1e1500 */
[----:B------:R-:W-:-:S03]  /*21ad0*/  ISETP.GT.AND P4, PT, R4, 0x23, PT ;  /* 0x000000230400780c */ /* 0x000fc60003f84270 */
[----:B------:R-:W2:Y:S04]  /*21ae0*/  @P0 LDG.E.U16 R73, desc[UR16][R48.64] ;  /* 0x0000001030490981 */ /* 0x000ea8000c1e1500 */
[----:B0-----:R-:W2:Y:S04]  /*21af0*/  LDL R58, [R1+0x7fc] ;  /* 0x0007fc00013a7983 */ /* 0x001ea80000100800 */
[----:B------:R-:W-:Y:S04]  /*21b00*/  STL [R1+0x1078], R59 ;  /* 0x0010783b01007387 */ /* 0x000fe80000100800 */
[----:B------:R0:W-:Y:S04]  /*21b10*/  STL [R1+0x1234], R59 ;  /* 0x0012343b01007387 */ /* 0x0001e80000100800 */
[----:B------:R-:W2:Y:S04]  /*21b20*/  @P2 LDG.E.U16 R72, desc[UR16][R46.64] ;  /* 0x000000102e482981 */ /* 0x000ea8000c1e1500 */
[----:B------:R-:W2:Y:S04]  /*21b30*/  @P2 LDG.E.U16 R75, desc[UR16][R44.64] ;  /* 0x000000102c4b2981 */ /* 0x000ea8000c1e1500 */
[----:B0-----:R-:W2:Y:S04]  /*21b40*/  LDL R59, [R1+0x800] ;  /* 0x00080000013b7983 */ /* 0x001ea80000100800 */
[----:B------:R-:W2:Y:S04]  /*21b50*/  LDL.LU.64 R34, [R1+0x1508] ;  /* 0x0015080001227983 */ /* 0x000ea80000300a00 */
[----:B------:R-:W3:Y:S04]  /*21b60*/  @P2 LDG.E.U16 R41, desc[UR16][R42.64] ;  /* 0x000000102a292981 */ /* 0x000ee8000c1e1500 */
[----:B----4-:R-:W4:Y:S04]  /*21b70*/  @P2 LDG.E.U16 R5, desc[UR16][R38.64] ;  /* 0x0000001026052981 */ /* 0x010f28000c1e1500 */
[----:B------:R-:W4:Y:S04]  /*21b80*/  @P4 LDG.E.U16 R2, desc[UR16][R36.64] ;  /* 0x0000001024024981 */ /* 0x000f28000c1e1500 */
[----:B------:R0:W-:Y:S04]  /*21b90*/  @P0 STL [R1+0xc88], R15 ;  /* 0x000c880f01000387 */ /* 0x0001e80000100800 */
[----:B0-----:R-:W4:Y:S04]  /*21ba0*/  LDL.LU R15, [R1+0x1500] ;  /* 0x00150000010f7983 */ /* 0x001f280000300800 */
[----:B------:R-:W4:Y:S04]  /*21bb0*/  LDL.LU.64 R56, [R1+0x14f8] ;  /* 0x0014f80001387983 */ /* 0x000f280000300a00 */
[----:B--2---:R-:W2:Y:S04]  /*21bc0*/  @P4 LDG.E.U16 R0, desc[UR16][R34.64] ;  /* 0x0000001022004981 */ /* 0x004ea8000c1e1500 */
[----:B---3--:R0:W-:Y:S04]  /*21bd0*/  @P0 STL [R1+0xc84], R40 ;  /* 0x000c842801000387 */ /* 0x0081e80000100800 */
[----:B0-----:R-:W3:Y:S04]  /*21be0*/  LDL.LU R40, [R1+0x14f0] ;  /* 0x0014f00001287983 */ /* 0x001ee80000300800 */
[----:B------:R-:W3:Y:S04]  /*21bf0*/  LDL.LU.64 R48, [R1+0x14e8] ;  /* 0x0014e80001307983 */ /* 0x000ee80000300a00 */
[----:B------:R0:W-:Y:S04]  /*21c00*/  @P0 STL [R1+0xc80], R73 ;  /* 0x000c804901000387 */ /* 0x0001e80000100800 */
[----:B------:R-:W3:Y:S04]  /*21c10*/  LDL.LU.64 R46, [R1+0x14e0] ;  /* 0x0014e000012e7983 */ /* 0x000ee80000300a00 */
[----:B------:R-:W3:Y:S04]  /*21c20*/  LDL.LU.64 R44, [R1+0x14d8] ;  /* 0x0014d800012c7983 */ /* 0x000ee80000300a00 */
[----:B0-----:R-:W3:Y:S04]  /*21c30*/  LDL R73, [R1+0x858] ;  /* 0x0008580001497983 */ /* 0x001ee80000100800 */
[----:B------:R0:W-:Y:S04]  /*21c40*/  @P2 STL [R1+0x868], R72 ;  /* 0x0008684801002387 */ /* 0x0001e80000100800 */
[----:B----4-:R-:W4:Y:S04]  /*21c50*/  @P4 LDG.E.U16 R59, desc[UR16][R14.64] ;  /* 0x000000100e3b4981 */ /* 0x010f28000c1e1500 */
[----:B------:R-:W3:Y:S04]  /*21c60*/  @P4 LDG.E.U16 R58, desc[UR16][R56.64] ;  /* 0x00000010383a4981 */ /* 0x000ee8000c1e1500 */
        /* <DEDUP_REMOVED lines=13> */
[----:B--2---:R0:W-:Y:S04]  /*21d40*/  @P4 STL [R1+0x804], R0 ;  /* 0x0008040001004387 */ /* 0x0041e80000100800 */
[----:B0-----:R-:W2:Y:S04]  /*21d50*/  LDL.LU R0, [R1+0x1498] ;  /* 0x0014980001007983 */ /* 0x001ea80000300800 */
[----:B------:R-:W2:Y:S04]  /*21d60*/  LDL.LU.64 R14, [R1+0x1490] ;  /* 0x00149000010e7983 */ /* 0x000ea80000300a00 */
[----:B------:R-:W2:Y:S01]  /*21d70*/  LDL.LU.64 R56, [R1+0x1488] ;  /* 0x0014880001387983 */ /* 0x000ea20000300a00 */
[----:B------:R-:W-:-:S02]  /*21d80*/  ISETP.GT.AND P6, PT, R4, 0x2b, PT ;  /* 0x0000002b0400780c */ /* 0x000fc40003fc4270 */
[----:B------:R-:W-:-:S11]  /*21d90*/  ISETP.GT.AND P0, PT, R4, 0x33, PT ;  /* 0x000000330400780c */ /* 0x000fd60003f04270 */
[----:B------:R-:W2:Y:S04]  /*21da0*/  @P6 LDG.E.U16 R79, desc[UR16][R76.64] ;  /* 0x000000104c4f6981 */ /* 0x000ea8000c1e1500 */
[----:B------:R-:W2:Y:S04]  /*21db0*/  @P0 LDG.E.U16 R78, desc[UR16][R66.64] ;  /* 0x00000010424e0981 */ /* 0x000ea8000c1e1500 */
[----:B------:R-:W2:Y:S04]  /*21dc0*/  @P0 LDG.E.U16 R81, desc[UR16][R68.64] ;  /* 0x0000001044510981 */ /* 0x000ea8000c1e1500 */
[----:B------:R-:W2:Y:S04]  /*21dd0*/  @P0 LDG.E.U16 R80, desc[UR16][R70.64] ;  /* 0x0000001046500981 */ /* 0x000ea8000c1e1500 */
[----:B---3--:R-:W-:Y:S04]  /*21de0*/  @P4 STL [R1+0x7fc], R58 ;  /* 0x0007fc3a01004387 */ /* 0x008fe80000100800 */
[----:B----4-:R-:W-:Y:S04]  /*21df0*/  @P4 STL [R1+0x800], R59 ;  /* 0x0008003b01004387 */ /* 0x010fe80000100800 */
[----:B------:R-:W3:Y:S04]  /*21e00*/  @P6 LDG.E.U16 R64, desc[UR16][R62.64] ;  /* 0x000000103e406981 */ /* 0x000ee8000c1e1500 */
[----:B------:R-:W4:Y:S04]  /*21e10*/  @P6 LDG.E.U16 R65, desc[UR16][R60.64] ;  /* 0x000000103c416981 */ /* 0x000f28000c1e1500 */
[----:B--2---:R-:W2:Y:S04]  /*21e20*/  @P6 LDG.E.U16 R74, desc[UR16][R56.64] ;  /* 0x00000010384a6981 */ /* 0x004ea8000c1e1500 */
[----:B------:R-:W2:Y:S01]  /*21e30*/  LDL.LU.64 R56, [R1+0x1480] ;  /* 0x0014800001387983 */ /* 0x000ea20000300a00 */
[----:B------:R-:W-:-:S13]  /*21e40*/  ISETP.GT.AND P2, PT, R4, 0x1c, PT ;  /* 0x0000001c0400780c */ /* 0x000fda0003f44270 */
[----:B------:R-:W3:Y:S01]  /*21e50*/  @P2 LDG.E.U16 R73, desc[UR16][R54.64] ;  /* 0x0000001036492981 */ /* 0x000ee2000c1e1500 */
[----:B------:R-:W-:-:S03]  /*21e60*/  ISETP.GT.AND P4, PT, R4, 0x3b, PT ;  /* 0x0000003b0400780c */ /* 0x000fc60003f84270 */
[----:B------:R-:W3:Y:S04]  /*21e70*/  @P2 LDG.E.U16 R72, desc[UR16][R52.64] ;  /* 0x0000001034482981 */ /* 0x000ee8000c1e1500 */
[----:B------:R-:W3:Y:S04]  /*21e80*/  @P2 LDG.E.U16 R75, desc[UR16][R50.64] ;  /* 0x00000010324b2981 */ /* 0x000ee8000c1e1500 */
[----:B--2---:R-:W2:Y:S04]  /*21e90*/  @P0 LDG.E.U16 R93, desc[UR16][R56.64] ;  /* 0x00000010385d0981 */ /* 0x004ea8000c1e1500 */
[----:B------:R0:W-:Y:S04]  /*21ea0*/  @P6 STL [R1+0x7a0], R74 ;  /* 0x0007a04a01006387 */ /* 0x0001e80000100800 */
[----:B0-----:R-:W3:Y:S04]  /*21eb0*/  LDL.LU R74, [R1+0x848] ;  /* 0x00084800014a7983 */ /* 0x001ee80000300800 */
[----:B------:R-:W4:Y:S04]  /*21ec0*/  LDL.LU R77, [R1+0x844] ;  /* 0x00084400014d7983 */ /* 0x000f280000300800 */
[----:B------:R-:W4:Y:S04]  /*21ed0*/  LDL.LU R76, [R1+0x840] ;  /* 0x00084000014c7983 */ /* 0x000f280000300800 */
[----:B------:R0:W-:Y:S04]  /*21ee0*/  @P6 STL [R1+0x79c], R79 ;  /* 0x00079c4f01006387 */ /* 0x0001e80000100800 */
[----:B0-----:R-:W4:Y:S04]  /*21ef0*/  LDL.LU R79, [R1+0x83c] ;  /* 0x00083c00014f7983 */ /* 0x001f280000300800 */
[----:B------:R-:W4:Y:S04]  /*21f00*/  LDL.LU.64 R56, [R1+0x1478] ;  /* 0x0014780001387983 */ /* 0x000f280000300a00 */
[----:B------:R-:W4:Y:S04]  /*21f10*/  LDL.LU R59, [R1+0x84c] ;  /* 0x00084c00013b7983 */ /* 0x000f280000300800 */
[----:B------:R0:W-:Y:S04]  /*21f20*/  @P0 STL [R1+0x748], R78 ;  /* 0x0007484e01000387 */ /* 0x0001e80000100800 */
[----:B0-----:R-:W4:Y:S04]  /*21f30*/  LDL.LU R78, [R1+0x7e8] ;  /* 0x0007e800014e7983 */ /* 0x001f280000300800 */
[----:B------:R0:W-:Y:S04]  /*21f40*/  @P0 STL [R1+0x744], R81 ;  /* 0x0007445101000387 */ /* 0x0001e80000100800 */
[----:B0-----:R-:W4:Y:S04]  /*21f50*/  LDL.LU R81, [R1+0x7e4] ;  /* 0x0007e40001517983 */ /* 0x001f280000300800 */
[----:B------:R0:W-:Y:S04]  /*21f60*/  @P0 STL [R1+0x740], R80 ;  /* 0x0007405001000387 */ /* 0x0001e80000100800 */
[----:B0-----:R-:W4:Y:S04]  /*21f70*/  LDL.LU R80, [R1+0x7e0] ;  /* 0x0007e00001507983 */ /* 0x001f280000300800 */
[----:B--2---:R0:W-:Y:S04]  /*21f80*/  @P0 STL [R1+0x73c], R93 ;  /* 0x00073c5d01000387 */ /* 0x0041e80000100800 */
[----:B0-----:R-:W2:Y:S04]  /*21f90*/  LDL.LU R93, [R1+0x7dc] ;  /* 0x0007dc00015d7983 */ /* 0x001ea80000300800 */
[----:B---3--:R-:W-:Y:S04]  /*21fa0*/  @P6 STL [R1+0x7a4], R64 ;  /* 0x0007a44001006387 */ /* 0x008fe80000100800 */
[----:B----4-:R0:W-:Y:S04]  /*21fb0*/  @P6 STL [R1+0x7a8], R65 ;  /* 0x0007a84101006387 */ /* 0x0101e80000100800 */
[----:B------:R-:W3:Y:S04]  /*21fc0*/  LDL.LU.64 R54, [R1+0x1470] ;  /* 0x0014700001367983 */ /* 0x000ee80000300a00 */
[----:B------:R-:W4:Y:S04]  /*21fd0*/  LDL.LU.64 R52, [R1+0x1468] ;  /* 0x0014680001347983 */ /* 0x000f280000300a00 */
[----:B------:R-:W2:Y:S04]  /*21fe0*/  LDL.LU.64 R50, [R1+0x1460] ;  /* 0x0014600001327983 */ /* 0x000ea80000300a00 */
[----:B------:R-:W2:Y:S04]  /*21ff0*/  LDL.LU R58, [R1+0x7f8] ;  /* 0x0007f800013a7983 */ /* 0x000ea80000300800 */
[----:B------:R-:W4:Y:S04]  /*22000*/  LDL.LU R61, [R1+0x7f4] ;  /* 0x0007f400013d7983 */ /* 0x000f280000300800 */
[----:B------:R-:W4:Y:S04]  /*22010*/  @P4 LDG.E.U16 R0, desc[UR16][R56.64] ;  /* 0x0000001038004981 */ /* 0x000f28000c1e1500 */
[----:B------:R-:W4:Y:S04]  /*22020*/  LDL.LU R60, [R1+0x7f0] ;  /* 0x0007f000013c7983 */ /* 0x000f280000300800 */
[----:B------:R-:W4:Y:S04]  /*22030*/  LDL.LU R63, [R1+0x7ec] ;  /* 0x0007ec00013f7983 */ /* 0x000f280000300800 */
[----:B------:R-:W4:Y:S04]  /*22040*/  LDL.LU R62, [R1+0x798] ;  /* 0x00079800013e7983 */ /* 0x000f280000300800 */
[----:B0-----:R-:W4:Y:S04]  /*22050*/  LDL.LU R65, [R1+0x794] ;  /* 0x0007940001417983 */ /* 0x001f280000300800 */
[----:B------:R-:W4:Y:S04]  /*22060*/  LDL.LU R64, [R1+0x790] ;  /* 0x0007900001407983 */ /* 0x000f280000300800 */
[----:B------:R-:W4:Y:S04]  /*22070*/  LDL.LU R67, [R1+0x78c] ;  /* 0x00078c0001437983 */ /* 0x000f280000300800 */
[----:B------:R-:W4:Y:S04]  /*22080*/  LDL.LU R66, [R1+0x738] ;  /* 0x0007380001427983 */ /* 0x000f280000300800 */
[----:B------:R-:W4:Y:S04]  /*22090*/  LDL.LU R69, [R1+0x734] ;  /* 0x0007340001457983 */ /* 0x000f280000300800 */
[----:B------:R-:W4:Y:S04]  /*220a0*/  LDL.LU R68, [R1+0x730] ;  /* 0x0007300001447983 */ /* 0x000f280000300800 */
[----:B------:R-:W4:Y:S01]  /*220b0*/  LDL.LU R71, [R1+0x72c] ;  /* 0x00072c0001477983 */ /* 0x000f220000300800 */
[----:B------:R-:W-:-:S02]  /*220c0*/  ISETP.GT.AND P5, PT, R4, 0x1d, PT ;  /* 0x0000001d0400780c */ /* 0x000fc40003fa4270 */
[C---:B------:R-:W-:Y:S01]  /*220d0*/  ISETP.GT.AND P0, PT, R4.reuse, 0x24, PT ;  /* 0x000000240400780c */ /* 0x040fe20003f04270 */
[----:B------:R-:W4:Y:S10]  /*220e0*/  @P2 LDG.E.U16 R59, desc[UR16][R8.64] ;  /* 0x00000010083b2981 */ /* 0x000f34000c1e1500 */
[----:B------:R-:W4:Y:S04]  /*220f0*/  @P5 LDG.E.U16 R74, desc[UR16][R22.64] ;  /* 0x00000010164a5981 */ /* 0x000f28000c1e1500 */
[----:B------:R-:W4:Y:S04]  /*22100*/  @P5 LDG.E.U16 R77, desc[UR16][R10.64] ;  /* 0x000000100a4d5981 */ /* 0x000f28000c1e1500 */
[----:B------:R-:W4:Y:S04]  /*22110*/  @P5 LDG.E.U16 R76, desc[UR16][R16.64] ;  /* 0x00000010104c5981 */ /* 0x000f28000c1e1500 */
[----:B------:R0:W4:Y:S04]  /*22120*/  @P5 LDG.E.U16 R79, desc[UR16][R6.64] ;  /* 0x00000010064f5981 */ /* 0x000128000c1e1500 */
[----:B---3--:R-:W3:Y:S04]  /*22130*/  @P4 LDG.E.U16 R2, desc[UR16][R54.64] ;  /* 0x0000001036024981 */ /* 0x008ee8000c1e1500 */
[----:B--2---:R-:W2:Y:S04]  /*22140*/  @P0 LDG.E.U16 R58, desc[UR16][R48.64] ;  /* 0x00000010303a0981 */ /* 0x004ea8000c1e1500 */
[----:B----4-:R-:W4:Y:S04]  /*22150*/  @P0 LDG.E.U16 R61, desc[UR16][R46.64] ;  /* 0x000000102e3d0981 */ /* 0x010f28000c1e1500 */
[----:B------:R1:W-:Y:S04]  /*22160*/  STL [R1+0x6e8], R0 ;  /* 0x0006e80001007387 */ /* 0x0003e80000100800 */
[----:B------:R-:W2:Y:S04]  /*22170*/  @P0 LDG.E.U16 R60, desc[UR16][R44.64] ;  /* 0x000000102c3c0981 */ /* 0x000ea8000c1e1500 */
[----:B------:R-:W2:Y:S04]  /*22180*/  @P0 LDG.E.U16 R63, desc[UR16][R42.64] ;  /* 0x000000102a3f0981 */ /* 0x000ea8000c1e1500 */
[----:B-1----:R-:W2:Y:S04]  /*22190*/  LDL.LU R0, [R1+0x145c] ;  /* 0x00145c0001007983 */ /* 0x002ea80000300800 */
[----:B------:R-:W-:Y:S04]  /*221a0*/  STL [R1+0x1084], R56 ;  /* 0x0010843801007387 */ /* 0x000fe80000100800 */
[----:B------:R1:W-:Y:S04]  /*221b0*/  STL [R1+0x1238], R56 ;  /* 0x0012383801007387 */ /* 0x0003e80000100800 */
[----:B-1----:R-:W2:Y:S04]  /*221c0*/  LDL.LU R56, [R1+0x6dc] ;  /* 0x0006dc0001387983 */ /* 0x002ea80000300800 */
[----:B------:R-:W-:Y:S04]  /*221d0*/  STL [R1+0x1080], R57 ;  /* 0x0010803901007387 */ /* 0x000fe80000100800 */
[----:B------:R1:W-:Y:S04]  /*221e0*/  STL [R1+0x123c], R57 ;  /* 0x00123c3901007387 */ /* 0x0003e80000100800 */
[----:B-1----:R-:W2:Y:S04]  /*221f0*/  LDL.LU R57, [R1+0x6e0] ;  /* 0x0006e00001397983 */ /* 0x002ea80000300800 */
[----:B---3--:R1:W-:Y:S04]  /*22200*/  STL [R1+0x6e4], R2 ;  /* 0x0006e40201007387 */ /* 0x0083e80000100800 */
[----:B-1----:R-:W3:Y:S04]  /*22210*/  LDL.LU R2, [R1+0x1458] ;  /* 0x0014580001027983 */ /* 0x002ee80000300800 */
[----:B------:R-:W-:Y:S04]  /*22220*/  STL [R1+0x108c], R54 ;  /* 0x00108c3601007387 */ /* 0x000fe80000100800 */
[----:B------:R-:W-:Y:S04]  /*22230*/  STL [R1+0x1248], R54 ;  /* 0x0012483601007387 */ /* 0x000fe80000100800 */
[----:B------:R-:W-:Y:S04]  /*22240*/  STL [R1+0x124c], R54 ;  /* 0x00124c3601007387 */ /* 0x000fe80000100800 */
[----:B------:R1:W-:Y:S04]  /*22250*/  @P2 STL [R1+0x858], R73 ;  /* 0x0008584901002387 */ /* 0x0003e80000100800 */
[----:B------:R-:W-:Y:S04]  /*22260*/  STL [R1+0x1088], R55 ;  /* 0x0010883701007387 */ /* 0x000fe80000100800 */
[----:B------:R0:W-:Y:S04]  /*22270*/  @P2 STL [R1+0x854], R72 ;  /* 0x0008544801002387 */ /* 0x0001e80000100800 */
[----:B------:R-:W-:Y:S04]  /*22280*/  STL [R1+0x1094], R52 ;  /* 0x0010943401007387 */ /* 0x000fe80000100800 */
[----:B------:R-:W-:Y:S04]  /*22290*/  STL [R1+0x1090], R53 ;  /* 0x0010903501007387 */ /* 0x000fe80000100800 */
[----:B------:R0:W-:Y:S04]  /*222a0*/  @P2 STL [R1+0x850], R75 ;  /* 0x0008504b01002387 */ /* 0x0001e80000100800 */
[----:B------:R-:W-:Y:S04]  /*222b0*/  STL [R1+0x109c], R50 ;  /* 0x00109c3201007387 */ /* 0x000fe80000100800 */
[----:B------:R-:W-:Y:S04]  /*222c0*/  STL [R1+0x1098], R51 ;  /* 0x0010983301007387 */ /* 0x000fe80000100800 */
[----:B------:R-:W3:Y:S04]  /*222d0*/  LDL.LU.64 R8, [R1+0x1450] ;  /* 0x0014500001087983 */ /* 0x000ee80000300a00 */
[----:B------:R-:W3:Y:S04]  /*222e0*/  LDL.LU R70, [R1+0x6d8] ;  /* 0x0006d80001467983 */ /* 0x000ee80000300800 */
[----:B------:R-:W3:Y:S04]  /*222f0*/  LDL.LU.64 R22, [R1+0x1448] ;  /* 0x0014480001167983 */ /* 0x000ee80000300a00 */
[----:B-1----:R-:W3:Y:S04]  /*22300*/  LDL.LU R73, [R1+0x6d4] ;  /* 0x0006d40001497983 */ /* 0x002ee80000300800 */
[----:B------:R-:W3:Y:S04]  /*22310*/  LDL.LU.64 R10, [R1+0x1440] ;  /* 0x00144000010a7983 */ /* 0x000ee80000300a00 */
[----:B------:R-:W3:Y:S04]  /*22320*/  LDL.LU.64 R16, [R1+0x1438] ;  /* 0x0014380001107983 */ /* 0x000ee80000300a00 */
[----:B0-----:R-:W3:Y:S04]  /*22330*/  LDL.LU R72, [R1+0x6d0] ;  /* 0x0006d00001487983 */ /* 0x001ee80000300800 */
[----:B------:R-:W3:Y:S04]  /*22340*/  LDL.LU.64 R6, [R1+0x1430] ;  /* 0x0014300001067983 */ /* 0x000ee80000300a00 */
[----:B------:R-:W3:Y:S04]  /*22350*/  LDL.LU R75, [R1+0x6cc] ;  /* 0x0006cc00014b7983 */ /* 0x000ee80000300800 */
[----:B------:R-:W3:Y:S04]  /*22360*/  LDL.LU.64 R48, [R1+0x1428] ;  /* 0x0014280001307983 */ /* 0x000ee80000300a00 */
[----:B------:R-:W4:Y:S04]  /*22370*/  LDL.LU.64 R46, [R1+0x1420] ;  /* 0x00142000012e7983 */ /* 0x000f280000300a00 */
[----:B------:R-:W4:Y:S04]  /*22380*/  LDL.LU.64 R44, [R1+0x1418] ;  /* 0x00141800012c7983 */ /* 0x000f280000300a00 */
[----:B------:R-:W4:Y:S01]  /*22390*/  LDL.LU.64 R42, [R1+0x1410] ;  /* 0x00141000012a7983 */ /* 0x000f220000300a00 */
[----:B------:R-:W-:-:S02]  /*223a0*/  ISETP.GT.AND P6, PT, R4, 0x25, PT ;  /* 0x000000250400780c */ /* 0x000fc40003fc4270 */
[C---:B------:R-:W-:Y:S01]  /*223b0*/  ISETP.GT.AND P2, PT, R4.reuse, 0x2c, PT ;  /* 0x0000002c0400780c */ /* 0x040fe20003f44270 */
[----:B--2---:R-:W2:Y:S04]  /*223c0*/  @P4 LDG.E.U16 R57, desc[UR16][R52.64] ;  /* 0x0000001034394981 */ /* 0x004ea8000c1e1500 */
[----:B------:R-:W2:Y:S06]  /*223d0*/  @P4 LDG.E.U16 R56, desc[UR16][R50.64] ;  /* 0x0000001032384981 */ /* 0x000eac000c1e1500 */
[----:B------:R-:W2:Y:S04]  /*223e0*/  @P6 LDG.E.U16 R78, desc[UR16][R40.64] ;  /* 0x00000010284e6981 */ /* 0x000ea8000c1e1500 */
[----:B------:R-:W2:Y:S04]  /*223f0*/  @P6 LDG.E.U16 R81, desc[UR16][R38.64] ;  /* 0x0000001026516981 */ /* 0x000ea8000c1e1500 */
[----:B------:R-:W2:Y:S04]  /*22400*/  @P6 LDG.E.U16 R80, desc[UR16][R36.64] ;  /* 0x0000001024506981 */ /* 0x000ea8000c1e1500 */
[----:B------:R-:W2:Y:S04]  /*22410*/  LDL.LU.64 R40, [R1+0x1408] ;  /* 0x0014080001287983 */ /* 0x000ea80000300a00 */
[----:B------:R-:W2:Y:S04]  /*22420*/  LDL.LU.64 R38, [R1+0x1400] ;  /* 0x0014000001267983 */ /* 0x000ea80000300a00 */
[----:B------:R-:W2:Y:S04]  /*22430*/  LDL.LU.64 R36, [R1+0x13f8] ;  /* 0x0013f80001247983 */ /* 0x000ea80000300a00 */
[----:B------:R-:W2:Y:S04]  /*22440*/  @P6 LDG.E.U16 R93, desc[UR16][R34.64] ;  /* 0x00000010225d6981 */ /* 0x000ea8000c1e1500 */
[----:B------:R-:W2:Y:S04]  /*22450*/  LDL.LU.64 R34, [R1+0x13f0] ;  /* 0x0013f00001227983 */ /* 0x000ea80000300a00 */
[----:B---3--:R-:W3:Y:S04]  /*22460*/  @P2 LDG.E.U16 R62, desc[UR16][R48.64] ;  /* 0x00000010303e2981 */ /* 0x008ee8000c1e1500 */
[----:B----4-:R-:W4:Y:S04]  /*22470*/  @P2 LDG.E.U16 R65, desc[UR16][R46.64] ;  /* 0x000000102e412981 */ /* 0x010f28000c1e1500 */
[----:B------:R-:W2:Y:S04]  /*22480*/  @P2 LDG.E.U16 R64, desc[UR16][R44.64] ;  /* 0x000000102c402981 */ /* 0x000ea8000c1e1500 */
[----:B------:R-:W2:Y:S04]  /*22490*/  LDL.LU.64 R48, [R1+0x13e8] ;  /* 0x0013e80001307983 */ /* 0x000ea80000300a00 */
[----:B------:R-:W3:Y:S04]  /*224a0*/  LDL.LU.64 R46, [R1+0x13e0] ;  /* 0x0013e000012e7983 */ /* 0x000ee80000300a00 */
[----:B------:R-:W4:Y:S04]  /*224b0*/  LDL.LU.64 R44, [R1+0x13d8] ;  /* 0x0013d800012c7983 */ /* 0x000f280000300a00 */
[----:B------:R-:W4:Y:S04]  /*224c0*/  @P2 LDG.E.U16 R67, desc[UR16][R42.64] ;  /* 0x000000102a432981 */ /* 0x000f28000c1e1500 */
[----:B------:R-:W4:Y:S01]  /*224d0*/  LDL.LU.64 R42, [R1+0x13d0] ;  /* 0x0013d000012a7983 */ /* 0x000f220000300a00 */
[----:B------:R-:W-:-:S13]  /*224e0*/  ISETP.GT.AND P4, PT, R4, 0x34, PT ;  /* 0x000000340400780c */ /* 0x000fda0003f84270 */
[----:B--2---:R-:W2:Y:S04]  /*224f0*/  @P4 LDG.E.U16 R66, desc[UR16][R48.64] ;  /* 0x0000001030424981 */ /* 0x004ea8000c1e1500 */
[----:B---3--:R-:W3:Y:S04]  /*22500*/  @P4 LDG.E.U16 R69, desc[UR16][R46.64] ;  /* 0x000000102e454981 */ /* 0x008ee8000c1e1500 */
[----:B----4-:R-:W4:Y:S04]  /*22510*/  @P4 LDG.E.U16 R68, desc[UR16][R44.64] ;  /* 0x000000102c444981 */ /* 0x010f28000c1e1500 */
[----:B------:R-:W2:Y:S04]  /*22520*/  LDL.LU.64 R48, [R1+0x13c8] ;  /* 0x0013c80001307983 */ /* 0x000ea80000300a00 */
[----:B------:R-:W3:Y:S04]  /*22530*/  LDL.LU.64 R46, [R1+0x13c0] ;  /* 0x0013c000012e7983 */ /* 0x000ee80000300a00 */
[----:B------:R-:W3:Y:S04]  /*22540*/  LDL.LU.64 R44, [R1+0x13b8] ;  /* 0x0013b800012c7983 */ /* 0x000ee80000300a00 */
[----:B------:R-:W4:Y:S04]  /*22550*/  @P4 LDG.E.U16 R71, desc[UR16][R42.64] ;  /* 0x000000102a474981 */ /* 0x000f28000c1e1500 */
[----:B------:R-:W4:Y:S01]  /*22560*/  LDL.LU.64 R42, [R1+0x13b0] ;  /* 0x0013b000012a7983 */ /* 0x000f220000300a00 */
[----:B------:R-:W-:-:S02]  /*22570*/  ISETP.GT.AND P2, PT, R4, 0x2d, PT ;  /* 0x0000002d0400780c */ /* 0x000fc40003f44270 */
[----:B------:R-:W-:Y:S02]  /*22580*/  PRMT R92, RZ, 0x7610, R92 ;  /* 0x00007610ff5c7816 */ /* 0x000fe4000000005c */
[----:B------:R-:W-:Y:S02]  /*22590*/  PRMT R91, RZ, 0x7610, R91 ;  /* 0x00007610ff5b7816 */ /* 0x000fe4000000005b */
[----:B------:R-:W-:Y:S02]  /*225a0*/  PRMT R90, RZ, 0x7610, R90 ;  /* 0x00007610ff5a7816 */ /* 0x000fe4000000005a */
[----:B------:R-:W-:-:S05]  /*225b0*/  PRMT R3, RZ, 0x7610, R3 ;  /* 0x00007610ff037816 */ /* 0x000fca0000000003 */
[----:B------:R-:W4:Y:S04]  /*225c0*/  @P2 LDG.E.U16 R92, desc[UR16][R40.64] ;  /* 0x00000010285c2981 */ /* 0x000f28000c1e1500 */
[----:B------:R-:W4:Y:S04]  /*225d0*/  @P2 LDG.E.U16 R91, desc[UR16][R38.64] ;  /* 0x00000010265b2981 */ /* 0x000f28000c1e1500 */
[----:B------:R-:W4:Y:S04]  /*225e0*/  @P2 LDG.E.U16 R90, desc[UR16][R36.64] ;  /* 0x00000010245a2981 */ /* 0x000f28000c1e1500 */
[----:B------:R-:W4:Y:S04]  /*225f0*/  @P2 LDG.E.U16 R3, desc[UR16][R34.64] ;  /* 0x0000001022032981 */ /* 0x000f28000c1e1500 */
[----:B--2---:R-:W-:Y:S04]  /*22600*/  STL [R1+0x10a4], R48 ;  /* 0x0010a43001007387 */ /* 0x004fe80000100800 */
[----:B------:R-:W-:Y:S04]  /*22610*/  STL [R1+0x10a0], R49 ;  /* 0x0010a03101007387 */ /* 0x000fe80000100800 */
[----:B---3--:R-:W-:Y:S04]  /*22620*/  STL [R1+0x10ac], R46 ;  /* 0x0010ac2e01007387 */ /* 0x008fe80000100800 */
[----:B------:R-:W-:Y:S04]  /*22630*/  STL [R1+0x10a8], R47 ;  /* 0x0010a82f01007387 */ /* 0x000fe80000100800 */
[----:B------:R-:W-:Y:S04]  /*22640*/  STL [R1+0x10b4], R44 ;  /* 0x0010b42c01007387 */ /* 0x000fe80000100800 */
[----:B------:R-:W-:Y:S04]  /*22650*/  STL [R1+0x10b0], R45 ;  /* 0x0010b02d01007387 */ /* 0x000fe80000100800 */
[----:B----4-:R-:W-:Y:S04]  /*22660*/  STL [R1+0x10bc], R42 ;  /* 0x0010bc2a01007387 */ /* 0x010fe80000100800 */
[----:B------:R-:W-:Y:S04]  /*22670*/  STL [R1+0x10b8], R43 ;  /* 0x0010b82b01007387 */ /* 0x000fe80000100800 */
[----:B------:R-:W2:Y:S04]  /*22680*/  LDL.LU.64 R40, [R1+0x13a8] ;  /* 0x0013a80001287983 */ /* 0x000ea80000300a00 */
[----:B------:R-:W3:Y:S04]  /*22690*/  LDL.LU.64 R38, [R1+0x13a0] ;  /* 0x0013a00001267983 */ /* 0x000ee80000300a00 */
[----:B------:R-:W4:Y:S04]  /*226a0*/  LDL.LU.64 R36, [R1+0x1398] ;  /* 0x0013980001247983 */ /* 0x000f280000300a00 */
[----:B------:R-:W4:Y:S01]  /*226b0*/  LDL.LU.64 R34, [R1+0x1390] ;  /* 0x0013900001227983 */ /* 0x000f220000300a00 */
[----:B------:R-:W-:-:S02]  /*226c0*/  ISETP.GT.AND P6, PT, R4, 0x35, PT ;  /* 0x000000350400780c */ /* 0x000fc40003fc4270 */
[----:B------:R-:W-:Y:S02]  /*226d0*/  PRMT R88, RZ, 0x7610, R88 ;  /* 0x00007610ff587816 */ /* 0x000fe40000000058 */
[----:B------:R-:W-:Y:S02]  /*226e0*/  PRMT R89, RZ, 0x7610, R89 ;  /* 0x00007610ff597816 */ /* 0x000fe40000000059 */
[----:B------:R-:W-:Y:S02]  /*226f0*/  ISETP.GT.AND P5, PT, R4, 0x1e, PT ;  /* 0x0000001e0400780c */ /* 0x000fe40003fa4270 */
[----:B------:R-:W-:Y:S02]  /*22700*/  PRMT R86, RZ, 0x7610, R86 ;  /* 0x00007610ff567816 */ /* 0x000fe40000000056 */
[----:B------:R-:W-:Y:S02]  /*22710*/  PRMT R83, RZ, 0x7610, R83 ;  /* 0x00007610ff537816 */ /* 0x000fe40000000053 */
[----:B------:R-:W-:-:S02]  /*22720*/  PRMT R7, RZ, 0x7610, R7 ;  /* 0x00007610ff077816 */ /* 0x000fc40000000007 */
[----:B------:R-:W-:Y:S02]  /*22730*/  PRMT R5, RZ, 0x7610, R5 ;  /* 0x00007610ff057816 */ /* 0x000fe40000000005 */
[----:B------:R-:W-:-:S03]  /*22740*/  PRMT R0, RZ, 0x7610, R0 ;  /* 0x00007610ff007816 */ /* 0x000fc60000000000 */
[----:B------:R-:W4:Y:S04]  /*22750*/  @P5 LDG.E.U16 R7, desc[UR16][R28.64] ;  /* 0x000000101c075981 */ /* 0x000f28000c1e1500 */
[----:B------:R-:W4:Y:S04]  /*22760*/  @P5 LDG.E.U16 R5, desc[UR16][R32.64] ;  /* 0x0000001020055981 */ /* 0x000f28000c1e1500 */
[----:B------:R-:W4:Y:S01]  /*22770*/  @P5 LDG.E.U16 R0, desc[UR16][R30.64] ;  /* 0x000000101e005981 */ /* 0x000f22000c1e1500 */
[----:B------:R-:W-:-:S06]  /*22780*/  PRMT R2, RZ, 0x7610, R2 ;  /* 0x00007610ff027816 */ /* 0x000fcc0000000002 */
[----:B------:R-:W4:Y:S04]  /*22790*/  @P5 LDG.E.U16 R2, desc[UR16][R24.64] ;  /* 0x0000001018025981 */ /* 0x000f28000c1e1500 */
[----:B--2---:R-:W2:Y:S04]  /*227a0*/  @P6 LDG.E.U16 R88, desc[UR16][R40.64] ;  /* 0x0000001028586981 */ /* 0x004ea8000c1e1500 */
[----:B---3--:R-:W3:Y:S04]  /*227b0*/  @P6 LDG.E.U16 R89, desc[UR16][R38.64] ;  /* 0x0000001026596981 */ /* 0x008ee8000c1e1500 */
[----:B----4-:R-:W4:Y:S04]  /*227c0*/  @P6 LDG.E.U16 R86, desc[UR16][R36.64] ;  /* 0x0000001024566981 */ /* 0x010f28000c1e1500 */
[----:B------:R-:W2:Y:S04]  /*227d0*/  LDL.LU.64 R40, [R1+0x1388] ;  /* 0x0013880001287983 */ /* 0x000ea80000300a00 */
[----:B------:R-:W3:Y:S04]  /*227e0*/  LDL.LU.64 R38, [R1+0x1380] ;  /* 0x0013800001267983 */ /* 0x000ee80000300a00 */
[----:B------:R-:W3:Y:S04]  /*227f0*/  LDL.LU.64 R36, [R1+0x1378] ;  /* 0x0013780001247983 */ /* 0x000ee80000300a00 */
[----:B------:R-:W4:Y:S04]  /*22800*/  @P6 LDG.E.U16 R83, desc[UR16][R34.64] ;  /* 0x0000001022536981 */ /* 0x000f28000c1e1500 */
[----:B------:R-:W4:Y:S04]  /*22810*/  LDL.LU.64 R34, [R1+0x1370] ;  /* 0x0013700001227983 */ /* 0x000f280000300a00 */
        /* <DEDUP_REMOVED lines=9> */
[----:B------:R0:W-:Y:S04]  /*228b0*/  STL [R1+0xc7c], R7 ;  /* 0x000c7c0701007387 */ /* 0x0001e80000100800 */
[----:B0-----:R-:W3:Y:S04]  /*228c0*/  LDL.LU R7, [R1+0x1360] ;  /* 0x0013600001077983 */ /* 0x001ee80000300800 */
[----:B------:R-:W4:Y:S04]  /*228d0*/  LDL.LU.64 R32, [R1+0x1358] ;  /* 0x0013580001207983 */ /* 0x000f280000300a00 */
[----:B------:R0:W-:Y:S04]  /*228e0*/  STL [R1+0xc78], R5 ;  /* 0x000c780501007387 */ /* 0x0001e80000100800 */
[----:B0-----:R-:W2:Y:S04]  /*228f0*/  LDL.LU R5, [R1+0x1350] ;  /* 0x0013500001057983 */ /* 0x001ea80000300800 */
[----:B------:R-:W3:Y:S04]  /*22900*/  LDL.LU.64 R30, [R1+0x1348] ;  /* 0x00134800011e7983 */ /* 0x000ee80000300a00 */
[----:B------:R0:W-:Y:S04]  /*22910*/  STL [R1+0xc74], R0 ;  /* 0x000c740001007387 */ /* 0x0001e80000100800 */
[----:B0-----:R-:W3:Y:S04]  /*22920*/  LDL.LU R0, [R1+0x1340] ;  /* 0x0013400001007983 */ /* 0x001ee80000300800 */
[----:B------:R-:W3:Y:S04]  /*22930*/  LDL.LU.64 R24, [R1+0x1338] ;  /* 0x0013380001187983 */ /* 0x000ee80000300a00 */
[----:B------:R0:W-:Y:S04]  /*22940*/  STL [R1+0xc70], R2 ;  /* 0x000c700201007387 */ /* 0x0001e80000100800 */
[----:B0-----:R-:W4:Y:S01]  /*22950*/  LDL.LU R2, [R1+0x1330] ;  /* 0x0013300001027983 */ /* 0x001f220000300800 */
[----:B------:R-:W-:-:S02]  /*22960*/  ISETP.GT.AND P4, PT, R4, 0x1f, PT ;  /* 0x0000001f0400780c */ /* 0x000fc40003f84270 */
[----:B--2---:R-:W-:-:S11]  /*22970*/  PRMT R5, RZ, 0x7610, R5 ;  /* 0x00007610ff057816 */ /* 0x004fd60000000005 */
[----:B------:R-:W2:Y:S01]  /*22980*/  @P4 LDG.E.U16 R5, desc[UR16][R20.64] ;  /* 0x0000001014054981 */ /* 0x000ea2000c1e1500 */
[----:B---3--:R-:W-:Y:S02]  /*22990*/  PRMT R25, RZ, 0x7610, R25 ;  /* 0x00007610ff197816 */ /* 0x008fe40000000019 */
[----:B------:R-:W-:-:S04]  /*229a0*/  PRMT R0, RZ, 0x7610, R0 ;  /* 0x00007610ff007816 */ /* 0x000fc80000000000 */
[----:B------:R-:W3:Y:S04]  /*229b0*/  @P4 LDG.E.U16 R25, desc[UR16][R26.64] ;  /* 0x000000101a194981 */ /* 0x000ee8000c1e1500 */
[----:B------:R-:W2:Y:S01]  /*229c0*/  @P4 LDG.E.U16 R0, desc[UR16][R18.64] ;  /* 0x0000001012004981 */ /* 0x000ea2000c1e1500 */
[----:B----4-:R-:W-:-:S03]  /*229d0*/  PRMT R2, RZ, 0x7610, R2 ;  /* 0x00007610ff027816 */ /* 0x010fc60000000002 */
[----:B------:R-:W4:Y:S04]  /*229e0*/  LDL.LU.64 R26, [R1+0x1328] ;  /* 0x00132800011a7983 */ /* 0x000f280000300a00 */
[----:B------:R-:W2:Y:S04]  /*229f0*/  @P4 LDG.E.U16 R2, desc[UR16][R12.64] ;  /* 0x000000100c024981 */ /* 0x000ea8000c1e1500 */
[----:B---3--:R0:W-:Y:S04]  /*22a00*/  STL [R1+0xc6c], R25 ;  /* 0x000c6c1901007387 */ /* 0x0081e80000100800 */
[----:B0-----:R-:W3:Y:S04]  /*22a10*/  LDL.LU R25, [R1+0x1320] ;  /* 0x0013200001197983 */ /* 0x001ee80000300800 */
[----:B------:R-:W3:Y:S04]  /*22a20*/  LDL.LU.64 R20, [R1+0x1318] ;  /* 0x0013180001147983 */ /* 0x000ee80000300a00 */
[----:B--2---:R0:W-:Y:S04]  /*22a30*/  STL [R1+0xc68], R5 ;  /* 0x000c680501007387 */ /* 0x0041e80000100800 */
        /* <DEDUP_REMOVED lines=37> */
[----:B------:R-:W2:Y:S01]  /*22c90*/  @P2 LDG.E.U16 R2, desc[UR16][R32.64] ;  /* 0x0000001020022981 */ /* 0x000ea2000c1e1500 */
[----:B------:R-:W-:Y:S02]  /*22ca0*/  ISETP.GT.AND P0, PT, R4, 0x3c, PT ;  /* 0x0000003c0400780c */ /* 0x000fe40003f04270 */
[----:B------:R-:W-:Y:S02]  /*22cb0*/  PRMT R82, RZ, 0x7610, R82 ;  /* 0x00007610ff527816 */ /* 0x000fe40000000052 */
[----:B------:R-:W-:-:S09]  /*22cc0*/  PRMT R85, RZ, 0x7610, R85 ;  /* 0x00007610ff557816 */ /* 0x000fd20000000055 */
[----:B------:R-:W4:Y:S04]  /*22cd0*/  @P0 LDG.E.U16 R70, desc[UR16][R48.64] ;  /* 0x0000001030460981 */ /* 0x000f28000c1e1500 */
[----:B------:R-:W4:Y:S04]  /*22ce0*/  @P0 LDG.E.U16 R73, desc[UR16][R46.64] ;  /* 0x000000102e490981 */ /* 0x000f28000c1e1500 */
[----:B------:R-:W4:Y:S04]  /*22cf0*/  @P0 LDG.E.U16 R72, desc[UR16][R44.64] ;  /* 0x000000102c480981 */ /* 0x000f28000c1e1500 */
[----:B------:R-:W4:Y:S04]  /*22d00*/  @P0 LDG.E.U16 R75, desc[UR16][R42.64] ;  /* 0x000000102a4b0981 */ /* 0x000f28000c1e1500 */
[----:B---3--:R0:W-:Y:S04]  /*22d10*/  STL [R1+0xc4c], R10 ;  /* 0x000c4c0a01007387 */ /* 0x0081e80000100800 */
[----:B0-----:R-:W3:Y:S04]  /*22d20*/  LDL.LU R10, [R1+0x12a0] ;  /* 0x0012a000010a7983 */ /* 0x001ee80000300800 */
[----:B------:R-:W3:Y:S04]  /*22d30*/  LDL.LU.64 R28, [R1+0x1298] ;  /* 0x00129800011c7983 */ /* 0x000ee80000300a00 */
[----:B--2---:R0:W-:Y:S04]  /*22d40*/  STL [R1+0xc48], R5 ;  /* 0x000c480501007387 */ /* 0x0041e80000100800 */
[----:B0-----:R-:W2:Y:S04]  /*22d50*/  LDL.LU R5, [R1+0x1290] ;  /* 0x0012900001057983 */ /* 0x001ea80000300800 */
[----:B------:R-:W2:Y:S04]  /*22d60*/  LDL.LU.64 R6, [R1+0x1288] ;  /* 0x0012880001067983 */ /* 0x000ea80000300a00 */
[----:B------:R0:W-:Y:S04]  /*22d70*/  STL [R1+0xc44], R0 ;  /* 0x000c440001007387 */ /* 0x0001e80000100800 */
[----:B0-----:R-:W2:Y:S04]  /*22d80*/  LDL.LU R0, [R1+0x1280] ;  /* 0x0012800001007983 */ /* 0x001ea80000300800 */
[----:B------:R-:W2:Y:S04]  /*22d90*/  LDL.LU.64 R32, [R1+0x1278] ;  /* 0x0012780001207983 */ /* 0x000ea80000300a00 */
[----:B------:R0:W-:Y:S04]  /*22da0*/  STL [R1+0xc40], R2 ;  /* 0x000c400201007387 */ /* 0x0001e80000100800 */
[----:B0-----:R-:W2:Y:S01]  /*22db0*/  LDL.LU R2, [R1+0x1270] ;  /* 0x0012700001027983 */ /* 0x001ea20000300800 */
[----:B------:R-:W-:-:S02]  /*22dc0*/  ISETP.GT.AND P0, PT, R4, 0x3d, PT ;  /* 0x0000003d0400780c */ /* 0x000fc40003f04270 */
[----:B------:R-:W-:Y:S02]  /*22dd0*/  PRMT R84, RZ, 0x7610, R84 ;  /* 0x00007610ff547816 */ /* 0x000fe40000000054 */
[----:B------:R-:W-:-:S09]  /*22de0*/  PRMT R87, RZ, 0x7610, R87 ;  /* 0x00007610ff577816 */ /* 0x000fd20000000057 */
[----:B------:R-:W3:Y:S04]  /*22df0*/  @P0 LDG.E.U16 R82, desc[UR16][R40.64] ;  /* 0x0000001028520981 */ /* 0x000ee8000c1e1500 */
[----:B------:R-:W3:Y:S04]  /*22e00*/  @P0 LDG.E.U16 R85, desc[UR16][R38.64] ;  /* 0x0000001026550981 */ /* 0x000ee8000c1e1500 */
[----:B------:R-:W3:Y:S04]  /*22e10*/  @P0 LDG.E.U16 R84, desc[UR16][R36.64] ;  /* 0x0000001024540981 */ /* 0x000ee8000c1e1500 */
[----:B------:R-:W3:Y:S01]  /*22e20*/  @P0 LDG.E.U16 R87, desc[UR16][R34.64] ;  /* 0x0000001022570981 */ /* 0x000ee2000c1e1500 */
[----:B------:R-:W-:-:S02]  /*22e30*/  ISETP.GT.AND P0, PT, R4, 0x2e, PT ;  /* 0x0000002e0400780c */ /* 0x000fc40003f04270 */
[----:B--2---:R-:W-:-:S11]  /*22e40*/  PRMT R2, RZ, 0x7610, R2 ;  /* 0x00007610ff027816 */ /* 0x004fd60000000002 */
[----:B------:R-:W2:Y:S04]  /*22e50*/  @P0 LDG.E.U16 R2, desc[UR16][R30.64] ;  /* 0x000000101e020981 */ /* 0x000ea8000c1e1500 */
[----:B------:R-:W2:Y:S01]  /*22e60*/  LDL.LU.64 R30, [R1+0x1268] ;  /* 0x00126800011e7983 */ /* 0x000ea20000300a00 */
[----:B------:R-:W-:Y:S02]  /*22e70*/  ISETP.GT.AND P5, PT, R4, 0x36, PT ;  /* 0x000000360400780c */ /* 0x000fe40003fa4270 */
[----:B------:R-:W-:-:S11]  /*22e80*/  PRMT R6, RZ, 0x7610, R6 ;  /* 0x00007610ff067816 */ /* 0x000fd60000000006 */
[----:B---3--:R-:W3:Y:S01]  /*22e90*/  @P5 LDG.E.U16 R6, desc[UR16][R28.64] ;  /* 0x000000101c065981 */ /* 0x008ee2000c1e1500 */
[----:B------:R-:W-:Y:S02]  /*22ea0*/  ISETP.GT.AND P4, PT, R4, 0x2f, PT ;  /* 0x0000002f0400780c */ /* 0x000fe40003f84270 */
[----:B------:R-:W-:Y:S02]  /*22eb0*/  PRMT R5, RZ, 0x7610, R5 ;  /* 0x00007610ff057816 */ /* 0x000fe40000000005 */
[----:B------:R-:W-:Y:S02]  /*22ec0*/  PRMT R7, RZ, 0x7610, R7 ;  /* 0x00007610ff077816 */ /* 0x000fe40000000007 */
[----:B------:R-:W-:Y:S02]  /*22ed0*/  PRMT R11, RZ, 0x7610, R11 ;  /* 0x00007610ff0b7816 */ /* 0x000fe4000000000b */
[----:B------:R-:W3:Y:S01]  /*22ee0*/  @P5 LDG.E.U16 R5, desc[UR16][R32.64] ;  /* 0x0000001020055981 */ /* 0x000ee2000c1e1500 */
[----:B------:R-:W-:-:S04]  /*22ef0*/  PRMT R23, RZ, 0x7610, R23 ;  /* 0x00007610ff177816 */ /* 0x000fc80000000017 */
[----:B------:R-:W3:Y:S01]  /*22f00*/  @P4 LDG.E.U16 R7, desc[UR16][R8.64] ;  /* 0x0000001008074981 */ /* 0x000ee2000c1e1500 */
[----:B------:R-:W-:Y:S02]  /*22f10*/  PRMT R22, RZ, 0x7610, R22 ;  /* 0x00007610ff167816 */ /* 0x000fe40000000016 */
[----:B------:R-:W-:Y:S01]  /*22f20*/  PRMT R10, RZ, 0x7610, R10 ;  /* 0x00007610ff0a7816 */ /* 0x000fe2000000000a */
[----:B------:R-:W3:Y:S01]  /*22f30*/  @P4 LDG.E.U16 R11, desc[UR16][R14.64] ;  /* 0x000000100e0b4981 */ /* 0x000ee2000c1e1500 */
[----:B----4-:R-:W-:-:S03]  /*22f40*/  PRMT R17, RZ, 0x7610, R17 ;  /* 0x00007610ff117816 */ /* 0x010fc60000000011 */
[----:B------:R-:W4:Y:S01]  /*22f50*/  @P0 LDG.E.U16 R23, desc[UR16][R26.64] ;  /* 0x000000101a170981 */ /* 0x000f22000c1e1500 */
[----:B------:R-:W-:-:S03]  /*22f60*/  PRMT R16, RZ, 0x7610, R16 ;  /* 0x00007610ff107816 */ /* 0x000fc60000000010 */
[----:B------:R-:W4:Y:S04]  /*22f70*/  @P0 LDG.E.U16 R22, desc[UR16][R24.64] ;  /* 0x0000001018160981 */ /* 0x000f28000c1e1500 */
[----:B------:R-:W4:Y:S04]  /*22f80*/  @P4 LDG.E.U16 R10, desc[UR16][R12.64] ;  /* 0x000000100c0a4981 */ /* 0x000f28000c1e1500 */
[----:B------:R-:W4:Y:S04]  /*22f90*/  @P0 LDG.E.U16 R17, desc[UR16][R20.64] ;  /* 0x0000001014110981 */ /* 0x000f28000c1e1500 */
[----:B------:R-:W4:Y:S04]  /*22fa0*/  @P4 LDG.E.U16 R16, desc[UR16][R18.64] ;  /* 0x0000001012104981 */ /* 0x000f28000c1e1500 */
[----:B--2---:R0:W-:Y:S04]  /*22fb0*/  STL [R1+0xc3c], R2 ;  /* 0x000c3c0201007387 */ /* 0x0041e80000100800 */
[----:B0-----:R-:W2:Y:S04]  /*22fc0*/  LDL.LU R2, [R1+0x1260] ;  /* 0x0012600001027983 */ /* 0x001ea80000300800 */
[----:B------:R-:W4:Y:S01]  /*22fd0*/  LDL.LU.64 R28, [R1+0x1258] ;  /* 0x00125800011c7983 */ /* 0x000f220000300a00 */
[----:B------:R-:W-:-:S03]  /*22fe0*/  PRMT R0, RZ, 0x7610, R0 ;  /* 0x00007610ff007816 */ /* 0x000fc60000000000 */
[----:B------:R-:W-:Y:S04]  /*22ff0*/  STL [R1+0x10e4], R32 ;  /* 0x0010e42001007387 */ /* 0x000fe80000100800 */
[----:B------:R-:W-:Y:S04]  /*23000*/  STL [R1+0x10e0], R33 ;  /* 0x0010e02101007387 */ /* 0x000fe80000100800 */
[----:B---3--:R0:W-:Y:S04]  /*23010*/  STL [R1+0xc18], R5 ;  /* 0x000c180501007387 */ /* 0x0081e80000100800 */
[----:B0-----:R-:W3:Y:S01]  /*23020*/  LDL.LU R5, [R1+0xf94] ;  /* 0x000f940001057983 */ /* 0x001ee20000300800 */
[----:B--2---:R-:W-:-:S03]  /*23030*/  PRMT R2, RZ, 0x7610, R2 ;  /* 0x00007610ff027816 */ /* 0x004fc60000000002 */
[----:B----4-:R-:W2:Y:S04]  /*23040*/  @P5 LDG.E.U16 R0, desc[UR16][R28.64] ;  /* 0x000000101c005981 */ /* 0x010ea8000c1e1500 */
[----:B------:R-:W4:Y:S04]  /*23050*/  @P5 LDG.E.U16 R2, desc[UR16][R30.64] ;  /* 0x000000101e025981 */ /* 0x000f28000c1e1500 */
[----:B------:R0:W-:Y:S04]  /*23060*/  STL [R1+0xc20], R7 ;  /* 0x000c200701007387 */ /* 0x0001e80000100800 */
[----:B0-----:R-:W2:Y:S04]  /*23070*/  LDL.LU R7, [R1+0xf68] ;  /* 0x000f680001077983 */ /* 0x001ea80000300800 */
[----:B------:R0:W-:Y:S04]  /*23080*/  STL [R1+0xc1c], R6 ;  /* 0x000c1c0601007387 */ /* 0x0001e80000100800 */
[----:B0-----:R-:W3:Y:S04]  /*23090*/  LDL.LU R6, [R1+0xf98] ;  /* 0x000f980001067983 */ /* 0x001ee80000300800 */
[----:B------:R-:W3:Y:S04]  /*230a0*/  LDL.LU R9, [R1+0xf6c] ;  /* 0x000f6c0001097983 */ /* 0x000ee80000300800 */
[----:B------:R-:W3:Y:S04]  /*230b0*/  LDL.LU R8, [R1+0xf9c] ;  /* 0x000f9c0001087983 */ /* 0x000ee80000300800 */
[----:B------:R0:W-:Y:S04]  /*230c0*/  STL [R1+0xc28], R11 ;  /* 0x000c280b01007387 */ /* 0x0001e80000100800 */
[----:B------:R-:W-:Y:S04]  /*230d0*/  STL [R1+0xc38], R23 ;  /* 0x000c381701007387 */ /* 0x000fe80000100800 */
[----:B0-----:R-:W3:Y:S04]  /*230e0*/  LDL.LU R11, [R1+0xf70] ;  /* 0x000f7000010b7983 */ /* 0x001ee80000300800 */
[----:B------:R-:W-:Y:S04]  /*230f0*/  STL [R1+0xc34], R22 ;  /* 0x000c341601007387 */ /* 0x000fe80000100800 */
[----:B------:R0:W-:Y:S04]  /*23100*/  STL [R1+0xc24], R10 ;  /* 0x000c240a01007387 */ /* 0x0001e80000100800 */
[----:B------:R1:W-:Y:S04]  /*23110*/  STL [R1+0xc30], R17 ;  /* 0x000c301101007387 */ /* 0x0003e80000100800 */
[----:B0-----:R-:W3:Y:S04]  /*23120*/  LDL.LU R10, [R1+0xfa0] ;  /* 0x000fa000010a7983 */ /* 0x001ee80000300800 */
[----:B------:R-:W3:Y:S04]  /*23130*/  LDL.LU R21, [R1+0xf74] ;  /* 0x000f740001157983 */ /* 0x000ee80000300800 */
[----:B------:R-:W3:Y:S04]  /*23140*/  LDL.LU R20, [R1+0xfa4] ;  /* 0x000fa40001147983 */ /* 0x000ee80000300800 */
[----:B------:R-:W3:Y:S04]  /*23150*/  LDL.LU R23, [R1+0xf78] ;  /* 0x000f780001177983 */ /* 0x000ee80000300800 */
[----:B------:R-:W3:Y:S04]  /*23160*/  LDL.LU R22, [R1+0xfa8] ;  /* 0x000fa80001167983 */ /* 0x000ee80000300800 */
[----:B------:R-:W3:Y:S04]  /*23170*/  LDL.LU R25, [R1+0xf7c] ;  /* 0x000f7c0001197983 */ /* 0x000ee80000300800 */
        /* <DEDUP_REMOVED lines=8> */
[----:B-1----:R-:W3:Y:S04]  /*23200*/  LDL.LU R17, [R1+0xf8c] ;  /* 0x000f8c0001117983 */ /* 0x002ee80000300800 */
[----:B0-----:R-:W3:Y:S04]  /*23210*/  LDL.LU R16, [R1+0xfbc] ;  /* 0x000fbc0001107983 */ /* 0x001ee80000300800 */
[----:B------:R-:W3:Y:S04]  /*23220*/  LDL.LU R19, [R1+0xf90] ;  /* 0x000f900001137983 */ /* 0x000ee80000300800 */
[----:B----4-:R0:W-:Y:S04]  /*23230*/  STL [R1+0xc14], R2 ;  /* 0x000c140201007387 */ /* 0x0101e80000100800 */
[----:B------:R-:W3:Y:S01]  /*23240*/  LDL.LU R18, [R1+0xfc0] ;  /* 0x000fc00001127983 */ /* 0x000ee20000300800 */
[----:B0-----:R-:W0:Y:S03]  /*23250*/  S2R R2, SR_TID.X ;  /* 0x0000000000027919 */ /* 0x001e260000002100 */
[----:B------:R-:W-:Y:S04]  /*23260*/  STL [R1+0x10f0], R30 ;  /* 0x0010f01e01007387 */ /* 0x000fe80000100800 */
[----:B------:R-:W-:Y:S04]  /*23270*/  STL [R1+0x10e8], R31 ;  /* 0x0010e81f01007387 */ /* 0x000fe80000100800 */
[----:B--2---:R1:W-:Y:S04]  /*23280*/  STL [R1+0xc10], R0 ;  /* 0x000c100001007387 */ /* 0x0043e80000100800 */
[----:B-1----:R-:W2:Y:S04]  /*23290*/  LDL.LU R0, [R1+0x1254] ;  /* 0x0012540001007983 */ /* 0x002ea80000300800 */
[----:B------:R-:W-:Y:S01]  /*232a0*/  STL [R1+0x10f8], R28 ;  /* 0x0010f81c01007387 */ /* 0x000fe20000100800 */
[----:B0-----:R-:W-:-:S03]  /*232b0*/  LOP3.LUT R2, R2, 0x3f, RZ, 0xc0, !PT ;  /* 0x0000003f02027812 */ /* 0x001fc600078ec0ff */
[----:B------:R-:W-:Y:S01]  /*232c0*/  STL [R1+0x10f4], R29 ;  /* 0x0010f41d01007387 */ /* 0x000fe20000100800 */
[----:B------:R-:W-:-:S03]  /*232d0*/  ISETP.GE.AND P5, PT, R2, R4, PT ;  /* 0x000000040200720c */ /* 0x000fc60003fa6270 */
[----:B------:R-:W4:Y:S01]  /*232e0*/  LDL.LU R2, [R1+0x1250] ;  /* 0x0012500001027983 */ /* 0x000f220000300800 */
[C---:B------:R-:W-:Y:S02]  /*232f0*/  ISETP.GT.AND P2, PT, R4.reuse, 0x37, PT ;  /* 0x000000370400780c */ /* 0x040fe40003f44270 */
[----:B------:R-:W-:Y:S02]  /*23300*/  PRMT R54, RZ, 0x7610, R54 ;  /* 0x00007610ff367816 */ /* 0x000fe40000000036 */
[C---:B------:R-:W-:Y:S02]  /*23310*/  ISETP.GT.AND P0, PT, R4.reuse, 0x3e, PT ;  /* 0x0000003e0400780c */ /* 0x040fe40003f04270 */
[----:B------:R-:W-:Y:S02]  /*23320*/  ISETP.GT.AND P4, PT, R4, 0x3f, PT ;  /* 0x0000003f0400780c */ /* 0x000fe40003f84270 */
[----:B------:R-:W4:Y:S04]  /*23330*/  LDL.LU R4, [R1+0xf64] ;  /* 0x000f640001047983 */ /* 0x000f280000300800 */
[----:B------:R0:W-:Y:S04]  /*23340*/  STL.S16 [R1+0xc04], R54 ;  /* 0x000c043601007387 */ /* 0x0001e80000100600 */
[----:B0-----:R-:W4:Y:S01]  /*23350*/  LDL.LU R54, [R1+0x124c] ;  /* 0x00124c0001367983 */ /* 0x001f220000300800 */
[----:B--2---:R-:W-:-:S06]  /*23360*/  PRMT R0, RZ, 0x7610, R0 ;  /* 0x00007610ff007816 */ /* 0x004fcc0000000000 */
[----:B---3--:R-:W2:Y:S01]  /*23370*/  @P2 LDG.E.U16 R0, desc[UR16][R18.64] ;  /* 0x0000001012002981 */ /* 0x008ea2000c1e1500 */
[----:B----4-:R-:W-:-:S06]  /*23380*/  PRMT R2, RZ, 0x7610, R2 ;  /* 0x00007610ff027816 */ /* 0x010fcc0000000002 */
[----:B------:R-:W3:Y:S01]  /*23390*/  @P2 LDG.E.U16 R2, desc[UR16][R16.64] ;  /* 0x0000001010022981 */ /* 0x000ee2000c1e1500 */
[----:B------:R-:W-:-:S05]  /*233a0*/  PRMT R54, RZ, 0x7610, R54 ;  /* 0x00007610ff367816 */ /* 0x000fca0000000036 */
[----:B------:R0:W-:Y:S04]  /*233b0*/  STL.S16 [R1+0xc00], R54 ;  /* 0x000c003601007387 */ /* 0x0001e80000100600 */
[----:B0-----:R-:W4:Y:S04]  /*233c0*/  LDL.LU R54, [R1+0x1248] ;  /* 0x0012480001367983 */ /* 0x001f280000300800 */
[----:B--2---:R0:W-:Y:S04]  /*233d0*/  STL [R1+0xc0c], R0 ;  /* 0x000c0c0001007387 */ /* 0x0041e80000100800 */
[----:B0-----:R-:W2:Y:S04]  /*233e0*/  LDL.LU R0, [R1+0x1244] ;  /* 0x0012440001007983 */ /* 0x001ea80000300800 */
[----:B------:R0:W-:Y:S04]  /*233f0*/  STL [R1+0x1100], R18 ;  /* 0x0011001201007387 */ /* 0x0001e80000100800 */
[----:B0-----:R-:W2:Y:S04]  /*23400*/  LDL.LU R18, [R1+0xc00] ;  /* 0x000c000001127983 */ /* 0x001ea80000300800 */
[----:B------:R-:W-:Y:S04]  /*23410*/  STL [R1+0x10fc], R19 ;  /* 0x0010fc1301007387 */ /* 0x000fe80000100800 */
[----:B---3--:R0:W-:Y:S04]  /*23420*/  STL [R1+0xc08], R2 ;  /* 0x000c080201007387 */ /* 0x0081e80000100800 */
[----:B0-----:R-:W3:Y:S04]  /*23430*/  LDL.LU R2, [R1+0x1240] ;  /* 0x0012400001027983 */ /* 0x001ee80000300800 */
[----:B------:R-:W-:Y:S04]  /*23440*/  STL [R1+0x1108], R16 ;  /* 0x0011081001007387 */ /* 0x000fe80000100800 */
[----:B------:R0:W-:Y:S04]  /*23450*/  STL [R1+0x1104], R17 ;  /* 0x0011041101007387 */ /* 0x0001e80000100800 */
[----:B0-----:R-:W3:Y:S01]  /*23460*/  LDL.LU R17, [R1+0xc04] ;  /* 0x000c040001117983 */ /* 0x001ee20000300800 */
[----:B------:R-:W-:-:S02]  /*23470*/  PRMT R28, RZ, 0x7610, R28 ;  /* 0x00007610ff1c7816 */ /* 0x000fc4000000001c */
[----:B------:R-:W-:Y:S02]  /*23480*/  PRMT R16, RZ, 0x7610, R16 ;  /* 0x00007610ff107816 */ /* 0x000fe40000000010 */
[----:B------:R-:W-:Y:S02]  /*23490*/  PRMT R19, RZ, 0x7610, R19 ;  /* 0x00007610ff137816 */ /* 0x000fe40000000013 */
[----:B------:R-:W4:Y:S04]  /*234a0*/  @P4 LDG.E.U16 R28, desc[UR16][R8.64] ;  /* 0x00000010081c4981 */ /* 0x000f28000c1e1500 */
[----:B------:R-:W4:Y:S04]  /*234b0*/  @P0 LDG.E.U16 R16, desc[UR16][R20.64] ;  /* 0x0000001014100981 */ /* 0x000f28000c1e1500 */
[----:B------:R-:W4:Y:S04]  /*234c0*/  @P4 LDG.E.U16 R19, desc[UR16][R10.64] ;  /* 0x000000100a134981 */ /* 0x000f28000c1e1500 */
[----:B--2---:R-:W2:Y:S04]  /*234d0*/  @P2 LDG.E.U16 R18, desc[UR16][R12.64] ;  /* 0x000000100c122981 */ /* 0x004ea8000c1e1500 */
[----:B---3--:R-:W3:Y:S04]  /*234e0*/  @P2 LDG.E.U16 R17, desc[UR16][R14.64] ;  /* 0x000000100e112981 */ /* 0x008ee8000c1e1500 */
[----:B---3--:R-:W-:Y:S04]  /*234f0*/  STL [R1+0x1114], R17 ;  /* 0x0011141101007387 */ /* 0x008fe80000100800 */
[----:B------:R0:W-:Y:S02]  /*23500*/  STL [R1+0x1110], R14 ;  /* 0x0011100e01007387 */ /* 0x0001e40000100800 */
[----:B0-----:R-:W-:-:S02]  /*23510*/  PRMT R14, RZ, 0x7610, R14 ;  /* 0x00007610ff0e7816 */ /* 0x001fc4000000000e */
[----:B------:R-:W-:-:S04]  /*23520*/  PRMT R17, RZ, 0x7610, R17 ;  /* 0x00007610ff117816 */ /* 0x000fc80000000011 */
[----:B------:R-:W3:Y:S04]  /*23530*/  @P0 LDG.E.U16 R14, desc[UR16][R24.64] ;  /* 0x00000010180e0981 */ /* 0x000ee8000c1e1500 */
[----:B------:R-:W4:Y:S04]  /*23540*/  @P0 LDG.E.U16 R17, desc[UR16][R22.64] ;  /* 0x0000001016110981 */ /* 0x000f28000c1e1500 */
[----:B------:R-:W-:Y:S04]  /*23550*/  STL [R1+0x110c], R15 ;  /* 0x00110c0f01007387 */ /* 0x000fe80000100800 */
[----:B--2---:R-:W-:Y:S04]  /*23560*/  STL [R1+0x1120], R18 ;  /* 0x0011201201007387 */ /* 0x004fe80000100800 */
[----:B------:R-:W-:Y:S04]  /*23570*/  STL [R1+0x111c], R12 ;  /* 0x00111c0c01007387 */ /* 0x000fe80000100800 */
[----:B------:R-:W-:Y:S04]  /*23580*/  STL [R1+0x1118], R13 ;  /* 0x0011180d01007387 */ /* 0x000fe80000100800 */
[----:B------:R-:W-:Y:S04]  /*23590*/  STL [R1+0x1128], R26 ;  /* 0x0011281a01007387 */ /* 0x000fe80000100800 */
[----:B------:R-:W-:Y:S04]  /*235a0*/  STL [R1+0x1124], R27 ;  /* 0x0011241b01007387 */ /* 0x000fe80000100800 */
[----:B------:R-:W-:Y:S04]  /*235b0*/  STL [R1+0x1130], R24 ;  /* 0x0011301801007387 */ /* 0x000fe80000100800 */
[----:B------:R-:W-:Y:S04]  /*235c0*/  STL [R1+0x112c], R25 ;  /* 0x00112c1901007387 */ /* 0x000fe80000100800 */
[----:B------:R-:W-:Y:S04]  /*235d0*/  STL [R1+0x1138], R22 ;  /* 0x0011381601007387 */ /* 0x000fe80000100800 */
[----:B------:R-:W-:Y:S01]  /*235e0*/  STL [R1+0x1134], R23 ;  /* 0x0011341701007387 */ /* 0x000fe20000100800 */
[----:B------:R-:W-:-:S02]  /*235f0*/  LOP3.LUT R5, R5, R4, RZ, 0x3c, !PT ;  /* 0x0000000405057212 */ /* 0x000fc400078e3cff */
[----:B------:R-:W-:Y:S02]  /*23600*/  PRMT R30, RZ, 0x7610, R30 ;  /* 0x00007610ff1e7816 */ /* 0x000fe4000000001e */
[C---:B------:R-:W-:Y:S02]  /*23610*/  LOP3.LUT R4, R5.reuse, R4, RZ, 0x3c, !PT ;  /* 0x0000000405047212 */ /* 0x040fe400078e3cff */
[----:B------:R-:W-:Y:S02]  /*23620*/  PRMT R29, RZ, 0x7610, R29 ;  /* 0x00007610ff1d7816 */ /* 0x000fe4000000001d */
[----:B------:R-:W2:Y:S01]  /*23630*/  @P0 LDG.E.U16 R30, desc[UR16][R26.64] ;  /* 0x000000101a1e0981 */ /* 0x000ea2000c1e1500 */
[----:B------:R-:W-:Y:S02]  /*23640*/  PRMT R0, RZ, 0x7610, R0 ;  /* 0x00007610ff007816 */ /* 0x000fe40000000000 */
[----:B------:R-:W-:Y:S01]  /*23650*/  LOP3.LUT R5, R5, R4, RZ, 0x3c, !PT ;  /* 0x0000000405057212 */ /* 0x000fe200078e3cff */
[----:B------:R-:W2:Y:S04]  /*23660*/  @P4 LDG.E.U16 R29, desc[UR16][R6.64] ;  /* 0x00000010061d4981 */ /* 0x000ea8000c1e1500 */
[----:B------:R-:W2:Y:S01]  /*23670*/  @P4 LDG.E.U16 R0, desc[UR16][R4.64] ;  /* 0x0000001004004981 */ /* 0x000ea2000c1e1500 */
[----:B------:R-:W-:Y:S06]  /*23680*/  BAR.SYNC.DEFER_BLOCKING 0x0 ;  /* 0x0000000000007b1d */ /* 0x000fec0000010000 */
[----:B---3--:R0:W-:Y:S04]  /*23690*/  STL [R1+0xbf8], R14 ;  /* 0x000bf80e01007387 */ /* 0x0081e80000100800 */
[----:B0-----:R-:W3:Y:S04]  /*236a0*/  LDL.LU R14, [R1+0x9d0] ;  /* 0x0009d000010e7983 */ /* 0x001ee80000300800 */
[----:B------:R-:W3:Y:S04]  /*236b0*/  LDL.LU R13, [R1+0x9cc] ;  /* 0x0009cc00010d7983 */ /* 0x000ee80000300800 */
[----:B------:R-:W3:Y:S04]  /*236c0*/  LDL.LU R23, [R1+0x8f0] ;  /* 0x0008f00001177983 */ /* 0x000ee80000300800 */
[----:B------:R-:W3:Y:S04]  /*236d0*/  LDL.LU R22, [R1+0x8ec] ;  /* 0x0008ec0001167983 */ /* 0x000ee80000300800 */
[----:B------:R-:W3:Y:S04]  /*236e0*/  LDL.LU R24, [R1+0x898] ;  /* 0x0008980001187983 */ /* 0x000ee80000300800 */
[----:B------:R-:W3:Y:S04]  /*236f0*/  LDL.LU R12, [R1+0x894] ;  /* 0x00089400010c7983 */ /* 0x000ee80000300800 */
[----:B------:R-:W3:Y:S04]  /*23700*/  LDL.LU R18, [R1+0x890] ;  /* 0x0008900001127983 */ /* 0x000ee80000300800 */
[----:B----4-:R0:W-:Y:S04]  /*23710*/  STL [R1+0xbf4], R17 ;  /* 0x000bf41101007387 */ /* 0x0101e80000100800 */
[----:B0-----:R-:W4:Y:S04]  /*23720*/  LDL.LU R17, [R1+0x88c] ;  /* 0x00088c0001117983 */ /* 0x001f280000300800 */
[----:B------:R0:W-:Y:S04]  /*23730*/  STL [R1+0xbf0], R16 ;  /* 0x000bf01001007387 */ /* 0x0001e80000100800 */
[----:B0-----:R-:W4:Y:S04]  /*23740*/  LDL.LU R16, [R1+0x838] ;  /* 0x0008380001107983 */ /* 0x001f280000300800 */
[----:B------:R-:W4:Y:S04]  /*23750*/  LDL.LU R25, [R1+0x834] ;  /* 0x0008340001197983 */ /* 0x000f280000300800 */
[----:B------:R-:W4:Y:S04]  /*23760*/  LDL.LU R27, [R1+0x830] ;  /* 0x00083000011b7983 */ /* 0x000f280000300800 */
[----:B------:R-:W4:Y:S04]  /*23770*/  LDL.LU R15, [R1+0x82c] ;  /* 0x00082c00010f7983 */ /* 0x000f280000300800 */
[----:B------:R0:W-:Y:S04]  /*23780*/  STL [R1+0x1140], R20 ;  /* 0x0011401401007387 */ /* 0x0001e80000100800 */
[----:B0-----:R-:W4:Y:S04]  /*23790*/  LDL.LU R20, [R1+0x8f4] ;  /* 0x0008f40001147983 */ /* 0x001f280000300800 */
        /* <DEDUP_REMOVED lines=14> */
[----:B--2---:R-:W-:Y:S04]  /*23880*/  STL [R1+0x1164], R29 ;  /* 0x0011641d01007387 */ /* 0x004fe80000100800 */
[----:B------:R-:W-:Y:S04]  /*23890*/  STL [R1+0x1160], R6 ;  /* 0x0011600601007387 */ /* 0x000fe80000100800 */
[----:B------:R-:W-:Y:S04]  /*238a0*/  STL [R1+0x115c], R7 ;  /* 0x00115c0701007387 */ /* 0x000fe80000100800 */
[----:B------:R-:W-:Y:S04]  /*238b0*/  STL [R1+0x1170], R0 ;  /* 0x0011700001007387 */ /* 0x000fe80000100800 */
[----:B------:R-:W-:Y:S04]  /*238c0*/  STL [R1+0x116c], R4 ;  /* 0x00116c0401007387 */ /* 0x000fe80000100800 */
[----:B------:R-:W-:Y:S04]  /*238d0*/  STL [R1+0x1168], R5 ;  /* 0x0011680501007387 */ /* 0x000fe80000100800 */
[----:B---3--:R0:W-:Y:S04]  /*238e0*/  STS.U16 [R2+UR5+0x10000], R14 ;  /* 0x0100000e02007988 */ /* 0x0081e80008000405 */
[----:B------:R1:W-:Y:S04]  /*238f0*/  STS.U16 [R2+UR5+0x14000], R13 ;  /* 0x0140000d02007988 */ /* 0x0003e80008000405 */
[----:B0-----:R-:W2:Y:S04]  /*23900*/  LDL.LU R14, [R1+0x7d8] ;  /* 0x0007d800010e7983 */ /* 0x001ea80000300800 */
[----:B------:R-:W3:Y:S04]  /*23910*/  LDL.LU R26, [R1+0x7d4] ;  /* 0x0007d400011a7983 */ /* 0x000ee80000300800 */
[----:B-1----:R-:W3:Y:S04]  /*23920*/  LDL.LU R13, [R1+0x7d0] ;  /* 0x0007d000010d7983 */ /* 0x002ee80000300800 */
[----:B------:R-:W3:Y:S04]  /*23930*/  LDL.LU R6, [R1+0x7cc] ;  /* 0x0007cc0001067983 */ /* 0x000ee80000300800 */
[----:B------:R-:W3:Y:S04]  /*23940*/  LDL.LU R29, [R1+0x778] ;  /* 0x00077800011d7983 */ /* 0x000ee80000300800 */
[----:B------:R-:W-:Y:S04]  /*23950*/  STS.U16 [R2+UR5+0x10c00], R24 ;  /* 0x010c001802007988 */ /* 0x000fe80008000405 */
[----:B------:R-:W-:Y:S04]  /*23960*/  STS.U16 [R2+UR5+0x14c00], R12 ;  /* 0x014c000c02007988 */ /* 0x000fe80008000405 */
[----:B------:R-:W-:Y:S04]  /*23970*/  STS.U16 [R2+UR5+0x18c00], R18 ;  /* 0x018c001202007988 */ /* 0x000fe80008000405 */
[----:B----4-:R-:W-:Y:S04]  /*23980*/  STS.U16 [R2+UR5+0x1cc00], R17 ;  /* 0x01cc001102007988 */ /* 0x010fe80008000405 */
[----:B------:R-:W-:Y:S04]  /*23990*/  STS.U16 [R2+UR5+0x11000], R16 ;  /* 0x0110001002007988 */ /* 0x000fe80008000405 */
[----:B------:R0:W-:Y:S04]  /*239a0*/  STS.U16 [R2+UR5+0x18000], R9 ;  /* 0x0180000902007988 */ /* 0x0001e80008000405 */
[----:B0-----:R-:W4:Y:S04]  /*239b0*/  LDL.LU R9, [R1+0x774] ;  /* 0x0007740001097983 */ /* 0x001f280000300800 */
[----:B------:R-:W4:Y:S04]  /*239c0*/  LDL.LU R24, [R1+0x770] ;  /* 0x0007700001187983 */ /* 0x000f280000300800 */
[----:B------:R-:W4:Y:S04]  /*239d0*/  LDL.LU R12, [R1+0x76c] ;  /* 0x00076c00010c7983 */ /* 0x000f280000300800 */
[----:B------:R-:W4:Y:S04]  /*239e0*/  LDL.LU R18, [R1+0x718] ;  /* 0x0007180001127983 */ /* 0x000f280000300800 */
[----:B------:R-:W4:Y:S04]  /*239f0*/  LDL.LU R17, [R1+0x714] ;  /* 0x0007140001117983 */ /* 0x000f280000300800 */
[----:B------:R-:W4:Y:S04]  /*23a00*/  LDL.LU R16, [R1+0x710] ;  /* 0x0007100001107983 */ /* 0x000f280000300800 */
[----:B------:R0:W-:Y:S04]  /*23a10*/  STS.U16 [R2+UR5+0x1d000], R15 ;  /* 0x01d0000f02007988 */ /* 0x0001e80008000405 */
[----:B------:R-:W-:Y:S04]  /*23a20*/  STS.U16 [R2+UR5+0x1c000], R8 ;  /* 0x01c0000802007988 */ /* 0x000fe80008000405 */
[----:B------:R-:W-:Y:S04]  /*23a30*/  STS.U16 [R2+UR5+0x10400], R28 ;  /* 0x0104001c02007988 */ /* 0x000fe80008000405 */
[----:B0-----:R-:W4:Y:S04]  /*23a40*/  LDL.LU R15, [R1+0x70c] ;  /* 0x00070c00010f7983 */ /* 0x001f280000300800 */
        /* <DEDUP_REMOVED lines=9> */
[----:B--2---:R0:W-:Y:S04]  /*23ae0*/  STS.U16 [R2+UR5+0x11400], R14 ;  /* 0x0114000e02007988 */ /* 0x0041e80008000405 */
[----:B0-----:R-:W2:Y:S04]  /*23af0*/  LDL.LU R14, [R1+0x9c0] ;  /* 0x0009c000010e7983 */ /* 0x001ea80000300800 */
        /* <DEDUP_REMOVED lines=10> */
[----:B---3--:R0:W-:Y:S04]  /*23ba0*/  STS.U16 [R2+UR5+0x15400], R26 ;  /* 0x0154001a02007988 */ /* 0x0081e80008000405 */
[----:B------:R-:W3:Y:S04]  /*23bb0*/  LDL.LU R27, [R1+0x8dc] ;  /* 0x0008dc00011b7983 */ /* 0x000ee80000300800 */
[----:B------:R1:W-:Y:S04]  /*23bc0*/  STS.U16 [R2+UR5+0x19400], R13 ;  /* 0x0194000d02007988 */ /* 0x0003e80008000405 */
[----:B0-----:R-:W3:Y:S04]  /*23bd0*/  LDL.LU R26, [R1+0x888] ;  /* 0x00088800011a7983 */ /* 0x001ee80000300800 */
[----:B-1----:R-:W3:Y:S04]  /*23be0*/  LDL.LU R13, [R1+0x884] ;  /* 0x00088400010d7983 */ /* 0x002ee80000300800 */
[----:B----4-:R-:W-:Y:S04]  /*23bf0*/  STS.U16 [R2+UR5+0x19800], R24 ;  /* 0x0198001802007988 */ /* 0x010fe80008000405 */
[----:B------:R-:W-:Y:S04]  /*23c00*/  STS.U16 [R2+UR5+0x1d800], R12 ;  /* 0x01d8000c02007988 */ /* 0x000fe80008000405 */
[----:B------:R0:W-:Y:S04]  /*23c10*/  STS.U16 [R2+UR5+0x15c00], R17 ;  /* 0x015c001102007988 */ /* 0x0001e80008000405 */
[----:B------:R1:W-:Y:S04]  /*23c20*/  STS.U16 [R2+UR5+0x19c00], R16 ;  /* 0x019c001002007988 */ /* 0x0003e80008000405 */
[----:B0-----:R-:W4:Y:S04]  /*23c30*/  LDL.LU R17, [R1+0x880] ;  /* 0x0008800001117983 */ /* 0x001f280000300800 */
[----:B------:R-:W4:Y:S04]  /*23c40*/  LDL.LU R24, [R1+0x87c] ;  /* 0x00087c0001187983 */ /* 0x000f280000300800 */
[----:B------:R-:W4:Y:S04]  /*23c50*/  LDL.LU R12, [R1+0x828] ;  /* 0x00082800010c7983 */ /* 0x000f280000300800 */
[----:B-1----:R-:W4:Y:S01]  /*23c60*/  LDL.LU R16, [R1+0x824] ;  /* 0x0008240001107983 */ /* 0x002f220000300800 */
[----:B------:R-:W-:-:S03]  /*23c70*/  LOP3.LUT R0, R2, 0x10, RZ, 0x3c, !PT ;  /* 0x0000001002007812 */ /* 0x000fc600078e3cff */
[----:B------:R-:W-:Y:S04]  /*23c80*/  STS.U16 [R2+UR5+0x1d400], R6 ;  /* 0x01d4000602007988 */ /* 0x000fe80008000405 */
[----:B------:R-:W-:Y:S04]  /*23c90*/  STS.U16 [R2+UR5+0x11800], R29 ;  /* 0x0118001d02007988 */ /* 0x000fe80008000405 */
[----:B------:R-:W-:Y:S04]  /*23ca0*/  STS.U16 [R2+UR5+0x15800], R9 ;  /* 0x0158000902007988 */ /* 0x000fe80008000405 */
[----:B------:R0:W-:Y:S04]  /*23cb0*/  STS.U16 [R2+UR5+0x11c00], R18 ;  /* 0x011c001202007988 */ /* 0x0001e80008000405 */
[----:B------:R1:W-:Y:S04]  /*23cc0*/  STS.U16 [R2+UR5+0x1dc00], R15 ;  /* 0x01dc000f02007988 */ /* 0x0003e80008000405 */
[----:B0-----:R-:W4:Y:S04]  /*23cd0*/  LDL.LU R18, [R1+0x820] ;  /* 0x0008200001127983 */ /* 0x001f280000300800 */
[----:B-1----:R-:W4:Y:S04]  /*23ce0*/  LDL.LU R15, [R1+0x81c] ;  /* 0x00081c00010f7983 */ /* 0x002f280000300800 */
[----:B--2---:R0:W-:Y:S04]  /*23cf0*/  STS.U16 [R0+UR5+0x10080], R14 ;  /* 0x0100800e00007988 */ /* 0x0041e80008000405 */
[----:B------:R1:W-:Y:S04]  /*23d00*/  STS.U16 [R0+UR5+0x14080], R8 ;  /* 0x0140800800007988 */ /* 0x0003e80008000405 */
[----:B------:R-:W-:Y:S04]  /*23d10*/  STS.U16 [R0+UR5+0x18080], R28 ;  /* 0x0180801c00007988 */ /* 0x000fe80008000405 */
[----:B------:R-:W-:Y:S04]  /*23d20*/  STS.U16 [R0+UR5+0x1c080], R11 ;  /* 0x01c0800b00007988 */ /* 0x000fe80008000405 */
[----:B------:R-:W-:Y:S04]  /*23d30*/  STS.U16 [R0+UR5+0x10480], R10 ;  /* 0x0104800a00007988 */ /* 0x000fe80008000405 */
[----:B------:R-:W-:Y:S04]  /*23d40*/  STS.U16 [R0+UR5+0x14480], R19 ;  /* 0x0144801300007988 */ /* 0x000fe80008000405 */
[----:B------:R-:W-:Y:S04]  /*23d50*/  STS.U16 [R0+UR5+0x18480], R21 ;  /* 0x0184801500007988 */ /* 0x000fe80008000405 */
[----:B------:R-:W-:Y:S04]  /*23d60*/  STS.U16 [R0+UR5+0x1c480], R20 ;  /* 0x01c4801400007988 */ /* 0x000fe80008000405 */
[----:B0-----:R-:W2:Y:S04]  /*23d70*/  LDL.LU R14, [R1+0x7c8] ;  /* 0x0007c800010e7983 */ /* 0x001ea80000300800 */
[----:B------:R-:W-:Y:S04]  /*23d80*/  STS.U16 [R0+UR5+0x10880], R23 ;  /* 0x0108801700007988 */ /* 0x000fe80008000405 */
[----:B------:R-:W-:Y:S04]  /*23d90*/  STS.U16 [R0+UR5+0x14880], R22 ;  /* 0x0148801600007988 */ /* 0x000fe80008000405 */
[----:B------:R-:W2:Y:S04]  /*23da0*/  LDL.LU R7, [R1+0x7c4] ;  /* 0x0007c40001077983 */ /* 0x000ea80000300800 */
[----:B------:R-:W-:Y:S04]  /*23db0*/  STS.U16 [R0+UR5+0x18880], R25 ;  /* 0x0188801900007988 */ /* 0x000fe80008000405 */
[----:B------:R-:W2:Y:S04]  /*23dc0*/  LDL.LU R6, [R1+0x7c0] ;  /* 0x0007c00001067983 */ /* 0x000ea80000300800 */
[----:B---3--:R0:W-:Y:S04]  /*23dd0*/  STS.U16 [R0+UR5+0x1c880], R27 ;  /* 0x01c8801b00007988 */ /* 0x0081e80008000405 */
[----:B------:R-:W3:Y:S04]  /*23de0*/  LDL.LU R29, [R1+0x7bc] ;  /* 0x0007bc00011d7983 */ /* 0x000ee80000300800 */
[----:B------:R0:W-:Y:S04]  /*23df0*/  STS.U16 [R0+UR5+0x10c80], R26 ;  /* 0x010c801a00007988 */ /* 0x0001e80008000405 */
[----:B------:R-:W3:Y:S04]  /*23e00*/  LDL.LU R9, [R1+0x768] ;  /* 0x0007680001097983 */ /* 0x000ee80000300800 */
[----:B------:R0:W-:Y:S04]  /*23e10*/  STS.U16 [R0+UR5+0x14c80], R13 ;  /* 0x014c800d00007988 */ /* 0x0001e80008000405 */
[----:B-1----:R-:W3:Y:S04]  /*23e20*/  LDL.LU R8, [R1+0x764] ;  /* 0x0007640001087983 */ /* 0x002ee80000300800 */
[----:B0-----:R-:W3:Y:S04]  /*23e30*/  LDL.LU R27, [R1+0x760] ;  /* 0x00076000011b7983 */ /* 0x001ee80000300800 */
[----:B------:R-:W3:Y:S04]  /*23e40*/  LDL.LU R26, [R1+0x75c] ;  /* 0x00075c00011a7983 */ /* 0x000ee80000300800 */
[----:B------:R-:W3:Y:S04]  /*23e50*/  LDL.LU R13, [R1+0x708] ;  /* 0x00070800010d7983 */ /* 0x000ee80000300800 */
[----:B----4-:R0:W-:Y:S04]  /*23e60*/  STS.U16 [R0+UR5+0x18c80], R17 ;  /* 0x018c801100007988 */ /* 0x0101e80008000405 */
[----:B------:R-:W-:Y:S04]  /*23e70*/  STS.U16 [R0+UR5+0x1cc80], R24 ;  /* 0x01cc801800007988 */ /* 0x000fe80008000405 */
[----:B------:R-:W-:Y:S04]  /*23e80*/  STS.U16 [R0+UR5+0x11080], R12 ;  /* 0x0110800c00007988 */ /* 0x000fe80008000405 */
[----:B0-----:R-:W4:Y:S04]  /*23e90*/  LDL.LU R17, [R1+0x704] ;  /* 0x0007040001117983 */ /* 0x001f280000300800 */
[----:B------:R0:W-:Y:S04]  /*23ea0*/  STS.U16 [R0+UR5+0x15080], R16 ;  /* 0x0150801000007988 */ /* 0x0001e80008000405 */
[----:B0-----:R-:W4:Y:S04]  /*23eb0*/  LDL.LU R16, [R1+0x700] ;  /* 0x0007000001107983 */ /* 0x001f280000300800 */
[----:B------:R-:W4:Y:S04]  /*23ec0*/  LDL.LU R12, [R1+0x6fc] ;  /* 0x0006fc00010c7983 */ /* 0x000f280000300800 */
[----:B------:R-:W4:Y:S04]  /*23ed0*/  LDL.LU R28, [R1+0x9b0] ;  /* 0x0009b000011c7983 */ /* 0x000f280000300800 */
[----:B------:R-:W4:Y:S04]  /*23ee0*/  LDL.LU R11, [R1+0x9ac] ;  /* 0x0009ac00010b7983 */ /* 0x000f280000300800 */
[----:B------:R-:W4:Y:S04]  /*23ef0*/  LDL.LU R10, [R1+0x9a8] ;  /* 0x0009a800010a7983 */ /* 0x000f280000300800 */
[----:B------:R0:W-:Y:S04]  /*23f00*/  STS.U16 [R0+UR5+0x19080], R18 ;  /* 0x0190801200007988 */ /* 0x0001e80008000405 */
[----:B------:R-:W4:Y:S04]  /*23f10*/  LDL.LU R19, [R1+0x9a4] ;  /* 0x0009a40001137983 */ /* 0x000f280000300800 */
[----:B------:R1:W-:Y:S04]  /*23f20*/  STS.U16 [R0+UR5+0x1d080], R15 ;  /* 0x01d0800f00007988 */ /* 0x0003e80008000405 */
        /* <DEDUP_REMOVED lines=8> */
[----:B--2---:R0:W-:Y:S04]  /*23fb0*/  STS.U16 [R0+UR5+0x11480], R14 ;  /* 0x0114800e00007988 */ /* 0x0041e80008000405 */
[----:B0-----:R-:W2:Y:S04]  /*23fc0*/  LDL.LU R14, [R1+0x878] ;  /* 0x00087800010e7983 */ /* 0x001ea80000300800 */
[----:B------:R-:W-:Y:S04]  /*23fd0*/  STS.U16 [R0+UR5+0x15480], R7 ;  /* 0x0154800700007988 */ /* 0x000fe80008000405 */
[----:B------:R-:W-:Y:S04]  /*23fe0*/  STS.U16 [R0+UR5+0x19480], R6 ;  /* 0x0194800600007988 */ /* 0x000fe80008000405 */
[----:B---3--:R-:W-:Y:S04]  /*23ff0*/  STS.U16 [R0+UR5+0x1d480], R29 ;  /* 0x01d4801d00007988 */ /* 0x008fe80008000405 */
[----:B------:R-:W-:Y:S04]  /*24000*/  STS.U16 [R0+UR5+0x11880], R9 ;  /* 0x0118800900007988 */ /* 0x000fe80008000405 */
[----:B------:R-:W-:Y:S04]  /*24010*/  STS.U16 [R0+UR5+0x15880], R8 ;  /* 0x0158800800007988 */ /* 0x000fe80008000405 */
[----:B------:R0:W-:Y:S04]  /*24020*/  STS.U16 [R0+UR5+0x19880], R27 ;  /* 0x0198801b00007988 */ /* 0x0001e80008000405 */
[----:B------:R1:W-:Y:S04]  /*24030*/  STS.U16 [R0+UR5+0x1d880], R26 ;  /* 0x01d8801a00007988 */ /* 0x0003e80008000405 */
[----:B------:R-:W-:Y:S04]  /*24040*/  STS.U16 [R0+UR5+0x11c80], R13 ;  /* 0x011c800d00007988 */ /* 0x000fe80008000405 */
[----:B0-----:R-:W3:Y:S04]  /*24050*/  LDL.LU R27, [R1+0x874] ;  /* 0x00087400011b7983 */ /* 0x001ee80000300800 */
[----:B-1----:R-:W3:Y:S04]  /*24060*/  LDL.LU R26, [R1+0x870] ;  /* 0x00087000011a7983 */ /* 0x002ee80000300800 */
[----:B----4-:R0:W-:Y:S04]  /*24070*/  STS.U16 [R0+UR5+0x15c80], R17 ;  /* 0x015c801100007988 */ /* 0x0101e80008000405 */
[----:B0-----:R-:W4:Y:S04]  /*24080*/  LDL.LU R17, [R1+0x86c] ;  /* 0x00086c0001117983 */ /* 0x001f280000300800 */
[----:B------:R0:W-:Y:S04]  /*24090*/  STS.U16 [R0+UR5+0x19c80], R16 ;  /* 0x019c801000007988 */ /* 0x0001e80008000405 */
[----:B0-----:R-:W4:Y:S01]  /*240a0*/  LDL.LU R16, [R1+0x818] ;  /* 0x0008180001107983 */ /* 0x001f220000300800 */
[----:B------:R-:W-:-:S03]  /*240b0*/  LOP3.LUT R4, R2, 0x20, RZ, 0x3c, !PT ;  /* 0x0000002002047812 */ /* 0x000fc600078e3cff */
[----:B------:R0:W-:Y:S04]  /*240c0*/  STS.U16 [R0+UR5+0x1dc80], R12 ;  /* 0x01dc800c00007988 */ /* 0x0001e80008000405 */
[----:B------:R1:W-:Y:S04]  /*240d0*/  STS.U16 [R4+UR5+0x10100], R28 ;  /* 0x0101001c04007988 */ /* 0x0003e80008000405 */
[----:B------:R-:W-:Y:S04]  /*240e0*/  STS.U16 [R4+UR5+0x14100], R11 ;  /* 0x0141000b04007988 */ /* 0x000fe80008000405 */
[----:B------:R-:W-:Y:S04]  /*240f0*/  STS.U16 [R4+UR5+0x18100], R10 ;  /* 0x0181000a04007988 */ /* 0x000fe80008000405 */
[----:B------:R-:W-:Y:S04]  /*24100*/  STS.U16 [R4+UR5+0x1c100], R19 ;  /* 0x01c1001304007988 */ /* 0x000fe80008000405 */
[----:B------:R-:W4:Y:S04]  /*24110*/  LDL.LU R13, [R1+0x814] ;  /* 0x00081400010d7983 */ /* 0x000f280000300800 */
[----:B------:R-:W-:Y:S04]  /*24120*/  STS.U16 [R4+UR5+0x10500], R21 ;  /* 0x0105001504007988 */ /* 0x000fe80008000405 */
[----:B0-----:R-:W4:Y:S04]  /*24130*/  LDL.LU R12, [R1+0x810] ;  /* 0x00081000010c7983 */ /* 0x001f280000300800 */
[----:B------:R-:W-:Y:S04]  /*24140*/  STS.U16 [R4+UR5+0x14500], R20 ;  /* 0x0145001404007988 */ /* 0x000fe80008000405 */
        /* <DEDUP_REMOVED lines=10> */
[----:B------:R0:W-:Y:S04]  /*241f0*/  STS.U16 [R4+UR5+0x1c900], R15 ;  /* 0x01c9000f04007988 */ /* 0x0001e80008000405 */
[----:B------:R-:W4:Y:S04]  /*24200*/  LDL.LU R8, [R1+0x758] ;  /* 0x0007580001087983 */ /* 0x000f280000300800 */
[----:B-1----:R-:W4:Y:S04]  /*24210*/  LDL.LU R28, [R1+0x754] ;  /* 0x00075400011c7983 */ /* 0x002f280000300800 */
[----:B0-----:R-:W4:Y:S04]  /*24220*/  LDL.LU R18, [R1+0x750] ;  /* 0x0007500001127983 */ /* 0x001f280000300800 */
[----:B------:R-:W4:Y:S04]  /*24230*/  LDL.LU R15, [R1+0x74c] ;  /* 0x00074c00010f7983 */ /* 0x000f280000300800 */
[----:B--2---:R0:W-:Y:S04]  /*24240*/  STS.U16 [R4+UR5+0x10d00], R14 ;  /* 0x010d000e04007988 */ /* 0x0041e80008000405 */
[----:B0-----:R-:W2:Y:S04]  /*24250*/  LDL.LU R14, [R1+0x6f8] ;  /* 0x0006f800010e7983 */ /* 0x001ea80000300800 */
[----:B---3--:R-:W-:Y:S04]  /*24260*/  STS.U16 [R4+UR5+0x14d00], R27 ;  /* 0x014d001b04007988 */ /* 0x008fe80008000405 */
[----:B------:R-:W-:Y:S04]  /*24270*/  STS.U16 [R4+UR5+0x18d00], R26 ;  /* 0x018d001a04007988 */ /* 0x000fe80008000405 */
[----:B----4-:R0:W-:Y:S04]  /*24280*/  STS.U16 [R4+UR5+0x1cd00], R17 ;  /* 0x01cd001104007988 */ /* 0x0101e80008000405 */
[----:B0-----:R-:W3:Y:S04]  /*24290*/  LDL.LU R17, [R1+0x6f4] ;  /* 0x0006f40001117983 */ /* 0x001ee80000300800 */
[----:B------:R0:W-:Y:S04]  /*242a0*/  STS.U16 [R4+UR5+0x11100], R16 ;  /* 0x0111001004007988 */ /* 0x0001e80008000405 */
[----:B0-----:R-:W4:Y:S04]  /*242b0*/  LDL.LU R16, [R1+0x6f0] ;  /* 0x0006f00001107983 */ /* 0x001f280000300800 */
[----:B------:R-:W4:Y:S04]  /*242c0*/  LDL.LU R11, [R1+0x6ec] ;  /* 0x0006ec00010b7983 */ /* 0x000f280000300800 */
[----:B------:R-:W4:Y:S04]  /*242d0*/  LDL.LU R10, [R1+0x9a0] ;  /* 0x0009a000010a7983 */ /* 0x000f280000300800 */
[----:B------:R-:W4:Y:S04]  /*242e0*/  LDL.LU R19, [R1+0x99c] ;  /* 0x00099c0001137983 */ /* 0x000f280000300800 */
[----:B------:R-:W4:Y:S04]  /*242f0*/  LDL.LU R21, [R1+0x998] ;  /* 0x0009980001157983 */ /* 0x000f280000300800 */
[----:B------:R-:W4:Y:S04]  /*24300*/  LDL.LU R20, [R1+0x994] ;  /* 0x0009940001147983 */ /* 0x000f280000300800 */
[----:B------:R-:W4:Y:S04]  /*24310*/  LDL.LU R23, [R1+0x930] ;  /* 0x0009300001177983 */ /* 0x000f280000300800 */
[----:B------:R-:W4:Y:S04]  /*24320*/  LDL.LU R22, [R1+0x92c] ;  /* 0x00092c0001167983 */ /* 0x000f280000300800 */
[----:B------:R0:W-:Y:S04]  /*24330*/  STS.U16 [R4+UR5+0x15100], R13 ;  /* 0x0151000d04007988 */ /* 0x0001e80008000405 */
[----:B------:R1:W-:Y:S04]  /*24340*/  STS.U16 [R4+UR5+0x19100], R12 ;  /* 0x0191000c04007988 */ /* 0x0003e80008000405 */
[----:B------:R0:W-:Y:S04]  /*24350*/  STS.U16 [R4+UR5+0x1d100], R0 ;  /* 0x01d1000004007988 */ /* 0x0001e80008000405 */
        /* <DEDUP_REMOVED lines=9> */
[----:B0-----:R-:W4:Y:S04]  /*243f0*/  LDL.LU R13, [R1+0x8c0] ;  /* 0x0008c000010d7983 */ /* 0x001f280000300800 */
[----:B------:R-:W-:Y:S04]  /*24400*/  STS.U16 [R4+UR5+0x15900], R28 ;  /* 0x0159001c04007988 */ /* 0x000fe80008000405 */
[----:B-1----:R-:W4:Y:S04]  /*24410*/  LDL.LU R12, [R1+0x8bc] ;  /* 0x0008bc00010c7983 */ /* 0x002f280000300800 */
[----:B------:R0:W-:Y:S04]  /*24420*/  STS.U16 [R4+UR5+0x19900], R18 ;  /* 0x0199001204007988 */ /* 0x0001e80008000405 */
[----:B------:R1:W-:Y:S01]  /*24430*/  STS.U16 [R4+UR5+0x1d900], R15 ;  /* 0x01d9000f04007988 */ /* 0x0003e20008000405 */
[----:B------:R-:W-:-:S03]  /*24440*/  LOP3.LUT R0, R2, 0x30, RZ, 0x3c, !PT ;  /* 0x0000003002007812 */ /* 0x000fc600078e3cff */
[----:B0-----:R-:W4:Y:S04]  /*24450*/  LDL.LU R18, [R1+0x868] ;  /* 0x0008680001127983 */ /* 0x001f280000300800 */
[----:B-1----:R-:W4:Y:S04]  /*24460*/  LDL.LU R15, [R1+0x864] ;  /* 0x00086400010f7983 */ /* 0x002f280000300800 */
[----:B--2---:R0:W-:Y:S04]  /*24470*/  STS.U16 [R4+UR5+0x11d00], R14 ;  /* 0x011d000e04007988 */ /* 0x0041e80008000405 */
[----:B0-----:R-:W2:Y:S04]  /*24480*/  LDL.LU R14, [R1+0x860] ;  /* 0x00086000010e7983 */ /* 0x001ea80000300800 */
[----:B---3--:R0:W-:Y:S04]  /*24490*/  STS.U16 [R4+UR5+0x15d00], R17 ;  /* 0x015d001104007988 */ /* 0x0081e80008000405 */
[----:B0-----:R-:W3:Y:S04]  /*244a0*/  LDL.LU R17, [R1+0x85c] ;  /* 0x00085c0001117983 */ /* 0x001ee80000300800 */
[----:B----4-:R0:W-:Y:S04]  /*244b0*/  STS.U16 [R4+UR5+0x19d00], R16 ;  /* 0x019d001004007988 */ /* 0x0101e80008000405 */
[----:B------:R1:W-:Y:S04]  /*244c0*/  STS.U16 [R4+UR5+0x1dd00], R11 ;  /* 0x01dd000b04007988 */ /* 0x0003e80008000405 */
[----:B0-----:R-:W4:Y:S04]  /*244d0*/  LDL.LU R16, [R1+0x808] ;  /* 0x0008080001107983 */ /* 0x001f280000300800 */
[----:B------:R-:W4:Y:S04]  /*244e0*/  LDL.LU R5, [R1+0x804] ;  /* 0x0008040001057983 */ /* 0x000f280000300800 */
[----:B-1----:R-:W4:Y:S04]  /*244f0*/  LDL.LU R4, [R1+0x800] ;  /* 0x0008000001047983 */ /* 0x002f280000300800 */
[----:B------:R-:W4:Y:S04]  /*24500*/  LDL.LU R7, [R1+0x7fc] ;  /* 0x0007fc0001077983 */ /* 0x000f280000300800 */
        /* <DEDUP_REMOVED lines=12> */
[----:B0-----:R-:W4:Y:S04]  /*245d0*/  LDL.LU R23, [R1+0x740] ;  /* 0x0007400001177983 */ /* 0x001f280000300800 */
[----:B-1----:R-:W4:Y:S04]  /*245e0*/  LDL.LU R22, [R1+0x73c] ;  /* 0x00073c0001167983 */ /* 0x002f280000300800 */
[----:B------:R0:W-:Y:S04]  /*245f0*/  STS.U16 [R0+UR5+0x18580], R25 ;  /* 0x0185801900007988 */ /* 0x0001e80008000405 */
[----:B------:R1:W-:Y:S04]  /*24600*/  STS.U16 [R0+UR5+0x1c580], R24 ;  /* 0x01c5801800007988 */ /* 0x0003e80008000405 */
[----:B------:R0:W-:Y:S04]  /*24610*/  STS.U16 [R0+UR5+0x10980], R27 ;  /* 0x0109801b00007988 */ /* 0x0001e80008000405 */
[----:B------:R0:W-:Y:S04]  /*24620*/  STS.U16 [R0+UR5+0x14980], R26 ;  /* 0x0149801a00007988 */ /* 0x0001e80008000405 */
[----:B------:R0:W-:Y:S04]  /*24630*/  STS.U16 [R0+UR5+0x18980], R13 ;  /* 0x0189800d00007988 */ /* 0x0001e80008000405 */
[----:B------:R-:W4:Y:S04]  /*24640*/  LDL.LU R10, [R1+0x6e8] ;  /* 0x0006e800010a7983 */ /* 0x000f280000300800 */
[----:B------:R0:W-:Y:S04]  /*24650*/  STS.U16 [R0+UR5+0x1c980], R12 ;  /* 0x01c9800c00007988 */ /* 0x0001e80008000405 */
[----:B------:R-:W4:Y:S04]  /*24660*/  LDL.LU R19, [R1+0x6e4] ;  /* 0x0006e40001137983 */ /* 0x000f280000300800 */
[----:B------:R0:W-:Y:S04]  /*24670*/  STS.U16 [R0+UR5+0x10d80], R18 ;  /* 0x010d801200007988 */ /* 0x0001e80008000405 */
[----:B------:R0:W-:Y:S04]  /*24680*/  STS.U16 [R0+UR5+0x14d80], R15 ;  /* 0x014d800f00007988 */ /* 0x0001e80008000405 */
[----:B--2---:R2:W-:Y:S04]  /*24690*/  STS.U16 [R0+UR5+0x18d80], R14 ;  /* 0x018d800e00007988 */ /* 0x0045e80008000405 */
[----:B------:R-:W4:Y:S04]  /*246a0*/  LDL.LU R21, [R1+0x990] ;  /* 0x0009900001157983 */ /* 0x000f280000300800 */
[----:B------:R-:W4:Y:S04]  /*246b0*/  LDL.LU R20, [R1+0x98c] ;  /* 0x00098c0001147983 */ /* 0x000f280000300800 */
[----:B0-----:R-:W4:Y:S04]  /*246c0*/  LDL.LU R25, [R1+0x988] ;  /* 0x0009880001197983 */ /* 0x001f280000300800 */
[----:B-1----:R-:W4:Y:S04]  /*246d0*/  LDL.LU R24, [R1+0x984] ;  /* 0x0009840001187983 */ /* 0x002f280000300800 */
[----:B------:R-:W4:Y:S04]  /*246e0*/  LDL.LU R27, [R1+0x920] ;  /* 0x00092000011b7983 */ /* 0x000f280000300800 */
[----:B------:R-:W4:Y:S04]  /*246f0*/  LDL.LU R26, [R1+0x91c] ;  /* 0x00091c00011a7983 */ /* 0x000f280000300800 */
[----:B------:R-:W4:Y:S04]  /*24700*/  LDL.LU R13, [R1+0x918] ;  /* 0x00091800010d7983 */ /* 0x000f280000300800 */
[----:B------:R-:W4:Y:S04]  /*24710*/  LDL.LU R12, [R1+0x914] ;  /* 0x00091400010c7983 */ /* 0x000f280000300800 */
[----:B------:R-:W4:Y:S04]  /*24720*/  LDL.LU R18, [R1+0x8b8] ;  /* 0x0008b80001127983 */ /* 0x000f280000300800 */
[----:B------:R-:W4:Y:S04]  /*24730*/  LDL.LU R15, [R1+0x8b4] ;  /* 0x0008b400010f7983 */ /* 0x000f280000300800 */
[----:B--2---:R-:W2:Y:S04]  /*24740*/  LDL.LU R14, [R1+0x8b0] ;  /* 0x0008b000010e7983 */ /* 0x004ea80000300800 */
[----:B---3--:R0:W-:Y:S04]  /*24750*/  STS.U16 [R0+UR5+0x1cd80], R17 ;  /* 0x01cd801100007988 */ /* 0x0081e80008000405 */
[----:B0-----:R-:W3:Y:S04]  /*24760*/  LDL.LU R17, [R1+0x8ac] ;  /* 0x0008ac0001117983 */ /* 0x001ee80000300800 */
[----:B----4-:R0:W-:Y:S04]  /*24770*/  STS.U16 [R0+UR5+0x11180], R16 ;  /* 0x0111801000007988 */ /* 0x0101e80008000405 */
[----:B------:R-:W-:Y:S04]  /*24780*/  STS.U16 [R0+UR5+0x15180], R5 ;  /* 0x0151800500007988 */ /* 0x000fe80008000405 */
[----:B------:R-:W-:Y:S04]  /*24790*/  STS.U16 [R0+UR5+0x19180], R4 ;  /* 0x0191800400007988 */ /* 0x000fe80008000405 */
        /* <DEDUP_REMOVED lines=8> */
[----:B------:R0:W-:Y:S04]  /*24820*/  STS.U16 [R0+UR5+0x19980], R23 ;  /* 0x0199801700007988 */ /* 0x0001e80008000405 */
[----:B------:R1:W-:Y:S04]  /*24830*/  STS.U16 [R0+UR5+0x1d980], R22 ;  /* 0x01d9801600007988 */ /* 0x0003e80008000405 */
[----:B0-----:R-:W4:Y:S04]  /*24840*/  LDL.LU R23, [R1+0x854] ;  /* 0x0008540001177983 */ /* 0x001f280000300800 */
[----:B-1----:R-:W4:Y:S01]  /*24850*/  LDL.LU R22, [R1+0x850] ;  /* 0x0008500001167983 */ /* 0x002f220000300800 */
[----:B------:R-:W-:-:S03]  /*24860*/  LOP3.LUT R4, R2, 0x40, RZ, 0x3c, !PT ;  /* 0x0000004002047812 */ /* 0x000fc600078e3cff */
[----:B------:R-:W-:Y:S04]  /*24870*/  STS.U16 [R0+UR5+0x11d80], R10 ;  /* 0x011d800a00007988 */ /* 0x000fe80008000405 */
[----:B------:R-:W-:Y:S04]  /*24880*/  STS.U16 [R0+UR5+0x15d80], R19 ;  /* 0x015d801300007988 */ /* 0x000fe80008000405 */
[----:B------:R0:W-:Y:S04]  /*24890*/  STS.U16 [R0+UR5+0x19d80], R57 ;  /* 0x019d803900007988 */ /* 0x0001e80008000405 */
[----:B------:R1:W-:Y:S04]  /*248a0*/  STS.U16 [R0+UR5+0x1dd80], R56 ;  /* 0x01dd803800007988 */ /* 0x0003e80008000405 */
[----:B0-----:R-:W4:Y:S04]  /*248b0*/  LDL.LU R57, [R1+0x123c] ;  /* 0x00123c0001397983 */ /* 0x001f280000300800 */
[----:B------:R-:W-:Y:S04]  /*248c0*/  STS.U16 [R4+UR5+0x10200], R21 ;  /* 0x0102001504007988 */ /* 0x000fe80008000405 */
[----:B------:R-:W-:Y:S04]  /*248d0*/  STS.U16 [R4+UR5+0x14200], R20 ;  /* 0x0142001404007988 */ /* 0x000fe80008000405 */
[----:B------:R0:W-:Y:S04]  /*248e0*/  STS.U16 [R4+UR5+0x18200], R25 ;  /* 0x0182001904007988 */ /* 0x0001e80008000405 */
[----:B------:R0:W-:Y:S04]  /*248f0*/  STS.U16 [R4+UR5+0x1c200], R24 ;  /* 0x01c2001804007988 */ /* 0x0001e80008000405 */
[----:B-1----:R-:W4:Y:S04]  /*24900*/  LDL.LU R56, [R1+0x1238] ;  /* 0x0012380001387983 */ /* 0x002f280000300800 */
[----:B------:R1:W-:Y:S04]  /*24910*/  STS.U16 [R4+UR5+0x10600], R27 ;  /* 0x0106001b04007988 */ /* 0x0003e80008000405 */
[----:B------:R1:W-:Y:S04]  /*24920*/  STS.U16 [R4+UR5+0x14600], R26 ;  /* 0x0146001a04007988 */ /* 0x0003e80008000405 */
[----:B0-----:R-:W4:Y:S04]  /*24930*/  LDL.LU R25, [R1+0x980] ;  /* 0x0009800001197983 */ /* 0x001f280000300800 */
[----:B------:R0:W-:Y:S04]  /*24940*/  STS.U16 [R4+UR5+0x18600], R13 ;  /* 0x0186000d04007988 */ /* 0x0001e80008000405 */
[----:B------:R-:W4:Y:S04]  /*24950*/  LDL.LU R24, [R1+0x97c] ;  /* 0x00097c0001187983 */ /* 0x000f280000300800 */
[----:B------:R0:W-:Y:S04]  /*24960*/  STS.U16 [R4+UR5+0x1c600], R12 ;  /* 0x01c6000c04007988 */ /* 0x0001e80008000405 */
[----:B-1----:R-:W4:Y:S04]  /*24970*/  LDL.LU R27, [R1+0x978] ;  /* 0x00097800011b7983 */ /* 0x002f280000300800 */
[----:B------:R1:W-:Y:S04]  /*24980*/  STS.U16 [R4+UR5+0x10a00], R18 ;  /* 0x010a001204007988 */ /* 0x0003e80008000405 */
[----:B------:R-:W4:Y:S04]  /*24990*/  LDL.LU R26, [R1+0x974] ;  /* 0x00097400011a7983 */ /* 0x000f280000300800 */
[----:B------:R1:W-:Y:S04]  /*249a0*/  STS.U16 [R4+UR5+0x14a00], R15 ;  /* 0x014a000f04007988 */ /* 0x0003e80008000405 */
[----:B0-----:R-:W4:Y:S04]  /*249b0*/  LDL.LU R13, [R1+0x910] ;  /* 0x00091000010d7983 */ /* 0x001f280000300800 */
[----:B--2---:R0:W-:Y:S04]  /*249c0*/  STS.U16 [R4+UR5+0x18a00], R14 ;  /* 0x018a000e04007988 */ /* 0x0041e80008000405 */
[----:B------:R-:W2:Y:S04]  /*249d0*/  LDL.LU R12, [R1+0x90c] ;  /* 0x00090c00010c7983 */ /* 0x000ea80000300800 */
[----:B-1----:R-:W2:Y:S04]  /*249e0*/  LDL.LU R18, [R1+0x908] ;  /* 0x0009080001127983 */ /* 0x002ea80000300800 */
[----:B------:R-:W2:Y:S04]  /*249f0*/  LDL.LU R15, [R1+0x904] ;  /* 0x00090400010f7983 */ /* 0x000ea80000300800 */
[----:B0-----:R-:W2:Y:S04]  /*24a00*/  LDL.LU R14, [R1+0x8a8] ;  /* 0x0008a800010e7983 */ /* 0x001ea80000300800 */
[----:B---3--:R0:W-:Y:S04]  /*24a10*/  STS.U16 [R4+UR5+0x1ca00], R17 ;  /* 0x01ca001104007988 */ /* 0x0081e80008000405 */
[----:B0-----:R-:W3:Y:S04]  /*24a20*/  LDL.LU R17, [R1+0x8a4] ;  /* 0x0008a40001117983 */ /* 0x001ee80000300800 */
[----:B----4-:R0:W-:Y:S04]  /*24a30*/  STS.U16 [R4+UR5+0x10e00], R16 ;  /* 0x010e001004007988 */ /* 0x0101e80008000405 */
[----:B0-----:R-:W4:Y:S04]  /*24a40*/  LDL.LU R16, [R1+0x8a0] ;  /* 0x0008a00001107983 */ /* 0x001f280000300800 */
[----:B------:R-:W-:Y:S04]  /*24a50*/  STS.U16 [R4+UR5+0x14e00], R23 ;  /* 0x014e001704007988 */ /* 0x000fe80008000405 */
[----:B------:R-:W-:Y:S04]  /*24a60*/  STS.U16 [R4+UR5+0x18e00], R22 ;  /* 0x018e001604007988 */ /* 0x000fe80008000405 */
[----:B------:R0:W-:Y:S04]  /*24a70*/  STS.U16 [R4+UR5+0x1ce00], R59 ;  /* 0x01ce003b04007988 */ /* 0x0001e80008000405 */
[----:B------:R1:W-:Y:S04]  /*24a80*/  STS.U16 [R4+UR5+0x11200], R58 ;  /* 0x0112003a04007988 */ /* 0x0003e80008000405 */
[----:B------:R1:W-:Y:S04]  /*24a90*/  STS.U16 [R4+UR5+0x15200], R61 ;  /* 0x0152003d04007988 */ /* 0x0003e80008000405 */
[----:B0-----:R-:W4:Y:S04]  /*24aa0*/  LDL.LU R59, [R1+0x1234] ;  /* 0x00123400013b7983 */ /* 0x001f280000300800 */
[----:B-1----:R-:W4:Y:S04]  /*24ab0*/  LDL.LU R58, [R1+0x1230] ;  /* 0x00123000013a7983 */ /* 0x002f280000300800 */
[----:B------:R-:W4:Y:S04]  /*24ac0*/  LDL.LU R61, [R1+0x122c] ;  /* 0x00122c00013d7983 */ /* 0x000f280000300800 */
        /* <DEDUP_REMOVED lines=23> */
[----:B--2---:R-:W2:Y:S04]  /*24c40*/  LDL.LU R73, [R1+0x11fc] ;  /* 0x0011fc0001497983 */ /* 0x004ea80000300800 */
[----:B------:R0:W-:Y:S04]  /*24c50*/  STS.U16 [R4+UR5+0x19e00], R72 ;  /* 0x019e004804007988 */ /* 0x0001e80008000405 */
[----:B------:R1:W-:Y:S04]  /*24c60*/  STS.U16 [R4+UR5+0x1de00], R75 ;  /* 0x01de004b04007988 */ /* 0x0003e80008000405 */
[----:B0-----:R-:W2:Y:S04]  /*24c70*/  LDL.LU R72, [R1+0x11f8] ;  /* 0x0011f80001487983 */ /* 0x001ea80000300800 */
[----:B-1----:R-:W2:Y:S01]  /*24c80*/  LDL.LU R75, [R1+0x11f4] ;  /* 0x0011f400014b7983 */ /* 0x002ea20000300800 */
[----:B------:R-:W-:-:S05]  /*24c90*/  LOP3.LUT R0, R2, 0x50, RZ, 0x3c, !PT ;  /* 0x0000005002007812 */ /* 0x000fca00078e3cff */
        /* <DEDUP_REMOVED lines=10> */
[----:B----4-:R-:W-:Y:S04]  /*24d40*/  STS.U16 [R0+UR5+0x18a80], R16 ;  /* 0x018a801000007988 */ /* 0x010fe80008000405 */
[----:B--2---:R0:W-:Y:S04]  /*24d50*/  STS.U16 [R0+UR5+0x1ca80], R75 ;  /* 0x01ca804b00007988 */ /* 0x0041e80008000405 */
[----:B------:R1:W-:Y:S04]  /*24d60*/  STS.U16 [R0+UR5+0x10e80], R74 ;  /* 0x010e804a00007988 */ /* 0x0003e80008000405 */
[----:B------:R2:W-:Y:S04]  /*24d70*/  STS.U16 [R0+UR5+0x14e80], R77 ;  /* 0x014e804d00007988 */ /* 0x0005e80008000405 */
[----:B0-----:R-:W3:Y:S04]  /*24d80*/  LDL.LU R75, [R1+0x11f0] ;  /* 0x0011f000014b7983 */ /* 0x001ee80000300800 */
[----:B-1----:R-:W4:Y:S04]  /*24d90*/  LDL.LU R74, [R1+0x11ec] ;  /* 0x0011ec00014a7983 */ /* 0x002f280000300800 */
[----:B--2---:R-:W2:Y:S04]  /*24da0*/  LDL.LU R77, [R1+0x11e8] ;  /* 0x0011e800014d7983 */ /* 0x004ea80000300800 */
[----:B------:R0:W-:Y:S04]  /*24db0*/  STS.U16 [R0+UR5+0x18e80], R76 ;  /* 0x018e804c00007988 */ /* 0x0001e80008000405 */
[----:B------:R1:W-:Y:S04]  /*24dc0*/  STS.U16 [R0+UR5+0x1ce80], R79 ;  /* 0x01ce804f00007988 */ /* 0x0003e80008000405 */
[----:B------:R1:W-:Y:S04]  /*24dd0*/  STS.U16 [R0+UR5+0x11280], R78 ;  /* 0x0112804e00007988 */ /* 0x0003e80008000405 */
[----:B0-----:R-:W2:Y:S04]  /*24de0*/  LDL.LU R76, [R1+0x11e4] ;  /* 0x0011e400014c7983 */ /* 0x001ea80000300800 */
[----:B-1----:R-:W2:Y:S04]  /*24df0*/  LDL.LU R79, [R1+0x11e0] ;  /* 0x0011e000014f7983 */ /* 0x002ea80000300800 */
[----:B------:R-:W2:Y:S04]  /*24e00*/  LDL.LU R78, [R1+0x11dc] ;  /* 0x0011dc00014e7983 */ /* 0x000ea80000300800 */
        /* <DEDUP_REMOVED lines=30> */
[----:B------:R-:W3:Y:S04]  /*24ff0*/  LDL R10, [R1+0x9f4] ;  /* 0x0009f400010a7983 */ /* 0x000ee80000100800 */
[----:B------:R-:W4:Y:S04]  /*25000*/  LDL R9, [R1+0x9f8] ;  /* 0x0009f80001097983 */ /* 0x000f280000100800 */
[----:B------:R-:W4:Y:S04]  /*25010*/  LDL R8, [R1+0xa14] ;  /* 0x000a140001087983 */ /* 0x000f280000100800 */
[----:B------:R-:W4:Y:S04]  /*25020*/  LDL R7, [R1+0xa18] ;  /* 0x000a180001077983 */ /* 0x000f280000100800 */
[----:B------:R-:W4:Y:S04]  /*25030*/  LDL R6, [R1+0xa34] ;  /* 0x000a340001067983 */ /* 0x000f280000100800 */
[----:B------:R-:W4:Y:S01]  /*25040*/  LDL R5, [R1+0xa38] ;  /* 0x000a380001057983 */ /* 0x000f220000100800 */
[----:B------:R-:W-:-:S02]  /*25050*/  PRMT R31, RZ, 0x7610, R31 ;  /* 0x00007610ff1f7816 */ /* 0x000fc4000000001f */
[----:B------:R-:W-:Y:S02]  /*25060*/  PRMT R32, RZ, 0x7610, R32 ;  /* 0x00007610ff207816 */ /* 0x000fe40000000020 */
[----:B------:R-:W-:Y:S02]  /*25070*/  PRMT R33, RZ, 0x7610, R33 ;  /* 0x00007610ff217816 */ /* 0x000fe40000000021 */
[----:B------:R-:W-:-:S05]  /*25080*/  LOP3.LUT R0, R2, 0x60, RZ, 0x3c, !PT ;  /* 0x0000006002007812 */ /* 0x000fca00078e3cff */
[----:B--2---:R0:W-:Y:S04]  /*25090*/  STS.U16 [R0+UR5+0x10300], R86 ;  /* 0x0103005600007988 */ /* 0x0041e80008000405 */
[----:B------:R1:W-:Y:S04]  /*250a0*/  STS.U16 [R0+UR5+0x14300], R89 ;  /* 0x0143005900007988 */ /* 0x0003e80008000405 */
[----:B------:R2:W-:Y:S04]  /*250b0*/  STS.U16 [R0+UR5+0x18300], R88 ;  /* 0x0183005800007988 */ /* 0x0005e80008000405 */
[----:B0-----:R-:W4:Y:S04]  /*250c0*/  LDL.LU R86, [R1+0x119c] ;  /* 0x00119c0001567983 */ /* 0x001f280000300800 */
[----:B-1----:R-:W4:Y:S04]  /*250d0*/  LDL.LU R89, [R1+0x1198] ;  /* 0x0011980001597983 */ /* 0x002f280000300800 */
[----:B--2---:R-:W2:Y:S01]  /*250e0*/  LDL.LU R88, [R1+0x1194] ;  /* 0x0011940001587983 */ /* 0x004ea20000300800 */
[----:B---3--:R-:W-:-:S02]  /*250f0*/  @!P5 IMAD.MOV.U32 R11, RZ, RZ, R10 ;  /* 0x000000ffff0bd224 */ /* 0x008fc400078e000a */
[----:B----4-:R-:W-:-:S05]  /*25100*/  @!P5 IMAD.MOV.U32 R10, RZ, RZ, R9 ;  /* 0x000000ffff0ad224 */ /* 0x010fca00078e0009 */
[----:B------:R0:W3:Y:S02]  /*25110*/  @!P5 LDG.E.U16 R31, desc[UR16][R10.64] ;  /* 0x000000100a1fd981 */ /* 0x0000e4000c1e1500 */
[----:B0-----:R-:W-:Y:S02]  /*25120*/  @!P5 IMAD.MOV.U32 R10, RZ, RZ, R7 ;  /* 0x000000ffff0ad224 */ /* 0x001fe400078e0007 */
[----:B------:R-:W-:-:S05]  /*25130*/  @!P5 IMAD.MOV.U32 R11, RZ, RZ, R8 ;  /* 0x000000ffff0bd224 */ /* 0x000fca00078e0008 */
[----:B------:R0:W4:Y:S02]  /*25140*/  @!P5 LDG.E.U16 R32, desc[UR16][R10.64] ;  /* 0x000000100a20d981 */ /* 0x000124000c1e1500 */
[----:B0-----:R-:W-:Y:S02]  /*25150*/  @!P5 IMAD.MOV.U32 R10, RZ, RZ, R5 ;  /* 0x000000ffff0ad224 */ /* 0x001fe400078e0005 */
[----:B------:R-:W-:Y:S01]  /*25160*/  @!P5 IMAD.MOV.U32 R11, RZ, RZ, R6 ;  /* 0x000000ffff0bd224 */ /* 0x000fe200078e0006 */
[----:B------:R0:W-:Y:S04]  /*25170*/  STS.U16 [R0+UR5+0x1c300], R3 ;  /* 0x01c3000300007988 */ /* 0x0001e80008000405 */
[----:B------:R-:W2:Y:S04]  /*25180*/  @!P5 LDG.E.U16 R33, desc[UR16][R10.64] ;  /* 0x000000100a21d981 */ /* 0x000ea8000c1e1500 */
[----:B------:R1:W-:Y:S04]  /*25190*/  STS.U16 [R0+UR5+0x10700], R90 ;  /* 0x0107005a00007988 */ /* 0x0003e80008000405 */
[----:B0-----:R-:W2:Y:S04]  /*251a0*/  LDL.LU R3, [R1+0x1190] ;  /* 0x0011900001037983 */ /* 0x001ea80000300800 */
[----:B------:R0:W-:Y:S04]  /*251b0*/  STS.U16 [R0+UR5+0x14700], R91 ;  /* 0x0147005b00007988 */ /* 0x0001e80008000405 */
[----:B-1----:R-:W2:Y:S04]  /*251c0*/  LDL.LU R90, [R1+0x118c] ;  /* 0x00118c00015a7983 */ /* 0x002ea80000300800 */
[----:B------:R1:W-:Y:S04]  /*251d0*/  STS.U16 [R0+UR5+0x18700], R92 ;  /* 0x0187005c00007988 */ /* 0x0003e80008000405 */
[----:B0-----:R-:W2:Y:S04]  /*251e0*/  LDL.LU R91, [R1+0x1188] ;  /* 0x00118800015b7983 */ /* 0x001ea80000300800 */
[----:B------:R0:W-:Y:S04]  /*251f0*/  STS.U16 [R0+UR5+0x1c700], R93 ;  /* 0x01c7005d00007988 */ /* 0x0001e80008000405 */
[----:B-1----:R-:W2:Y:S04]  /*25200*/  LDL.LU R92, [R1+0x1184] ;  /* 0x00118400015c7983 */ /* 0x002ea80000300800 */
[----:B0-----:R-:W2:Y:S04]  /*25210*/  LDL.LU R93, [R1+0x1180] ;  /* 0x00118000015d7983 */ /* 0x001ea80000300800 */
[----:B------:R-:W2:Y:S04]  /*25220*/  LDL R4, [R1+0xa54] ;  /* 0x000a540001047983 */ /* 0x000ea80000100800 */
[----:B------:R-:W2:Y:S04]  /*25230*/  LDL R0, [R1+0xa58] ;  /* 0x000a580001007983 */ /* 0x000ea80000100800 */
[----:B---3--:R0:W-:Y:S04]  /*25240*/  STL [R1+0x1174], R31 ;  /* 0x0011741f01007387 */ /* 0x0081e80000100800 */
[----:B------:R-:W3:Y:S04]  /*25250*/  LDL R8, [R1+0xa74] ;  /* 0x000a740001087983 */ /* 0x000ee80000100800 */
[----:B------:R-:W3:Y:S04]  /*25260*/  LDL R7, [R1+0xa78] ;  /* 0x000a780001077983 */ /* 0x000ee80000100800 */
[----:B----4-:R1:W-:Y:S04]  /*25270*/  STL [R1+0x1178], R32 ;  /* 0x0011782001007387 */ /* 0x0103e80000100800 */
[----:B------:R-:W4:Y:S04]  /*25280*/  LDL R6, [R1+0xa94] ;  /* 0x000a940001067983 */ /* 0x000f280000100800 */
[----:B------:R-:W4:Y:S04]  /*25290*/  LDL R5, [R1+0xa98] ;  /* 0x000a980001057983 */ /* 0x000f280000100800 */
[----:B--2---:R2:W-:Y:S04]  /*252a0*/  STL [R1+0x117c], R33 ;  /* 0x00117c2101007387 */ /* 0x0045e80000100800 */
[----:B------:R-:W2:Y:S04]  /*252b0*/  LDL R12, [R1+0xab4] ;  /* 0x000ab400010c7983 */ /* 0x000ea80000100800 */
[----:B------:R-:W2:Y:S04]  /*252c0*/  LDL R11, [R1+0xab8] ;  /* 0x000ab800010b7983 */ /* 0x000ea80000100800 */
[----:B------:R-:W2:Y:S04]  /*252d0*/  LDL R10, [R1+0xad4] ;  /* 0x000ad400010a7983 */ /* 0x000ea80000100800 */
[----:B------:R-:W2:Y:S01]  /*252e0*/  LDL R9, [R1+0xad8] ;  /* 0x000ad80001097983 */ /* 0x000ea20000100800 */
[----:B------:R-:W-:-:S02]  /*252f0*/  PRMT R34, RZ, 0x7610, R34 ;  /* 0x00007610ff227816 */ /* 0x000fc40000000022 */
[----:B------:R-:W-:Y:S01]  /*25300*/  PRMT R35, RZ, 0x7610, R35 ;  /* 0x00007610ff237816 */ /* 0x000fe20000000023 */
[----:B0-----:R-:W2:Y:S01]  /*25310*/  LDL R31, [R1+0xb8c] ;  /* 0x000b8c00011f7983 */ /* 0x001ea20000100800 */
[----:B------:R-:W-:Y:S02]  /*25320*/  PRMT R38, RZ, 0x7610, R38 ;  /* 0x00007610ff267816 */ /* 0x000fe40000000026 */
[----:B------:R-:W-:Y:S01]  /*25330*/  PRMT R39, RZ, 0x7610, R39 ;  /* 0x00007610ff277816 */ /* 0x000fe20000000027 */
[----:B------:R-:W1:Y:S01]  /*25340*/  LDL R29, [R1+0xb90] ;  /* 0x000b9000011d7983 */ /* 0x000e620000100800 */
[----:B------:R-:W-:-:S03]  /*25350*/  @!P5 IMAD.MOV.U32 R15, RZ, RZ, R4 ;  /* 0x000000ffff0fd224 */ /* 0x000fc600078e0004 */
[----:B------:R-:W2:Y:S01]  /*25360*/  LDL R4, [R1+0xaf4] ;  /* 0x000af40001047983 */ /* 0x000ea20000100800 */
[----:B------:R-:W-:-:S03]  /*25370*/  @!P5 IMAD.MOV.U32 R14, RZ, RZ, R0 ;  /* 0x000000ffff0ed224 */ /* 0x000fc600078e0000 */
[----:B------:R-:W2:Y:S04]  /*25380*/  LDL R0, [R1+0xaf8] ;  /* 0x000af80001007983 */ /* 0x000ea80000100800 */
[----:B------:R3:W2:Y:S02]  /*25390*/  @!P5 LDG.E.U16 R34, desc[UR16][R14.64] ;  /* 0x000000100e22d981 */ /* 0x0006a4000c1e1500 */
[----:B---3--:R-:W-:Y:S02]  /*253a0*/  @!P5 IMAD.MOV.U32 R15, RZ, RZ, R8 ;  /* 0x000000ffff0fd224 */ /* 0x008fe400078e0008 */
[----:B------:R-:W3:Y:S01]  /*253b0*/  LDL R8, [R1+0xb14] ;  /* 0x000b140001087983 */ /* 0x000ee20000100800 */
[----:B------:R-:W-:-:S03]  /*253c0*/  @!P5 IMAD.MOV.U32 R14, RZ, RZ, R7 ;  /* 0x000000ffff0ed224 */ /* 0x000fc600078e0007 */
[----:B------:R-:W3:Y:S04]  /*253d0*/  LDL R7, [R1+0xb18] ;  /* 0x000b180001077983 */ /* 0x000ee80000100800 */
[----:B------:R4:W3:Y:S02]  /*253e0*/  @!P5 LDG.E.U16 R35, desc[UR16][R14.64] ;  /* 0x000000100e23d981 */ /* 0x0008e4000c1e1500 */
[----:B----4-:R-:W-:Y:S02]  /*253f0*/  @!P5 IMAD.MOV.U32 R15, RZ, RZ, R6 ;  /* 0x000000ffff0fd224 */ /* 0x010fe400078e0006 */
[----:B------:R-:W-:Y:S01]  /*25400*/  @!P5 IMAD.MOV.U32 R14, RZ, RZ, R5 ;  /* 0x000000ffff0ed224 */ /* 0x000fe200078e0005 */
[----:B------:R-:W4:Y:S04]  /*25410*/  LDL R6, [R1+0xb34] ;  /* 0x000b340001067983 */ /* 0x000f280000100800 */
[----:B------:R-:W4:Y:S01]  /*25420*/  LDL R5, [R1+0xb38] ;  /* 0x000b380001057983 */ /* 0x000f220000100800 */
[----:B--2---:R-:W-:-:S02]  /*25430*/  @!P5 IMAD.MOV.U32 R13, RZ, RZ, R12 ;  /* 0x000000ffff0dd224 */ /* 0x004fc400078e000c */
[----:B------:R-:W-:Y:S02]  /*25440*/  @!P5 IMAD.MOV.U32 R12, RZ, RZ, R11 ;  /* 0x000000ffff0cd224 */ /* 0x000fe400078e000b */
[----:B------:R-:W-:Y:S02]  /*25450*/  @!P5 IMAD.MOV.U32 R11, RZ, RZ, R10 ;  /* 0x000000ffff0bd224 */ /* 0x000fe400078e000a */
[----:B------:R-:W-:Y:S01]  /*25460*/  @!P5 IMAD.MOV.U32 R10, RZ, RZ, R9 ;  /* 0x000000ffff0ad224 */ /* 0x000fe200078e0009 */
[----:B------:R-:W-:Y:S01]  /*25470*/  PRMT R37, RZ, 0x7610, R37 ;  /* 0x00007610ff257816 */ /* 0x000fe20000000025 */
[----:B------:R-:W2:Y:S04]  /*25480*/  LDL R9, [R1+0xbb8] ;  /* 0x000bb80001097983 */ /* 0x000ea80000100800 */
[----:B------:R0:W2:Y:S01]  /*25490*/  @!P5 LDG.E.U16 R38, desc[UR16][R10.64] ;  /* 0x000000100a26d981 */ /* 0x0000a2000c1e1500 */
[----:B------:R-:W-:-:S03]  /*254a0*/  PRMT R40, RZ, 0x7610, R40 ;  /* 0x00007610ff287816 */ /* 0x000fc60000000028 */
[----:B------:R-:W2:Y:S01]  /*254b0*/  @!P5 LDG.E.U16 R37, desc[UR16][R12.64] ;  /* 0x000000100c25d981 */ /* 0x000ea2000c1e1500 */
[----:B------:R-:W-:-:S06]  /*254c0*/  PRMT R36, RZ, 0x7610, R36 ;  /* 0x00007610ff247816 */ /* 0x000fcc0000000024 */
[----:B------:R-:W2:Y:S04]  /*254d0*/  @!P5 LDG.E.U16 R36, desc[UR16][R14.64] ;  /* 0x000000100e24d981 */ /* 0x000ea8000c1e1500 */
[----:B------:R-:W2:Y:S01]  /*254e0*/  LDL R12, [R1+0xb94] ;  /* 0x000b9400010c7983 */ /* 0x000ea20000100800 */
[----:B0-----:R-:W-:-:S03]  /*254f0*/  @!P5 IMAD.MOV.U32 R11, RZ, RZ, R4 ;  /* 0x000000ffff0bd224 */ /* 0x001fc600078e0004 */
[----:B------:R-:W2:Y:S01]  /*25500*/  LDL R4, [R1+0xb54] ;  /* 0x000b540001047983 */ /* 0x000ea20000100800 */
[----:B------:R-:W-:-:S03]  /*25510*/  @!P5 IMAD.MOV.U32 R10, RZ, RZ, R0 ;  /* 0x000000ffff0ad224 */ /* 0x000fc600078e0000 */
[----:B------:R-:W2:Y:S04]  /*25520*/  LDL R0, [R1+0xb58] ;  /* 0x000b580001007983 */ /* 0x000ea80000100800 */
[----:B------:R3:W2:Y:S01]  /*25530*/  @!P5 LDG.E.U16 R39, desc[UR16][R10.64] ;  /* 0x000000100a27d981 */ /* 0x0006a2000c1e1500 */
[----:B------:R-:W-:Y:S01]  /*25540*/  PRMT R41, RZ, 0x7610, R41 ;  /* 0x00007610ff297816 */ /* 0x000fe20000000029 */
[----:B---3--:R-:W-:Y:S02]  /*25550*/  @!P5 IMAD.MOV.U32 R11, RZ, RZ, R8 ;  /* 0x000000ffff0bd224 */ /* 0x008fe400078e0008 */
[----:B------:R-:W3:Y:S01]  /*25560*/  LDL R8, [R1+0xb74] ;  /* 0x000b740001087983 */ /* 0x000ee20000100800 */
[----:B------:R-:W-:-:S03]  /*25570*/  @!P5 IMAD.MOV.U32 R10, RZ, RZ, R7 ;  /* 0x000000ffff0ad224 */ /* 0x000fc600078e0007 */
[----:B------:R-:W3:Y:S04]  /*25580*/  LDL R7, [R1+0xb78] ;  /* 0x000b780001077983 */ /* 0x000ee80000100800 */
[----:B------:R-:W3:Y:S04]  /*25590*/  @!P5 LDG.E.U16 R40, desc[UR16][R10.64] ;  /* 0x000000100a28d981 */ /* 0x000ee8000c1e1500 */
[----:B------:R-:W3:Y:S04]  /*255a0*/  LDL R11, [R1+0xb98] ;  /* 0x000b9800010b7983 */ /* 0x000ee80000100800 */
[----:B------:R-:W3:Y:S01]  /*255b0*/  LDL R10, [R1+0xbb4] ;  /* 0x000bb400010a7983 */ /* 0x000ee20000100800 */
[----:B----4-:R-:W-:-:S02]  /*255c0*/  @!P5 IMAD.MOV.U32 R14, RZ, RZ, R5 ;  /* 0x000000ffff0ed224 */ /* 0x010fc400078e0005 */
[----:B------:R-:W-:Y:S01]  /*255d0*/  @!P5 IMAD.MOV.U32 R15, RZ, RZ, R6 ;  /* 0x000000ffff0fd224 */ /* 0x000fe200078e0006 */
[----:B------:R-:W4:Y:S04]  /*255e0*/  LDL R5, [R1+0xbd0] ;  /* 0x000bd00001057983 */ /* 0x000f280000100800 */
[----:B------:R-:W4:Y:S04]  /*255f0*/  LDL R6, [R1+0x9e4] ;  /* 0x0009e40001067983 */ /* 0x000f280000100800 */
[----:B------:R2:W4:Y:S02]  /*25600*/  @!P5 LDG.E.U16 R41, desc[UR16][R14.64] ;  /* 0x000000100e29d981 */ /* 0x000524000c1e1500 */
[----:B--2---:R-:W-:-:S02]  /*25610*/  @!P5 IMAD.MOV.U32 R15, RZ, RZ, R4 ;  /* 0x000000ffff0fd224 */ /* 0x004fc400078e0004 */
[----:B------:R-:W2:Y:S01]  /*25620*/  LDL R4, [R1+0x9fc] ;  /* 0x0009fc0001047983 */ /* 0x000ea20000100800 */
[----:B------:R-:W-:-:S03]  /*25630*/  @!P5 IMAD.MOV.U32 R14, RZ, RZ, R0 ;  /* 0x000000ffff0ed224 */ /* 0x000fc600078e0000 */
[----:B------:R-:W2:Y:S01]  /*25640*/  LDL R0, [R1+0xa00] ;  /* 0x000a000001007983 */ /* 0x000ea20000100800 */
[----:B------:R-:W-:Y:S01]  /*25650*/  PRMT R42, RZ, 0x7610, R42 ;  /* 0x00007610ff2a7816 */ /* 0x000fe2000000002a */
[----:B------:R-:W-:-:S05]  /*25660*/  @!P5 IMAD.MOV.U32 R13, RZ, RZ, R12 ;  /* 0x000000ffff0dd224 */ /* 0x000fca00078e000c */
[----:B------:R3:W2:Y:S01]  /*25670*/  @!P5 LDG.E.U16 R42, desc[UR16][R14.64] ;  /* 0x000000100e2ad981 */ /* 0x0006a2000c1e1500 */
[----:B------:R-:W-:Y:S02]  /*25680*/  PRMT R44, RZ, 0x7610, R44 ;  /* 0x00007610ff2c7816 */ /* 0x000fe4000000002c */
[----:B------:R-:W-:Y:S01]  /*25690*/  PRMT R45, RZ, 0x7610, R45 ;  /* 0x00007610ff2d7816 */ /* 0x000fe2000000002d */
[----:B---3--:R-:W-:Y:S02]  /*256a0*/  @!P5 IMAD.MOV.U32 R15, RZ, RZ, R8 ;  /* 0x000000ffff0fd224 */ /* 0x008fe400078e0008 */
[----:B------:R-:W3:Y:S01]  /*256b0*/  LDL R8, [R1+0xa1c] ;  /* 0x000a1c0001087983 */ /* 0x000ee20000100800 */
[----:B------:R-:W-:-:S03]  /*256c0*/  @!P5 IMAD.MOV.U32 R14, RZ, RZ, R7 ;  /* 0x000000ffff0ed224 */ /* 0x000fc600078e0007 */
[----:B------:R-:W3:Y:S01]  /*256d0*/  LDL R7, [R1+0xa20] ;  /* 0x000a200001077983 */ /* 0x000ee20000100800 */
[----:B------:R-:W-:Y:S02]  /*256e0*/  @!P5 IMAD.MOV.U32 R12, RZ, RZ, R11 ;  /* 0x000000ffff0cd224 */ /* 0x000fe400078e000b */
[----:B------:R-:W-:Y:S02]  /*256f0*/  @!P5 IMAD.MOV.U32 R11, RZ, RZ, R10 ;  /* 0x000000ffff0bd224 */ /* 0x000fe400078e000a */
[----:B------:R-:W-:Y:S01]  /*25700*/  @!P5 IMAD.MOV.U32 R10, RZ, RZ, R9 ;  /* 0x000000ffff0ad224 */ /* 0x000fe200078e0009 */
[----:B------:R-:W-:Y:S01]  /*25710*/  PRMT R43, RZ, 0x7610, R43 ;  /* 0x00007610ff2b7816 */ /* 0x000fe2000000002b */
[----:B------:R-:W3:Y:S04]  /*25720*/  LDL R9, [R1+0xaa0] ;  /* 0x000aa00001097983 */ /* 0x000ee80000100800 */
[----:B------:R4:W3:Y:S01]  /*25730*/  @!P5 LDG.E.U16 R44, desc[UR16][R10.64] ;  /* 0x000000100a2cd981 */ /* 0x0008e2000c1e1500 */
[----:B------:R-:W-:-:S03]  /*25740*/  PRMT R46, RZ, 0x7610, R46 ;  /* 0x00007610ff2e7816 */ /* 0x000fc6000000002e */
[----:B------:R-:W3:Y:S01]  /*25750*/  @!P5 LDG.E.U16 R43, desc[UR16][R12.64] ;  /* 0x000000100c2bd981 */ /* 0x000ee2000c1e1500 */
[----:B----4-:R-:W-:Y:S02]  /*25760*/  @!P5 IMAD.MOV.U32 R10, RZ, RZ, R5 ;  /* 0x000000ffff0ad224 */ /* 0x010fe400078e0005 */
[----:B------:R-:W-:Y:S01]  /*25770*/  @!P5 IMAD.MOV.U32 R11, RZ, RZ, R6 ;  /* 0x000000ffff0bd224 */ /* 0x000fe200078e0006 */
[----:B------:R-:W4:Y:S04]  /*25780*/  LDL R5, [R1+0xa40] ;  /* 0x000a400001057983 */ /* 0x000f280000100800 */
[----:B------:R-:W4:Y:S04]  /*25790*/  LDL R6, [R1+0xa3c] ;  /* 0x000a3c0001067983 */ /* 0x000f280000100800 */
[----:B------:R2:W4:Y:S01]  /*257a0*/  @!P5 LDG.E.U16 R45, desc[UR16][R10.64] ;  /* 0x000000100a2dd981 */ /* 0x000522000c1e1500 */
[----:B------:R-:W-:-:S03]  /*257b0*/  PRMT R60, RZ, 0x7610, R60 ;  /* 0x00007610ff3c7816 */ /* 0x000fc6000000003c */
[----:B------:R-:W4:Y:S04]  /*257c0*/  LDL R12, [R1+0xa7c] ;  /* 0x000a7c00010c7983 */ /* 0x000f280000100800 */
[----:B------:R3:W4:Y:S01]  /*257d0*/  @!P5 LDG.E.U16 R60, desc[UR16][R14.64] ;  /* 0x000000100e3cd981 */ /* 0x000722000c1e1500 */
[----:B--2---:R-:W-:-:S03]  /*257e0*/  @!P5 IMAD.MOV.U32 R11, RZ, RZ, R4 ;  /* 0x000000ffff0bd224 */ /* 0x004fc600078e0004 */
[----:B------:R-:W2:Y:S01]  /*257f0*/  LDL R4, [R1+0xa5c] ;  /* 0x000a5c0001047983 */ /* 0x000ea20000100800 */
[----:B------:R-:W-:-:S03]  /*25800*/  @!P5 IMAD.MOV.U32 R10, RZ, RZ, R0 ;  /* 0x000000ffff0ad224 */ /* 0x000fc600078e0000 */
[----:B------:R-:W2:Y:S04]  /*25810*/  LDL R0, [R1+0xa60] ;  /* 0x000a600001007983 */ /* 0x000ea80000100800 */
[----:B------:R-:W2:Y:S04]  /*25820*/  @!P5 LDG.E.U16 R46, desc[UR16][R10.64] ;  /* 0x000000100a2ed981 */ /* 0x000ea8000c1e1500 */
[----:B------:R-:W2:Y:S04]  /*25830*/  LDL R11, [R1+0xa80] ;  /* 0x000a8000010b7983 */ /* 0x000ea80000100800 */
[----:B------:R-:W2:Y:S01]  /*25840*/  LDL R10, [R1+0xa9c] ;  /* 0x000a9c00010a7983 */ /* 0x000ea20000100800 */
[----:B------:R-:W-:-:S02]  /*25850*/  PRMT R47, RZ, 0x7610, R47 ;  /* 0x00007610ff2f7816 */ /* 0x000fc4000000002f */
[----:B------:R-:W-:Y:S01]  /*25860*/  PRMT R48, RZ, 0x7610, R48 ;  /* 0x00007610ff307816 */ /* 0x000fe20000000030 */
[----:B---3--:R-:W-:Y:S02]  /*25870*/  @!P5 IMAD.MOV.U32 R15, RZ, RZ, R8 ;  /* 0x000000ffff0fd224 */ /* 0x008fe400078e0008 */
[----:B------:R-:W3:Y:S01]  /*25880*/  LDL R8, [R1+0xabc] ;  /* 0x000abc0001087983 */ /* 0x000ee20000100800 */
[----:B------:R-:W-:-:S03]  /*25890*/  @!P5 IMAD.MOV.U32 R14, RZ, RZ, R7 ;  /* 0x000000ffff0ed224 */ /* 0x000fc600078e0007 */
[----:B------:R-:W3:Y:S04]  /*258a0*/  LDL R7, [R1+0xac0] ;  /* 0x000ac00001077983 */ /* 0x000ee80000100800 */
[----:B------:R4:W3:Y:S02]  /*258b0*/  @!P5 LDG.E.U16 R47, desc[UR16][R14.64] ;  /* 0x000000100e2fd981 */ /* 0x0008e4000c1e1500 */
[----:B----4-:R-:W-:Y:S02]  /*258c0*/  @!P5 IMAD.MOV.U32 R14, RZ, RZ, R5 ;  /* 0x000000ffff0ed224 */ /* 0x010fe400078e0005 */
[----:B------:R-:W4:Y:S01]  /*258d0*/  LDL R5, [R1+0xae0] ;  /* 0x000ae00001057983 */ /* 0x000f220000100800 */
[----:B------:R-:W-:-:S03]  /*258e0*/  @!P5 IMAD.MOV.U32 R15, RZ, RZ, R6 ;  /* 0x000000ffff0fd224 */ /* 0x000fc600078e0006 */
[----:B------:R-:W4:Y:S04]  /*258f0*/  LDL R6, [R1+0xadc] ;  /* 0x000adc0001067983 */ /* 0x000f280000100800 */
[----:B------:R2:W4:Y:S02]  /*25900*/  @!P5 LDG.E.U16 R48, desc[UR16][R14.64] ;  /* 0x000000100e30d981 */ /* 0x000524000c1e1500 */
[----:B--2---:R-:W-:Y:S02]  /*25910*/  @!P5 IMAD.MOV.U32 R15, RZ, RZ, R4 ;  /* 0x000000ffff0fd224 */ /* 0x004fe400078e0004 */
[----:B------:R-:W2:Y:S01]  /*25920*/  LDL R4, [R1+0xafc] ;  /* 0x000afc0001047983 */ /* 0x000ea20000100800 */
[----:B------:R-:W-:-:S03]  /*25930*/  @!P5 IMAD.MOV.U32 R14, RZ, RZ, R0 ;  /* 0x000000ffff0ed224 */ /* 0x000fc600078e0000 */
[----:B------:R-:W2:Y:S01]  /*25940*/  LDL R0, [R1+0xb00] ;  /* 0x000b000001007983 */ /* 0x000ea20000100800 */
[----:B------:R-:W-:Y:S01]  /*25950*/  @!P5 IMAD.MOV.U32 R13, RZ, RZ, R12 ;  /* 0x000000ffff0dd224 */ /* 0x000fe200078e000c */
[----:B------:R-:W-:Y:S01]  /*25960*/  PRMT R51, RZ, 0x7610, R51 ;  /* 0x00007610ff337816 */ /* 0x000fe20000000033 */
[----:B------:R-:W-:Y:S02]  /*25970*/  @!P5 IMAD.MOV.U32 R12, RZ, RZ, R11 ;  /* 0x000000ffff0cd224 */ /* 0x000fe400078e000b */
[----:B------:R-:W-:Y:S02]  /*25980*/  @!P5 IMAD.MOV.U32 R11, RZ, RZ, R10 ;  /* 0x000000ffff0bd224 */ /* 0x000fe400078e000a */
[----:B------:R-:W-:Y:S01]  /*25990*/  @!P5 IMAD.MOV.U32 R10, RZ, RZ, R9 ;  /* 0x000000ffff0ad224 */ /* 0x000fe200078e0009 */
[----:B------:R-:W-:Y:S01]  /*259a0*/  PRMT R52, RZ, 0x7610, R52 ;  /* 0x00007610ff347816 */ /* 0x000fe20000000034 */
[----:B------:R-:W2:Y:S04]  /*259b0*/  LDL R9, [R1+0xb80] ;  /* 0x000b800001097983 */ /* 0x000ea80000100800 */
[----:B------:R3:W2:Y:S01]  /*259c0*/  @!P5 LDG.E.U16 R51, desc[UR16][R10.64] ;  /* 0x000000100a33d981 */ /* 0x0006a2000c1e1500 */
[----:B------:R-:W-:-:S02]  /*259d0*/  PRMT R50, RZ, 0x7610, R50 ;  /* 0x00007610ff327816 */ /* 0x000fc40000000032 */
[----:B------:R-:W-:Y:S02]  /*259e0*/  PRMT R53, RZ, 0x7610, R53 ;  /* 0x00007610ff357816 */ /* 0x000fe40000000035 */
[----:B------:R-:W-:Y:S02]  /*259f0*/  PRMT R49, RZ, 0x7610, R49 ;  /* 0x00007610ff317816 */ /* 0x000fe40000000031 */
[----:B------:R-:W2:Y:S04]  /*25a00*/  @!P5 LDG.E.U16 R50, desc[UR16][R12.64] ;  /* 0x000000100c32d981 */ /* 0x000ea8000c1e1500 */
[----:B------:R-:W2:Y:S04]  /*25a10*/  @!P5 LDG.E.U16 R49, desc[UR16][R14.64] ;  /* 0x000000100e31d981 */ /* 0x000ea8000c1e1500 */
[----:B------:R-:W2:Y:S01]  /*25a20*/  LDL R12, [R1+0xb5c] ;  /* 0x000b5c00010c7983 */ /* 0x000ea20000100800 */
[----:B---3--:R-:W-:-:S03]  /*25a30*/  @!P5 IMAD.MOV.U32 R11, RZ, RZ, R8 ;  /* 0x000000ffff0bd224 */ /* 0x008fc600078e0008 */
        /* <DEDUP_REMOVED lines=8> */
[----:B------:R-:W4:Y:S04]  /*25ac0*/  @!P5 LDG.E.U16 R53, desc[UR16][R10.64] ;  /* 0x000000100a35d981 */ /* 0x000f28000c1e1500 */
[----:B------:R-:W4:Y:S04]  /*25ad0*/  LDL R11, [R1+0xb60] ;  /* 0x000b6000010b7983 */ /* 0x000f280000100800 */
[----:B------:R-:W4:Y:S01]  /*25ae0*/  LDL R10, [R1+0xb7c] ;  /* 0x000b7c00010a7983 */ /* 0x000f220000100800 */
[----:B--2---:R-:W-:-:S03]  /*25af0*/  @!P5 IMAD.MOV.U32 R15, RZ, RZ, R4 ;  /* 0x000000ffff0fd224 */ /* 0x004fc600078e0004 */
[----:B------:R-:W2:Y:S01]  /*25b00*/  LDL R4, [R1+0xb9c] ;  /* 0x000b9c0001047983 */ /* 0x000ea20000100800 */
[----:B------:R-:W-:-:S03]  /*25b10*/  @!P5 IMAD.MOV.U32 R14, RZ, RZ, R0 ;  /* 0x000000ffff0ed224 */ /* 0x000fc600078e0000 */
[----:B------:R-:W2:Y:S01]  /*25b20*/  LDL R0, [R1+0xba0] ;  /* 0x000ba00001007983 */ /* 0x000ea20000100800 */
[----:B------:R-:W-:-:S06]  /*25b30*/  PRMT R54, RZ, 0x7610, R54 ;  /* 0x00007610ff367816 */ /* 0x000fcc0000000036 */
[----:B------:R3:W2:Y:S01]  /*25b40*/  @!P5 LDG.E.U16 R54, desc[UR16][R14.64] ;  /* 0x000000100e36d981 */ /* 0x0006a2000c1e1500 */
[----:B------:R-:W-:Y:S02]  /*25b50*/  PRMT R55, RZ, 0x7610, R55 ;  /* 0x00007610ff377816 */ /* 0x000fe40000000037 */
[----:B------:R-:W-:Y:S01]  /*25b60*/  PRMT R76, RZ, 0x7610, R76 ;  /* 0x00007610ff4c7816 */ /* 0x000fe2000000004c */
[----:B------:R-:W-:Y:S02]  /*25b70*/  @!P5 IMAD.MOV.U32 R13, RZ, RZ, R12 ;  /* 0x000000ffff0dd224 */ /* 0x000fe400078e000c */
        /* <DEDUP_REMOVED lines=8> */
[----:B------:R-:W4:Y:S01]  /*25c00*/  LDL R6, [R1+0x9e8] ;  /* 0x0009e80001067983 */ /* 0x000f220000100800 */
[----:B------:R-:W-:Y:S02]  /*25c10*/  @!P5 IMAD.MOV.U32 R12, RZ, RZ, R11 ;  /* 0x000000ffff0cd224 */ /* 0x000fe400078e000b */
[----:B------:R-:W-:Y:S02]  /*25c20*/  @!P5 IMAD.MOV.U32 R11, RZ, RZ, R10 ;  /* 0x000000ffff0bd224 */ /* 0x000fe400078e000a */
[----:B------:R-:W-:Y:S01]  /*25c30*/  @!P5 IMAD.MOV.U32 R10, RZ, RZ, R9 ;  /* 0x000000ffff0ad224 */ /* 0x000fe200078e0009 */
[----:B------:R-:W-:Y:S01]  /*25c40*/  PRMT R58, RZ, 0x7610, R58 ;  /* 0x00007610ff3a7816 */ /* 0x000fe2000000003a */
[----:B------:R-:W4:Y:S04]  /*25c50*/  LDL R9, [R1+0xa68] ;  /* 0x000a680001097983 */ /* 0x000f280000100800 */
[----:B------:R2:W4:Y:S02]  /*25c60*/  @!P5 LDG.E.U16 R76, desc[UR16][R10.64] ;  /* 0x000000100a4cd981 */ /* 0x000524000c1e1500 */
[----:B--2---:R-:W-:-:S02]  /*25c70*/  @!P5 IMAD.MOV.U32 R11, RZ, RZ, R4 ;  /* 0x000000ffff0bd224 */ /* 0x004fc400078e0004 */
[----:B------:R-:W-:Y:S01]  /*25c80*/  @!P5 IMAD.MOV.U32 R10, RZ, RZ, R0 ;  /* 0x000000ffff0ad224 */ /* 0x000fe200078e0000 */
[----:B------:R-:W2:Y:S04]  /*25c90*/  LDL R4, [R1+0xa04] ;  /* 0x000a040001047983 */ /* 0x000ea80000100800 */
[----:B------:R-:W2:Y:S01]  /*25ca0*/  LDL R0, [R1+0xa08] ;  /* 0x000a080001007983 */ /* 0x000ea20000100800 */
[----:B------:R-:W-:Y:S02]  /*25cb0*/  PRMT R57, RZ, 0x7610, R57 ;  /* 0x00007610ff397816 */ /* 0x000fe40000000039 */
[----:B------:R-:W-:Y:S01]  /*25cc0*/  PRMT R59, RZ, 0x7610, R59 ;  /* 0x00007610ff3b7816 */ /* 0x000fe2000000003b */
[----:B------:R3:W2:Y:S01]  /*25cd0*/  @!P5 LDG.E.U16 R58, desc[UR16][R10.64] ;  /* 0x000000100a3ad981 */ /* 0x0006a2000c1e1500 */
[----:B------:R-:W-:-:S03]  /*25ce0*/  PRMT R56, RZ, 0x7610, R56 ;  /* 0x00007610ff387816 */ /* 0x000fc60000000038 */
[----:B------:R-:W2:Y:S04]  /*25cf0*/  @!P5 LDG.E.U16 R57, desc[UR16][R12.64] ;  /* 0x000000100c39d981 */ /* 0x000ea8000c1e1500 */
[----:B------:R4:W2:Y:S04]  /*25d00*/  @!P5 LDG.E.U16 R56, desc[UR16][R14.64] ;  /* 0x000000100e38d981 */ /* 0x0008a8000c1e1500 */
[----:B------:R-:W2:Y:S01]  /*25d10*/  LDL R12, [R1+0xa44] ;  /* 0x000a4400010c7983 */ /* 0x000ea20000100800 */
[----:B------:R-:W-:Y:S01]  /*25d20*/  PRMT R61, RZ, 0x7610, R61 ;  /* 0x00007610ff3d7816 */ /* 0x000fe2000000003d */
[----:B---3--:R-:W-:-:S02]  /*25d30*/  @!P5 IMAD.MOV.U32 R11, RZ, RZ, R8 ;  /* 0x000000ffff0bd224 */ /* 0x008fc400078e0008 */
[----:B------:R-:W3:Y:S01]  /*25d40*/  LDL R8, [R1+0xa24] ;  /* 0x000a240001087983 */ /* 0x000ee20000100800 */
[----:B------:R-:W-:-:S03]  /*25d50*/  @!P5 IMAD.MOV.U32 R10, RZ, RZ, R7 ;  /* 0x000000ffff0ad224 */ /* 0x000fc600078e0007 */
[----:B------:R-:W3:Y:S04]  /*25d60*/  LDL R7, [R1+0xa28] ;  /* 0x000a280001077983 */ /* 0x000ee80000100800 */
[----:B------:R-:W3:Y:S04]  /*25d70*/  @!P5 LDG.E.U16 R59, desc[UR16][R10.64] ;  /* 0x000000100a3bd981 */ /* 0x000ee8000c1e1500 */
[----:B------:R-:W3:Y:S04]  /*25d80*/  LDL R11, [R1+0xa48] ;  /* 0x000a4800010b7983 */ /* 0x000ee80000100800 */
[----:B------:R-:W3:Y:S01]  /*25d90*/  LDL R10, [R1+0xa64] ;  /* 0x000a6400010a7983 */ /* 0x000ee20000100800 */
[----:B----4-:R-:W-:-:S03]  /*25da0*/  @!P5 IMAD.MOV.U32 R14, RZ, RZ, R5 ;  /* 0x000000ffff0ed224 */ /* 0x010fc600078e0005 */
        /* <DEDUP_REMOVED lines=8> */
[----:B------:R-:W-:Y:S02]  /*25e30*/  PRMT R62, RZ, 0x7610, R62 ;  /* 0x00007610ff3e7816 */ /* 0x000fe4000000003e */
[----:B------:R-:W-:-:S04]  /*25e40*/  PRMT R65, RZ, 0x7610, R65 ;  /* 0x00007610ff417816 */ /* 0x000fc80000000041 */
[----:B------:R3:W2:Y:S01]  /*25e50*/  @!P5 LDG.E.U16 R62, desc[UR16][R14.64] ;  /* 0x000000100e3ed981 */ /* 0x0006a2000c1e1500 */
[----:B------:R-:W-:Y:S01]  /*25e60*/  @!P5 IMAD.MOV.U32 R13, RZ, RZ, R12 ;  /* 0x000000ffff0dd224 */ /* 0x000fe200078e000c */
        /* <DEDUP_REMOVED lines=13> */
[----:B----4-:R-:W-:-:S03]  /*25f40*/  @!P5 IMAD.MOV.U32 R10, RZ, RZ, R5 ;  /* 0x000000ffff0ad224 */ /* 0x010fc600078e0005 */
[----:B------:R-:W4:Y:S01]  /*25f50*/  LDL R5, [R1+0xae8] ;  /* 0x000ae80001057983 */ /* 0x000f220000100800 */
[----:B------:R-:W-:-:S03]  /*25f60*/  @!P5 IMAD.MOV.U32 R11, RZ, RZ, R6 ;  /* 0x000000ffff0bd224 */ /* 0x000fc600078e0006 */
[----:B------:R-:W4:Y:S04]  /*25f70*/  LDL R6, [R1+0xae4] ;  /* 0x000ae40001067983 */ /* 0x000f280000100800 */
[----:B------:R2:W4:Y:S01]  /*25f80*/  @!P5 LDG.E.U16 R66, desc[UR16][R10.64] ;  /* 0x000000100a42d981 */ /* 0x000522000c1e1500 */
[----:B------:R-:W-:-:S03]  /*25f90*/  PRMT R63, RZ, 0x7610, R63 ;  /* 0x00007610ff3f7816 */ /* 0x000fc6000000003f */
[----:B------:R-:W4:Y:S01]  /*25fa0*/  LDL R12, [R1+0xb24] ;  /* 0x000b2400010c7983 */ /* 0x000f220000100800 */
[----:B------:R-:W-:-:S03]  /*25fb0*/  PRMT R68, RZ, 0x7610, R68 ;  /* 0x00007610ff447816 */ /* 0x000fc60000000044 */
        /* <DEDUP_REMOVED lines=8> */
[----:B------:R-:W-:Y:S01]  /*26040*/  PRMT R69, RZ, 0x7610, R69 ;  /* 0x00007610ff457816 */ /* 0x000fe20000000045 */
[----:B---3--:R-:W-:-:S02]  /*26050*/  @!P5 IMAD.MOV.U32 R15, RZ, RZ, R8 ;  /* 0x000000ffff0fd224 */ /* 0x008fc400078e0008 */
        /* <DEDUP_REMOVED lines=14> */
[----:B------:R-:W-:Y:S02]  /*26140*/  PRMT R72, RZ, 0x7610, R72 ;  /* 0x00007610ff487816 */ /* 0x000fe40000000048 */
[----:B------:R-:W-:Y:S01]  /*26150*/  PRMT R73, RZ, 0x7610, R73 ;  /* 0x00007610ff497816 */ /* 0x000fe20000000049 */
        /* <DEDUP_REMOVED lines=27> */
[----:B------:R-:W-:Y:S02]  /*26310*/  PRMT R74, RZ, 0x7610, R74 ;  /* 0x00007610ff4a7816 */ /* 0x000fe4000000004a */
[----:B------:R-:W-:-:S04]  /*26320*/  PRMT R75, RZ, 0x7610, R75 ;  /* 0x00007610ff4b7816 */ /* 0x000fc8000000004b */
[----:B------:R3:W2:Y:S01]  /*26330*/  @!P5 LDG.E.U16 R74, desc[UR16][R14.64] ;  /* 0x000000100e4ad981 */ /* 0x0006a2000c1e1500 */
        /* <DEDUP_REMOVED lines=13> */
[----:B------:R-:W-:-:S05]  /*26410*/  @!P5 IMAD.MOV.U32 R10, RZ, RZ, R9 ;  /* 0x000000ffff0ad224 */ /* 0x000fca00078e0009 */
[----:B------:R2:W4:Y:S02]  /*26420*/  @!P5 LDG.E.U16 R79, desc[UR16][R10.64] ;  /* 0x000000100a4fd981 */ /* 0x000524000c1e1500 */
[----:B--2---:R-:W-:Y:S02]  /*26430*/  @!P5 IMAD.MOV.U32 R11, RZ, RZ, R4 ;  /* 0x000000ffff0bd224 */ /* 0x004fe400078e0004 */
[----:B------:R-:W2:Y:S01]  /*26440*/  LDL R4, [R1+0xaac] ;  /* 0x000aac0001047983 */ /* 0x000ea20000100800 */
[----:B------:R-:W-:-:S03]  /*26450*/  @!P5 IMAD.MOV.U32 R10, RZ, RZ, R0 ;  /* 0x000000ffff0ad224 */ /* 0x000fc600078e0000 */
[----:B------:R-:W2:Y:S01]  /*26460*/  LDL R0, [R1+0xab0] ;  /* 0x000ab00001007983 */ /* 0x000ea20000100800 */
[----:B------:R-:W-:Y:S02]  /*26470*/  PRMT R77, RZ, 0x7610, R77 ;  /* 0x00007610ff4d7816 */ /* 0x000fe4000000004d */
[----:B------:R-:W-:Y:S02]  /*26480*/  PRMT R78, RZ, 0x7610, R78 ;  /* 0x00007610ff4e7816 */ /* 0x000fe4000000004e */
[----:B------:R-:W-:Y:S02]  /*26490*/  PRMT R80, RZ, 0x7610, R80 ;  /* 0x00007610ff507816 */ /* 0x000fe40000000050 */
[----:B------:R-:W-:Y:S01]  /*264a0*/  PRMT R81, RZ, 0x7610, R81 ;  /* 0x00007610ff517816 */ /* 0x000fe20000000051 */
[----:B------:R-:W2:Y:S01]  /*264b0*/  @!P5 LDG.E.U16 R77, desc[UR16][R14.64] ;  /* 0x000000100e4dd981 */ /* 0x000ea2000c1e1500 */
[----:B------:R-:W-:-:S03]  /*264c0*/  PRMT R82, RZ, 0x7610, R82 ;  /* 0x00007610ff527816 */ /* 0x000fc60000000052 */
[----:B------:R-:W2:Y:S04]  /*264d0*/  @!P5 LDG.E.U16 R78, desc[UR16][R12.64] ;  /* 0x000000100c4ed981 */ /* 0x000ea8000c1e1500 */
[----:B------:R-:W2:Y:S04]  /*264e0*/  @!P5 LDG.E.U16 R80, desc[UR16][R10.64] ;  /* 0x000000100a50d981 */ /* 0x000ea8000c1e1500 */
[----:B------:R-:W2:Y:S04]  /*264f0*/  LDL R14, [R1+0xacc] ;  /* 0x000acc00010e7983 */ /* 0x000ea80000100800 */
[----:B------:R-:W2:Y:S04]  /*26500*/  LDL R13, [R1+0xad0] ;  /* 0x000ad000010d7983 */ /* 0x000ea80000100800 */
[----:B------:R-:W2:Y:S04]  /*26510*/  LDL R12, [R1+0xaec] ;  /* 0x000aec00010c7983 */ /* 0x000ea80000100800 */
[----:B------:R-:W2:Y:S04]  /*26520*/  LDL R11, [R1+0xaf0] ;  /* 0x000af000010b7983 */ /* 0x000ea80000100800 */
[----:B------:R-:W2:Y:S01]  /*26530*/  LDL R10, [R1+0xb0c] ;  /* 0x000b0c00010a7983 */ /* 0x000ea20000100800 */
[----:B---3--:R-:W-:-:S02]  /*26540*/  @!P5 IMAD.MOV.U32 R9, RZ, RZ, R8 ;  /* 0x000000ffff09d224 */ /* 0x008fc400078e0008 */
[----:B------:R-:W-:Y:S02]  /*26550*/  @!P5 IMAD.MOV.U32 R8, RZ, RZ, R7 ;  /* 0x000000ffff08d224 */ /* 0x000fe400078e0007 */
        /* <DEDUP_REMOVED lines=14> */
[----:B------:R-:W-:Y:S02]  /*26640*/  PRMT R88, RZ, 0x7610, R88 ;  /* 0x00007610ff587816 */ /* 0x000fe40000000058 */
[----:B------:R-:W-:Y:S01]  /*26650*/  PRMT R89, RZ, 0x7610, R89 ;  /* 0x00007610ff597816 */ /* 0x000fe20000000059 */
[----:B------:R-:W-:Y:S02]  /*26660*/  @!P5 IMAD.MOV.U32 R15, RZ, RZ, R14 ;  /* 0x000000ffff0fd224 */ /* 0x000fe400078e000e */
[----:B------:R-:W-:Y:S02]  /*26670*/  @!P5 IMAD.MOV.U32 R14, RZ, RZ, R13 ;  /* 0x000000ffff0ed224 */ /* 0x000fe400078e000d */
[----:B------:R-:W-:-:S02]  /*26680*/  @!P5 IMAD.MOV.U32 R13, RZ, RZ, R12 ;  /* 0x000000ffff0dd224 */ /* 0x000fc400078e000c */
[----:B------:R-:W-:Y:S02]  /*26690*/  @!P5 IMAD.MOV.U32 R12, RZ, RZ, R11 ;  /* 0x000000ffff0cd224 */ /* 0x000fe400078e000b */
[----:B------:R-:W-:Y:S01]  /*266a0*/  @!P5 IMAD.MOV.U32 R11, RZ, RZ, R10 ;  /* 0x000000ffff0bd224 */ /* 0x000fe200078e000a */
[----:B------:R-:W-:Y:S02]  /*266b0*/  PRMT R86, RZ, 0x7610, R86 ;  /* 0x00007610ff567816 */ /* 0x000fe40000000056 */
[----:B------:R-:W-:Y:S02]  /*266c0*/  PRMT R85, RZ, 0x7610, R85 ;  /* 0x00007610ff557816 */ /* 0x000fe40000000055 */
[----:B------:R-:W-:Y:S02]  /*266d0*/  PRMT R84, RZ, 0x7610, R84 ;  /* 0x00007610ff547816 */ /* 0x000fe40000000054 */
[----:B------:R-:W-:Y:S02]  /*266e0*/  PRMT R83, RZ, 0x7610, R83 ;  /* 0x00007610ff537816 */ /* 0x000fe40000000053 */
[----:B------:R-:W2:Y:S04]  /*266f0*/  @!P5 LDG.E.U16 R85, desc[UR16][R12.64] ;  /* 0x000000100c55d981 */ /* 0x000ea8000c1e1500 */
[----:B------:R-:W2:Y:S04]  /*26700*/  @!P5 LDG.E.U16 R84, desc[UR16][R14.64] ;  /* 0x000000100e54d981 */ /* 0x000ea8000c1e1500 */
[----:B------:R-:W2:Y:S01]  /*26710*/  @!P5 LDG.E.U16 R83, desc[UR16][R16.64] ;  /* 0x000000101053d981 */ /* 0x000ea2000c1e1500 */
[----:B---3--:R-:W-:-:S02]  /*26720*/  @!P5 IMAD.MOV.U32 R10, RZ, RZ, R9 ;  /* 0x000000ffff0ad224 */ /* 0x008fc400078e0009 */
[----:B------:R-:W-:-:S03]  /*26730*/  @!P5 IMAD.MOV.U32 R9, RZ, RZ, R8 ;  /* 0x000000ffff09d224 */ /* 0x000fc600078e0008 */
[----:B------:R-:W3:Y:S01]  /*26740*/  @!P5 LDG.E.U16 R86, desc[UR16][R10.64] ;  /* 0x000000100a56d981 */ /* 0x000ee2000c1e1500 */
[----:B------:R-:W-:-:S05]  /*26750*/  @!P5 IMAD.MOV.U32 R8, RZ, RZ, R7 ;  /* 0x000000ffff08d224 */ /* 0x000fca00078e0007 */
[----:B------:R-:W3:Y:S04]  /*26760*/  @!P5 LDG.E.U16 R87, desc[UR16][R8.64] ;  /* 0x000000100857d981 */ /* 0x000ee8000c1e1500 */
[----:B------:R-:W3:Y:S01]  /*26770*/  LDL R9, [R1+0xbac] ;  /* 0x000bac0001097983 */ /* 0x000ee20000100800 */
[----:B----4-:R-:W-:Y:S02]  /*26780*/  @!P5 IMAD.MOV.U32 R7, RZ, RZ, R6 ;  /* 0x000000ffff07d224 */ /* 0x010fe400078e0006 */
[----:B------:R-:W-:-:S05]  /*26790*/  @!P5 IMAD.MOV.U32 R6, RZ, RZ, R5 ;  /* 0x000000ffff06d224 */ /* 0x000fca00078e0005 */
[----:B------:R-:W4:Y:S04]  /*267a0*/  @!P5 LDG.E.U16 R88, desc[UR16][R6.64] ;  /* 0x000000100658d981 */ /* 0x000f28000c1e1500 */
[----:B------:R-:W4:Y:S04]  /*267b0*/  LDL R7, [R1+0xbb0] ;  /* 0x000bb00001077983 */ /* 0x000f280000100800 */
[----:B------:R-:W4:Y:S01]  /*267c0*/  LDL R6, [R1+0x9e0] ;  /* 0x0009e00001067983 */ /* 0x000f220000100800 */
[----:B--2---:R-:W-:Y:S02]  /*267d0*/  @!P5 IMAD.MOV.U32 R5, RZ, RZ, R4 ;  /* 0x000000ffff05d224 */ /* 0x004fe400078e0004 */
[----:B------:R-:W-:-:S02]  /*267e0*/  @!P5 IMAD.MOV.U32 R4, RZ, RZ, R0 ;  /* 0x000000ffff04d224 */ /* 0x000fc400078e0000 */
[----:B------:R-:W2:Y:S04]  /*267f0*/  LDL R0, [R1+0x9f0] ;  /* 0x0009f00001007983 */ /* 0x000ea80000100800 */
[----:B------:R-:W2:Y:S04]  /*26800*/  @!P5 LDG.E.U16 R89, desc[UR16][R4.64] ;  /* 0x000000100459d981 */ /* 0x000ea8000c1e1500 */
[----:B------:R-:W2:Y:S04]  /*26810*/  LDL R5, [R1+0xbcc] ;  /* 0x000bcc0001057983 */ /* 0x000ea80000100800 */
[----:B------:R-:W2:Y:S04]  /*26820*/  LDL R4, [R1+0x9dc] ;  /* 0x0009dc0001047983 */ /* 0x000ea80000100800 */
        /* <DEDUP_REMOVED lines=18> */
[----:B------:R-:W2:Y:S01]  /*26950*/  LDL.LU R17, [R1+0xc14] ;  /* 0x000c140001117983 */ /* 0x000ea20000300800 */
[----:B------:R-:W-:Y:S01]  /*26960*/  PRMT R93, RZ, 0x7610, R93 ;  /* 0x00007610ff5d7816 */ /* 0x000fe2000000005d */
[----:B-1----:R-:W-:-:S02]  /*26970*/  @!P5 IMAD.MOV.U32 R32, RZ, RZ, R29 ;  /* 0x000000ffff20d224 */ /* 0x002fc400078e001d */
[----:B------:R-:W-:Y:S01]  /*26980*/  @!P5 IMAD.MOV.U32 R33, RZ, RZ, R31 ;  /* 0x000000ffff21d224 */ /* 0x000fe200078e001f */
[----:B------:R-:W-:Y:S01]  /*26990*/  PRMT R92, RZ, 0x7610, R92 ;  /* 0x00007610ff5c7816 */ /* 0x000fe2000000005c */
[----:B------:R-:W2:Y:S04]  /*269a0*/  LDL.LU R16, [R1+0xc10] ;  /* 0x000c100001107983 */ /* 0x000ea80000300800 */
[----:B------:R3:W2:Y:S01]  /*269b0*/  @!P5 LDG.E.U16 R93, desc[UR16][R32.64] ;  /* 0x00000010205dd981 */ /* 0x0006a2000c1e1500 */
[----:B------:R-:W-:Y:S02]  /*269c0*/  PRMT R3, RZ, 0x7610, R3 ;  /* 0x00007610ff037816 */ /* 0x000fe40000000003 */
[----:B------:R-:W-:Y:S02]  /*269d0*/  PRMT R91, RZ, 0x7610, R91 ;  /* 0x00007610ff5b7816 */ /* 0x000fe4000000005b */
[----:B------:R-:W-:Y:S01]  /*269e0*/  LOP3.LUT R31, R2, 0x60, RZ, 0x3c, !PT ;  /* 0x00000060021f7812 */ /* 0x000fe200078e3cff */
[----:B---3--:R-:W-:-:S02]  /*269f0*/  @!P5 IMAD.MOV.U32 R33, RZ, RZ, R9 ;  /* 0x000000ffff21d224 */ /* 0x008fc400078e0009 */
[----:B----4-:R-:W-:Y:S02]  /*26a00*/  @!P5 IMAD.MOV.U32 R32, RZ, RZ, R7 ;  /* 0x000000ffff20d224 */ /* 0x010fe400078e0007 */
[----:B------:R-:W-:-:S03]  /*26a10*/  @!P5 IMAD.MOV.U32 R7, RZ, RZ, R6 ;  /* 0x000000ffff07d224 */ /* 0x000fc600078e0006 */
[----:B------:R-:W3:Y:S04]  /*26a20*/  @!P5 LDG.E.U16 R92, desc[UR16][R32.64] ;  /* 0x00000010205cd981 */ /* 0x000ee8000c1e1500 */
[----:B------:R-:W4:Y:S04]  /*26a30*/  LDL.LU R33, [R1+0xbf8] ;  /* 0x000bf80001217983 */ /* 0x000f280000300800 */
[----:B------:R-:W3:Y:S01]  /*26a40*/  LDL.LU R32, [R1+0xbf4] ;  /* 0x000bf40001207983 */ /* 0x000ee20000300800 */
[----:B--2---:R-:W-:Y:S02]  /*26a50*/  @!P5 IMAD.MOV.U32 R6, RZ, RZ, R5 ;  /* 0x000000ffff06d224 */ /* 0x004fe400078e0005 */
[----:B------:R-:W-:-:S03]  /*26a60*/  @!P5 IMAD.MOV.U32 R5, RZ, RZ, R4 ;  /* 0x000000ffff05d224 */ /* 0x000fc600078e0004 */
[----:B------:R-:W2:Y:S01]  /*26a70*/  @!P5 LDG.E.U16 R91, desc[UR16][R6.64] ;  /* 0x00000010065bd981 */ /* 0x000ea2000c1e1500 */
[----:B------:R-:W-:-:S03]  /*26a80*/  @!P5 IMAD.MOV.U32 R4, RZ, RZ, R0 ;  /* 0x000000ffff04d224 */ /* 0x000fc600078e0000 */
[----:B------:R-:W2:Y:S04]  /*26a90*/  LDL.LU R0, [R1+0xbf0] ;  /* 0x000bf00001007983 */ /* 0x000ea80000300800 */
[----:B------:R-:W2:Y:S04]  /*26aa0*/  @!P5 LDG.E.U16 R3, desc[UR16][R4.64] ;  /* 0x000000100403d981 */ /* 0x000ea8000c1e1500 */
[----:B------:R-:W-:Y:S04]  /*26ab0*/  STS.U16 [R31+UR5+0x10b00], R8 ;  /* 0x010b00081f007988 */ /* 0x000fe80008000405 */
[----:B------:R-:W2:Y:S04]  /*26ac0*/  LDL.LU R4, [R1+0xcbc] ;  /* 0x000cbc0001047983 */ /* 0x000ea80000300800 */
[----:B------:R-:W2:Y:S04]  /*26ad0*/  LDL.LU R5, [R1+0xcb8] ;  /* 0x000cb80001057983 */ /* 0x000ea80000300800 */
[----:B------:R-:W2:Y:S04]  /*26ae0*/  LDL.LU R29, [R1+0xcb4] ;  /* 0x000cb400011d7983 */ /* 0x000ea80000300800 */
[----:B------:R-:W2:Y:S04]  /*26af0*/  LDL.LU R6, [R1+0xcb0] ;  /* 0x000cb00001067983 */ /* 0x000ea80000300800 */
[----:B------:R0:W-:Y:S04]  /*26b00*/  STS.U16 [R31+UR5+0x14b00], R28 ;  /* 0x014b001c1f007988 */ /* 0x0001e80008000405 */
[----:B------:R-:W2:Y:S04]  /*26b10*/  LDL.LU R7, [R1+0xcac] ;  /* 0x000cac0001077983 */ /* 0x000ea80000300800 */
[----:B------:R-:W-:Y:S04]  /*26b20*/  STS.U16 [R31+UR5+0x18b00], R11 ;  /* 0x018b000b1f007988 */ /* 0x000fe80008000405 */
[----:B0-----:R-:W2:Y:S04]  /*26b30*/  LDL.LU R28, [R1+0xca8] ;  /* 0x000ca800011c7983 */ /* 0x001ea80000300800 */
[----:B------:R-:W-:Y:S04]  /*26b40*/  STS.U16 [R31+UR5+0x1cb00], R10 ;  /* 0x01cb000a1f007988 */ /* 0x000fe80008000405 */
[----:B------:R-:W2:Y:S04]  /*26b50*/  LDL.LU R8, [R1+0xca4] ;  /* 0x000ca40001087983 */ /* 0x000ea80000300800 */
[----:B------:R0:W-:Y:S04]  /*26b60*/  STS.U16 [R31+UR5+0x10f00], R19 ;  /* 0x010f00131f007988 */ /* 0x0001e80008000405 */
[----:B------:R-:W2:Y:S04]  /*26b70*/  LDL.LU R9, [R1+0xca0] ;  /* 0x000ca00001097983 */ /* 0x000ea80000300800 */
[----:B------:R-:W-:Y:S04]  /*26b80*/  STS.U16 [R31+UR5+0x14f00], R21 ;  /* 0x014f00151f007988 */ /* 0x000fe80008000405 */
[----:B0-----:R-:W2:Y:S04]  /*26b90*/  LDL.LU R19, [R1+0xc8c] ;  /* 0x000c8c0001137983 */ /* 0x001ea80000300800 */
[----:B------:R0:W-:Y:S04]  /*26ba0*/  STS.U16 [R31+UR5+0x18f00], R20 ;  /* 0x018f00141f007988 */ /* 0x0001e80008000405 */
[----:B------:R-:W2:Y:S04]  /*26bb0*/  LDL.LU R10, [R1+0xc88] ;  /* 0x000c8800010a7983 */ /* 0x000ea80000300800 */
[----:B------:R-:W-:Y:S04]  /*26bc0*/  STS.U16 [R31+UR5+0x1cf00], R23 ;  /* 0x01cf00171f007988 */ /* 0x000fe80008000405 */
[----:B------:R-:W2:Y:S04]  /*26bd0*/  LDL.LU R11, [R1+0xc84] ;  /* 0x000c8400010b7983 */ /* 0x000ea80000300800 */
[----:B------:R1:W-:Y:S04]  /*26be0*/  STS.U16 [R31+UR5+0x11300], R22 ;  /* 0x011300161f007988 */ /* 0x0003e80008000405 */
[----:B0-----:R-:W2:Y:S04]  /*26bf0*/  LDL.LU R20, [R1+0xc80] ;  /* 0x000c800001147983 */ /* 0x001ea80000300800 */
[----:B------:R-:W-:Y:S04]  /*26c00*/  STS.U16 [R31+UR5+0x15300], R25 ;  /* 0x015300191f007988 */ /* 0x000fe80008000405 */
[----:B------:R-:W2:Y:S04]  /*26c10*/  LDL.LU R21, [R1+0xc6c] ;  /* 0x000c6c0001157983 */ /* 0x000ea80000300800 */
[----:B------:R0:W-:Y:S04]  /*26c20*/  STS.U16 [R31+UR5+0x19300], R24 ;  /* 0x019300181f007988 */ /* 0x0001e80008000405 */
[----:B-1----:R-:W2:Y:S04]  /*26c30*/  LDL.LU R22, [R1+0xc68] ;  /* 0x000c680001167983 */ /* 0x002ea80000300800 */
[----:B------:R-:W-:Y:S04]  /*26c40*/  STS.U16 [R31+UR5+0x1d300], R27 ;  /* 0x01d3001b1f007988 */ /* 0x000fe80008000405 */
[----:B------:R-:W2:Y:S04]  /*26c50*/  LDL.LU R23, [R1+0xc64] ;  /* 0x000c640001177983 */ /* 0x000ea80000300800 */
[----:B------:R1:W-:Y:S04]  /*26c60*/  STS.U16 [R31+UR5+0x11700], R26 ;  /* 0x0117001a1f007988 */ /* 0x0003e80008000405 */
[----:B0-----:R-:W2:Y:S04]  /*26c70*/  LDL.LU R24, [R1+0xc60] ;  /* 0x000c600001187983 */ /* 0x001ea80000300800 */
[----:B------:R-:W-:Y:S04]  /*26c80*/  STS.U16 [R31+UR5+0x15700], R13 ;  /* 0x0157000d1f007988 */ /* 0x000fe80008000405 */
[----:B------:R-:W2:Y:S04]  /*26c90*/  LDL.LU R25, [R1+0xc4c] ;  /* 0x000c4c0001197983 */ /* 0x000ea80000300800 */
[----:B------:R-:W-:Y:S04]  /*26ca0*/  STS.U16 [R31+UR5+0x19700], R12 ;  /* 0x0197000c1f007988 */ /* 0x000fe80008000405 */
[----:B-1----:R-:W2:Y:S04]  /*26cb0*/  LDL.LU R26, [R1+0xc48] ;  /* 0x000c4800011a7983 */ /* 0x002ea80000300800 */
        /* <DEDUP_REMOVED lines=8> */
[----:B0-----:R-:W2:Y:S04]  /*26d40*/  LDL.LU R17, [R1+0xc24] ;  /* 0x000c240001117983 */ /* 0x001ea80000300800 */
[----:B------:R0:W-:Y:S04]  /*26d50*/  STS.U16 [R31+UR5+0x1db00], R16 ;  /* 0x01db00101f007988 */ /* 0x0001e80008000405 */
[----:B------:R-:W2:Y:S04]  /*26d60*/  LDL.LU R14, [R1+0xc20] ;  /* 0x000c2000010e7983 */ /* 0x000ea80000300800 */
[----:B------:R1:W-:Y:S04]  /*26d70*/  STS.U16 [R31+UR5+0x11f00], R30 ;  /* 0x011f001e1f007988 */ /* 0x0003e80008000405 */
[----:B------:R-:W2:Y:S04]  /*26d80*/  LDL.LU R15, [R1+0xc0c] ;  /* 0x000c0c00010f7983 */ /* 0x000ea80000300800 */
[----:B0-----:R-:W2:Y:S01]  /*26d90*/  LDL.LU R16, [R1+0xc08] ;  /* 0x000c080001107983 */ /* 0x001ea20000300800 */
[----:B-1----:R-:W-:-:S03]  /*26da0*/  LOP3.LUT R30, R2, 0x70, RZ, 0x3c, !PT ;  /* 0x00000070021e7812 */ /* 0x002fc600078e3cff */
[----:B----4-:R0:W-:Y:S04]  /*26db0*/  STS.U16 [R31+UR5+0x15f00], R33 ;  /* 0x015f00211f007988 */ /* 0x0101e80008000405 */
[----:B---3--:R1:W-:Y:S04]  /*26dc0*/  STS.U16 [R31+UR5+0x19f00], R32 ;  /* 0x019f00201f007988 */ /* 0x0083e80008000405 */
[----:B0-----:R-:W3:Y:S04]  /*26dd0*/  LDL.LU R33, [R1+0x117c] ;  /* 0x00117c0001217983 */ /* 0x001ee80000300800 */
[----:B-1----:R-:W4:Y:S04]  /*26de0*/  LDL.LU R32, [R1+0x1178] ;  /* 0x0011780001207983 */ /* 0x002f280000300800 */
[----:B--2---:R0:W-:Y:S04]  /*26df0*/  STS.U16 [R31+UR5+0x1df00], R0 ;  /* 0x01df00001f007988 */ /* 0x0041e80008000405 */
[----:B0-----:R-:W2:Y:S04]  /*26e00*/  LDL.LU R31, [R1+0x1174] ;  /* 0x00117400011f7983 */ /* 0x001ea80000300800 */
[----:B------:R-:W2:Y:S04]  /*26e10*/  LDL.LU R0, [R1+0x1170] ;  /* 0x0011700001007983 */ /* 0x000ea80000300800 */
[----:B------:R0:W-:Y:S04]  /*26e20*/  STS.U16 [R30+UR5+0x10380], R4 ;  /* 0x010380041e007988 */ /* 0x0001e80008000405 */
[----:B------:R1:W-:Y:S04]  /*26e30*/  STS.U16 [R30+UR5+0x14380], R5 ;  /* 0x014380051e007988 */ /* 0x0003e80008000405 */
[----:B------:R1:W-:Y:S04]  /*26e40*/  STS.U16 [R30+UR5+0x18380], R29 ;  /* 0x0183801d1e007988 */ /* 0x0003e80008000405 */
[----:B0-----:R0:W5:Y:S04]  /*26e50*/  LDL.LU R4, [R1+0x116c] ;  /* 0x00116c0001047983 */ /* 0x0011680000300800 */
[----:B-1----:R0:W5:Y:S04]  /*26e60*/  LDL.LU R5, [R1+0x1168] ;  /* 0x0011680001057983 */ /* 0x0021680000300800 */
[----:B------:R-:W2:Y:S04]  /*26e70*/  LDL.LU R29, [R1+0x1164] ;  /* 0x00116400011d7983 */ /* 0x000ea80000300800 */
[----:B------:R1:W-:Y:S04]  /*26e80*/  STS.U16 [R30+UR5+0x1c380], R6 ;  /* 0x01c380061e007988 */ /* 0x0003e80008000405 */
[----:B------:R0:W-:Y:S04]  /*26e90*/  STS.U16 [R30+UR5+0x10780], R7 ;  /* 0x010780071e007988 */ /* 0x0001e80008000405 */
[----:B------:R0:W-:Y:S04]  /*26ea0*/  STS.U16 [R30+UR5+0x14780], R28 ;  /* 0x0147801c1e007988 */ /* 0x0001e80008000405 */
[----:B-1----:R1:W5:Y:S04]  /*26eb0*/  LDL.LU R6, [R1+0x1160] ;  /* 0x0011600001067983 */ /* 0x0023680000300800 */
[----:B0-----:R1:W5:Y:S04]  /*26ec0*/  LDL.LU R7, [R1+0x115c] ;  /* 0x00115c0001077983 */ /* 0x0013680000300800 */
        /* <DEDUP_REMOVED lines=12> */
[----:B------:R1:W5:Y:S04]  /*26f90*/  LDL.LU R20, [R1+0x1140] ;  /* 0x0011400001147983 */ /* 0x0003680000300800 */
[----:B------:R0:W-:Y:S04]  /*26fa0*/  STS.U16 [R30+UR5+0x10f80], R21 ;  /* 0x010f80151e007988 */ /* 0x0001e80008000405 */
[----:B------:R1:W-:Y:S04]  /*26fb0*/  STS.U16 [R30+UR5+0x14f80], R22 ;  /* 0x014f80161e007988 */ /* 0x0003e80008000405 */
[----:B------:R1:W-:Y:S04]  /*26fc0*/  STS.U16 [R30+UR5+0x18f80], R23 ;  /* 0x018f80171e007988 */ /* 0x0003e80008000405 */
[----:B0-----:R0:W5:Y:S04]  /*26fd0*/  LDL.LU R21, [R1+0x113c] ;  /* 0x00113c0001157983 */ /* 0x0011680000300800 */
[----:B-1----:R0:W5:Y:S04]  /*26fe0*/  LDL.LU R22, [R1+0x1138] ;  /* 0x0011380001167983 */ /* 0x0021680000300800 */
[----:B------:R0:W5:Y:S04]  /*26ff0*/  LDL.LU R23, [R1+0x1134] ;  /* 0x0011340001177983 */ /* 0x0001680000300800 */
        /* <DEDUP_REMOVED lines=10> */
[----:B-1----:R-:W2:Y:S04]  /*270a0*/  LDL.LU R18, [R1+0x1120] ;  /* 0x0011200001127983 */ /* 0x002ea80000300800 */
[----:B------:R0:W5:Y:S04]  /*270b0*/  LDL.LU R12, [R1+0x111c] ;  /* 0x00111c00010c7983 */ /* 0x0001680000300800 */
[----:B------:R1:W-:Y:S04]  /*270c0*/  STS.U16 [R30+UR5+0x15780], R13 ;  /* 0x0157800d1e007988 */ /* 0x0003e80008000405 */
[----:B------:R0:W-:Y:S04]  /*270d0*/  STS.U16 [R30+UR5+0x19780], R17 ;  /* 0x019780111e007988 */ /* 0x0001e80008000405 */
[----:B-1----:R1:W5:Y:S04]  /*270e0*/  LDL.LU R13, [R1+0x1118] ;  /* 0x00111800010d7983 */ /* 0x0023680000300800 */
[----:B0-----:R-:W2:Y:S04]  /*270f0*/  LDL.LU R17, [R1+0x1114] ;  /* 0x0011140001117983 */ /* 0x001ea80000300800 */
[----:B------:R0:W-:Y:S04]  /*27100*/  STS.U16 [R30+UR5+0x1d780], R14 ;  /* 0x01d7800e1e007988 */ /* 0x0001e80008000405 */
[----:B------:R1:W-:Y:S04]  /*27110*/  STS.U16 [R30+UR5+0x11b80], R15 ;  /* 0x011b800f1e007988 */ /* 0x0003e80008000405 */
[----:B------:R1:W-:Y:S04]  /*27120*/  STS.U16 [R30+UR5+0x15b80], R16 ;  /* 0x015b80101e007988 */ /* 0x0003e80008000405 */
[----:B0-----:R0:W5:Y:S04]  /*27130*/  LDL.LU R14, [R1+0x1110] ;  /* 0x00111000010e7983 */ /* 0x0011680000300800 */
[----:B-1----:R0:W5:Y:S04]  /*27140*/  LDL.LU R15, [R1+0x110c] ;  /* 0x00110c00010f7983 */ /* 0x0021680000300800 */
[----:B------:R0:W5:Y:S04]  /*27150*/  LDL.LU R16, [R1+0x1108] ;  /* 0x0011080001107983 */ /* 0x0001680000300800 */
[----:B--2---:R1:W-:Y:S04]  /*27160*/  STS.U16 [R30+UR5+0x19b80], R17 ;  /* 0x019b80111e007988 */ /* 0x0043e80008000405 */
[----:B------:R2:W-:Y:S04]  /*27170*/  STS.U16 [R30+UR5+0x1db80], R18 ;  /* 0x01db80121e007988 */ /* 0x0005e80008000405 */
[----:B------:R0:W-:Y:S04]  /*27180*/  STS.U16 [R30+UR5+0x11f80], R19 ;  /* 0x011f80131e007988 */ /* 0x0001e80008000405 */
[----:B-1----:R1:W5:Y:S04]  /*27190*/  LDL.LU R17, [R1+0x1104] ;  /* 0x0011040001117983 */ /* 0x0023680000300800 */
[----:B--2---:R1:W5:Y:S04]  /*271a0*/  LDL.LU R18, [R1+0x1100] ;  /* 0x0011000001127983 */ /* 0x0043680000300800 */
[----:B0-----:R1:W5:Y:S04]  /*271b0*/  LDL.LU R19, [R1+0x10fc] ;  /* 0x0010fc0001137983 */ /* 0x0013680000300800 */
[----:B------:R0:W-:Y:S04]  /*271c0*/  STS.U16 [R30+UR5+0x15f80], R28 ;  /* 0x015f801c1e007988 */ /* 0x0001e80008000405 */
[----:B------:R2:W-:Y:S04]  /*271d0*/  STS.U16 [R30+UR5+0x19f80], R29 ;  /* 0x019f801d1e007988 */ /* 0x0005e80008000405 */
[----:B------:R1:W-:Y:S04]  /*271e0*/  STS.U16 [R30+UR5+0x1df80], R0 ;  /* 0x01df80001e007988 */ /* 0x0003e80008000405 */
[----:B0-----:R0:W5:Y:S04]  /*271f0*/  LDL.LU R28, [R1+0x10f8] ;  /* 0x0010f800011c7983 */ /* 0x0011680000300800 */
[----:B--2---:R0:W5:Y:S04]  /*27200*/  LDL.LU R29, [R1+0x10f4] ;  /* 0x0010f400011d7983 */ /* 0x0041680000300800 */
[----:B-1----:R0:W5:Y:S04]  /*27210*/  LDL.LU R30, [R1+0x10f0] ;  /* 0x0010f000011e7983 */ /* 0x0021680000300800 */
[----:B------:R-:W2:Y:S04]  /*27220*/  LDL.LU R0, [R1+0x10ec] ;  /* 0x0010ec0001007983 */ /* 0x000ea80000300800 */
[----:B--2---:R1:W-:Y:S04]  /*27230*/  STS.U16 [R0+UR5+0x24000], R31 ;  /* 0x0240001f00007988 */ /* 0x0043e80008000405 */
[----:B----4-:R2:W-:Y:S04]  /*27240*/  STS.U16 [R0+UR5+0x24400], R32 ;  /* 0x0244002000007988 */ /* 0x0105e80008000405 */
[----:B---3--:R3:W-:Y:S04]  /*27250*/  STS.U16 [R0+UR5+0x24800], R33 ;  /* 0x0248002100007988 */ /* 0x0087e80008000405 */
[----:B-1----:R0:W5:Y:S04]  /*27260*/  LDL.LU R31, [R1+0x10e8] ;  /* 0x0010e800011f7983 */ /* 0x0021680000300800 */
[----:B--2---:R0:W5:Y:S04]  /*27270*/  LDL.LU R32, [R1+0x10e4] ;  /* 0x0010e40001207983 */ /* 0x0041680000300800 */
[----:B---3--:R0:W5:Y:S04]  /*27280*/  LDL.LU R33, [R1+0x10e0] ;  /* 0x0010e00001217983 */ /* 0x0081680000300800 */
[----:B------:R1:W-:Y:S04]  /*27290*/  STS.U16 [R0+UR5+0x24c00], R34 ;  /* 0x024c002200007988 */ /* 0x0003e80008000405 */
[----:B------:R2:W-:Y:S04]  /*272a0*/  STS.U16 [R0+UR5+0x25000], R35 ;  /* 0x0250002300007988 */ /* 0x0005e80008000405 */
[----:B------:R3:W-:Y:S04]  /*272b0*/  STS.U16 [R0+UR5+0x25400], R36 ;  /* 0x0254002400007988 */ /* 0x0007e80008000405 */
[----:B-1----:R0:W5:Y:S04]  /*272c0*/  LDL.LU R34, [R1+0x10dc] ;  /* 0x0010dc0001227983 */ /* 0x0021680000300800 */
[----:B--2---:R0:W5:Y:S04]  /*272d0*/  LDL.LU R35, [R1+0x10d8] ;  /* 0x0010d80001237983 */ /* 0x0041680000300800 */
[----:B------:R1:W-:Y:S04]  /*272e0*/  STS.U16 [R0+UR5+0x27000], R60 ;  /* 0x0270003c00007988 */ /* 0x0003e80008000405 */
[----:B---3--:R0:W5:Y:S04]  /*272f0*/  LDL.LU R36, [R1+0x10d4] ;  /* 0x0010d40001247983 */ /* 0x0081680000300800 */
[----:B------:R2:W-:Y:S01]  /*27300*/  STS.U16 [R0+UR5+0x25800], R37 ;  /* 0x0258002500007988 */ /* 0x0005e20008000405 */
[----:B-1----:R-:W-:-:S03]  /*27310*/  LOP3.LUT R60, R0, 0x20, RZ, 0x3c, !PT ;  /* 0x00000020003c7812 */ /* 0x002fc600078e3cff */
[----:B------:R1:W-:Y:S04]  /*27320*/  STS.U16 [R0+UR5+0x25c00], R38 ;  /* 0x025c002600007988 */ /* 0x0003e80008000405 */
[----:B------:R3:W-:Y:S04]  /*27330*/  STS.U16 [R0+UR5+0x26000], R39 ;  /* 0x0260002700007988 */ /* 0x0007e80008000405 */
[----:B--2---:R0:W5:Y:S04]  /*27340*/  LDL.LU R37, [R1+0x10d0] ;  /* 0x0010d00001257983 */ /* 0x0041680000300800 */
[----:B-1----:R0:W5:Y:S04]  /*27350*/  LDL.LU R38, [R1+0x10cc] ;  /* 0x0010cc0001267983 */ /* 0x0021680000300800 */
[----:B---3--:R0:W5:Y:S04]  /*27360*/  LDL.LU R39, [R1+0x10c8] ;  /* 0x0010c80001277983 */ /* 0x0081680000300800 */
[----:B------:R1:W-:Y:S04]  /*27370*/  STS.U16 [R0+UR5+0x26400], R40 ;  /* 0x0264002800007988 */ /* 0x0003e80008000405 */
[----:B------:R2:W-:Y:S04]  /*27380*/  STS.U16 [R0+UR5+0x26800], R41 ;  /* 0x0268002900007988 */ /* 0x0005e80008000405 */
[----:B------:R3:W-:Y:S04]  /*27390*/  STS.U16 [R0+UR5+0x26c00], R42 ;  /* 0x026c002a00007988 */ /* 0x0007e80008000405 */
[----:B-1----:R0:W5:Y:S04]  /*273a0*/  LDL.LU R40, [R1+0x10c4] ;  /* 0x0010c40001287983 */ /* 0x0021680000300800 */
[----:B------:R1:W-:Y:S04]  /*273b0*/  STS.U16 [R0+UR5+0x27400], R43 ;  /* 0x0274002b00007988 */ /* 0x0003e80008000405 */
[----:B------:R4:W-:Y:S04]  /*273c0*/  STS.U16 [R0+UR5+0x27800], R44 ;  /* 0x0278002c00007988 */ /* 0x0009e80008000405 */
[----:B------:R0:W-:Y:S04]  /*273d0*/  STS.U16 [R0+UR5+0x27c00], R45 ;  /* 0x027c002d00007988 */ /* 0x0001e80008000405 */
[----:B--2---:R2:W5:Y:S04]  /*273e0*/  LDL.LU R41, [R1+0x10c0] ;  /* 0x0010c00001297983 */ /* 0x0045680000300800 */
[----:B------:R0:W-:Y:S04]  /*273f0*/  STS.U16 [R60+UR5+0x24100], R46 ;  /* 0x0241002e3c007988 */ /* 0x0001e80008000405 */
[----:B---3--:R2:W5:Y:S04]  /*27400*/  LDL.LU R42, [R1+0x10bc] ;  /* 0x0010bc00012a7983 */ /* 0x0085680000300800 */
[----:B------:R3:W-:Y:S04]  /*27410*/  STS.U16 [R60+UR5+0x24500], R47 ;  /* 0x0245002f3c007988 */ /* 0x0007e80008000405 */
[----:B-1----:R2:W5:Y:S04]  /*27420*/  LDL.LU R43, [R1+0x10b8] ;  /* 0x0010b800012b7983 */ /* 0x0025680000300800 */
[----:B------:R1:W-:Y:S04]  /*27430*/  STS.U16 [R60+UR5+0x24900], R48 ;  /* 0x024900303c007988 */ /* 0x0003e80008000405 */
[----:B----4-:R2:W5:Y:S04]  /*27440*/  LDL.LU R44, [R1+0x10b4] ;  /* 0x0010b400012c7983 */ /* 0x0105680000300800 */
[----:B------:R4:W-:Y:S04]  /*27450*/  STS.U16 [R60+UR5+0x24d00], R49 ;  /* 0x024d00313c007988 */ /* 0x0009e80008000405 */
[----:B0-----:R2:W5:Y:S04]  /*27460*/  LDL.LU R45, [R1+0x10b0] ;  /* 0x0010b000012d7983 */ /* 0x0015680000300800 */
[----:B------:R0:W-:Y:S04]  /*27470*/  STS.U16 [R60+UR5+0x25100], R50 ;  /* 0x025100323c007988 */ /* 0x0001e80008000405 */
[----:B------:R2:W5:Y:S04]  /*27480*/  LDL.LU R46, [R1+0x10ac] ;  /* 0x0010ac00012e7983 */ /* 0x0005680000300800 */
        /* <DEDUP_REMOVED lines=10> */
[----:B------:R-:W-:Y:S04]  /*27530*/  STS.U16 [R60+UR5+0x26900], R56 ;  /* 0x026900383c007988 */ /* 0x000fe80008000405 */
[----:B---3--:R2:W5:Y:S04]  /*27540*/  LDL.LU R52, [R1+0x1094] ;  /* 0x0010940001347983 */ /* 0x0085680000300800 */
[----:B------:R-:W-:Y:S04]  /*27550*/  STS.U16 [R60+UR5+0x26d00], R57 ;  /* 0x026d00393c007988 */ /* 0x000fe80008000405 */
[----:B-1----:R2:W5:Y:S04]  /*27560*/  LDL.LU R53, [R1+0x1090] ;  /* 0x0010900001357983 */ /* 0x0025680000300800 */
[----:B------:R1:W-:Y:S04]  /*27570*/  STS.U16 [R60+UR5+0x27100], R76 ;  /* 0x0271004c3c007988 */ /* 0x0003e80008000405 */
[----:B----4-:R2:W5:Y:S04]  /*27580*/  LDL.LU R54, [R1+0x108c] ;  /* 0x00108c0001367983 */ /* 0x0105680000300800 */
[----:B0-----:R2:W5:Y:S01]  /*27590*/  LDL.LU R55, [R1+0x1088] ;  /* 0x0010880001377983 */ /* 0x0015620000300800 */
[----:B-1----:R-:W-:-:S03]  /*275a0*/  LOP3.LUT R76, R0, 0x40, RZ, 0x3c, !PT ;  /* 0x00000040004c7812 */ /* 0x002fc600078e3cff */
[----:B------:R2:W5:Y:S04]  /*275b0*/  LDL.LU R56, [R1+0x1084] ;  /* 0x0010840001387983 */ /* 0x0005680000300800 */
[----:B------:R0:W-:Y:S04]  /*275c0*/  STS.U16 [R60+UR5+0x27500], R58 ;  /* 0x0275003a3c007988 */ /* 0x0001e80008000405 */
[----:B------:R2:W5:Y:S04]  /*275d0*/  LDL.LU R57, [R1+0x1080] ;  /* 0x0010800001397983 */ /* 0x0005680000300800 */
[----:B------:R1:W-:Y:S04]  /*275e0*/  STS.U16 [R60+UR5+0x27900], R59 ;  /* 0x0279003b3c007988 */ /* 0x0003e80008000405 */
[----:B0-----:R2:W5:Y:S04]  /*275f0*/  LDL.LU R58, [R1+0x107c] ;  /* 0x00107c00013a7983 */ /* 0x0015680000300800 */
[----:B------:R0:W-:Y:S04]  /*27600*/  STS.U16 [R60+UR5+0x27d00], R61 ;  /* 0x027d003d3c007988 */ /* 0x0001e80008000405 */
[----:B-1----:R2:W5:Y:S04]  /*27610*/  LDL.LU R59, [R1+0x1078] ;  /* 0x00107800013b7983 */ /* 0x0025680000300800 */
[----:B------:R1:W-:Y:S04]  /*27620*/  STS.U16 [R76+UR5+0x24200], R62 ;  /* 0x0242003e4c007988 */ /* 0x0003e80008000405 */
[----:B0-----:R2:W5:Y:S04]  /*27630*/  LDL.LU R60, [R1+0x1074] ;  /* 0x00107400013c7983 */ /* 0x0015680000300800 */
[----:B------:R0:W-:Y:S04]  /*27640*/  STS.U16 [R76+UR5+0x24600], R63 ;  /* 0x0246003f4c007988 */ /* 0x0001e80008000405 */
[----:B------:R2:W5:Y:S04]  /*27650*/  LDL.LU R61, [R1+0x1070] ;  /* 0x00107000013d7983 */ /* 0x0005680000300800 */
[----:B------:R3:W-:Y:S04]  /*27660*/  STS.U16 [R76+UR5+0x24a00], R64 ;  /* 0x024a00404c007988 */ /* 0x0007e80008000405 */
[----:B-1----:R2:W5:Y:S04]  /*27670*/  LDL.LU R62, [R1+0x106c] ;  /* 0x00106c00013e7983 */ /* 0x0025680000300800 */
[----:B------:R1:W-:Y:S04]  /*27680*/  STS.U16 [R76+UR5+0x24e00], R65 ;  /* 0x024e00414c007988 */ /* 0x0003e80008000405 */
[----:B0-----:R2:W5:Y:S04]  /*27690*/  LDL.LU R63, [R1+0x1068] ;  /* 0x00106800013f7983 */ /* 0x0015680000300800 */
[----:B------:R0:W-:Y:S04]  /*276a0*/  STS.U16 [R76+UR5+0x25200], R66 ;  /* 0x025200424c007988 */ /* 0x0001e80008000405 */
[----:B---3--:R2:W5:Y:S04]  /*276b0*/  LDL.LU R64, [R1+0x1064] ;  /* 0x0010640001407983 */ /* 0x0085680000300800 */
        /* <DEDUP_REMOVED lines=16> */
[----:B---3--:R2:W5:Y:S01]  /*277c0*/  LDL.LU R73, [R1+0x1040] ;  /* 0x0010400001497983 */ /* 0x0085620000300800 */
[----:B-1----:R-:W-:-:S03]  /*277d0*/  LOP3.LUT R90, R0, 0x60, RZ, 0x3c, !PT ;  /* 0x00000060005a7812 */ /* 0x002fc600078e3cff */
[----:B------:R0:W-:Y:S04]  /*277e0*/  STS.U16 [R76+UR5+0x27600], R74 ;  /* 0x0276004a4c007988 */ /* 0x0001e80008000405 */
[----:B------:R1:W-:Y:S04]  /*277f0*/  STS.U16 [R76+UR5+0x27a00], R75 ;  /* 0x027a004b4c007988 */ /* 0x0003e80008000405 */
[----:B------:R3:W-:Y:S04]  /*27800*/  STS.U16 [R76+UR5+0x27e00], R77 ;  /* 0x027e004d4c007988 */ /* 0x0007e80008000405 */
[----:B0-----:R2:W5:Y:S04]  /*27810*/  LDL.LU R74, [R1+0x103c] ;  /* 0x00103c00014a7983 */ /* 0x0015680000300800 */
[----:B-1----:R2:W5:Y:S04]  /*27820*/  LDL.LU R75, [R1+0x1038] ;  /* 0x00103800014b7983 */ /* 0x0025680000300800 */
[----:B---3--:R2:W5:Y:S04]  /*27830*/  LDL.LU R76, [R1+0x1034] ;  /* 0x00103400014c7983 */ /* 0x0085680000300800 */
[----:B------:R2:W5:Y:S04]  /*27840*/  LDL.LU R77, [R1+0x1030] ;  /* 0x00103000014d7983 */ /* 0x0005680000300800 */
[----:B------:R0:W-:Y:S04]  /*27850*/  STS.U16 [R90+UR5+0x24300], R78 ;  /* 0x0243004e5a007988 */ /* 0x0001e80008000405 */
[----:B------:R1:W-:Y:S04]  /*27860*/  STS.U16 [R90+UR5+0x24700], R79 ;  /* 0x0247004f5a007988 */ /* 0x0003e80008000405 */
[----:B------:R3:W-:Y:S04]  /*27870*/  STS.U16 [R90+UR5+0x24b00], R80 ;  /* 0x024b00505a007988 */ /* 0x0007e80008000405 */
[----:B0-----:R2:W5:Y:S04]  /*27880*/  LDL.LU R78, [R1+0x102c] ;  /* 0x00102c00014e7983 */ /* 0x0015680000300800 */
[----:B-1----:R2:W5:Y:S04]  /*27890*/  LDL.LU R79, [R1+0x1028] ;  /* 0x00102800014f7983 */ /* 0x0025680000300800 */
[----:B---3--:R2:W5:Y:S04]  /*278a0*/  LDL.LU R80, [R1+0x1024] ;  /* 0x0010240001507983 */ /* 0x0085680000300800 */
        /* <DEDUP_REMOVED lines=24> */
[----:B------:R0:W-:Y:S01]  /*27a30*/  STS.U16 [R90+UR5+0x27f00], R3 ;  /* 0x027f00035a007988 */ /* 0x0001e20008000405 */
[----:B------:R1:W-:Y:S06]  /*27a40*/  MEMBAR.ALL.CTA ;  /* 0x0000000000007992 */ /* 0x0003ec0000008000 */
[----:B-1----:R-:W1:Y:S04]  /*27a50*/  FENCE.VIEW.ASYNC.S ;  /* 0x00000000000073c6 */ /* 0x002e680000000000 */
[----:B0-----:R2:W5:Y:S04]  /*27a60*/  LDL.LU R90, [R1+0xff0] ;  /* 0x000ff000015a7983 */ /* 0x0015680000300800 */
[----:B------:R2:W5:Y:S01]  /*27a70*/  LDL.LU R3, [R1+0xfec] ;  /* 0x000fec0001037983 */ /* 0x0005620000300800 */
[----:B------:R-:W-:-:S04]  /*27a80*/  ULEA UR8, UR11, UR5, 0x3 ;  /* 0x000000050b087291 */ /* 0x000fc8000f8e18ff */
[----:B------:R-:W-:Y:S01]  /*27a90*/  UIADD3 UR8, UPT, UPT, UR8, 0x28000, URZ ;  /* 0x0002800008087890 */ /* 0x000fe2000fffe0ff */
[----:B-1----:R-:W-:Y:S06]  /*27aa0*/  BAR.SYNC.DEFER_BLOCKING 0x0 ;  /* 0x0000000000007b1d */ /* 0x002fec0000010000 */
[----:B------:R-:W-:Y:S05]  /*27ab0*/  @P3 BRA `(.L_x_9) ;  /* 0x0000000000dc3947 */ /* 0x000fea0003800000 */
[----:B------:R-:W-:Y:S02]  /*27ac0*/  UIADD3 UR4, UPT, UPT, UR6, 0x80, URZ ;  /* 0x0000008006047890 */ /* 0x000fe4000fffe0ff */
[----:B------:R-:W-:Y:S02]  /*27ad0*/  UIADD3 UR10, UPT, UPT, UR6, 0x80, URZ ;  /* 0x00000080060a7890 */ /* 0x000fe4000fffe0ff */
[----:B------:R-:W-:Y:S01]  /*27ae0*/  UIADD3 UR15, UPT, UPT, UR6, 0x80, URZ ;  /* 0x00000080060f7890 */ /* 0x000fe2000fffe0ff */
[----:B------:R-:W-:Y:S01]  /*27af0*/  UMOV UR64, 0x0 ;  /* 0x0000000000407882 */ /* 0x000fe20000000000 */
[----:B------:R-:W-:Y:S01]  /*27b00*/  UMOV UR65, 0x8208010 ;  /* 0x0820801000417882 */ /* 0x000fe20000000000 */
[----:B------:R-:W-:Y:S01]  /*27b10*/  UMOV UR66, UR14 ;  /* 0x0000000e00427c82 */ /* 0x000fe20008000000 */
[----:B------:R-:W-:Y:S01]  /*27b20*/  UMOV UR67, 0x40004040 ;  /* 0x4000404000437882 */ /* 0x000fe20000000000 */
[----:B------:R-:W-:Y:S01]  /*27b30*/  UMOV UR76, 0x0 ;  /* 0x00000000004c7882 */ /* 0x000fe20000000000 */
[----:B------:R-:W-:Y:S01]  /*27b40*/  UMOV UR77, 0x8208010 ;  /* 0x08208010004d7882 */ /* 0x000fe20000000000 */
[----:B------:R-:W-:-:S02]  /*27b50*/  UIADD3 UR72, UPT, UPT, UR6, 0x80, URZ ;  /* 0x0000008006487890 */ /* 0x000fc4000fffe0ff */
[----:B------:R-:W-:Y:S01]  /*27b60*/  UTCHMMA gdesc[UR66], gdesc[UR52], tmem[UR6], tmem[UR64], idesc[UR65], UPT ;  /* 0x00ff4034420075ea */ /* 0x000fe2000b800006 */
[----:B------:R-:W-:Y:S01]  /*27b70*/  UMOV UR68, 0x0 ;  /* 0x0000000000447882 */ /* 0x000fe20000000000 */
[----:B------:R-:W-:Y:S01]  /*27b80*/  UMOV UR69, 0x8208010 ;  /* 0x0820801000457882 */ /* 0x000fe20000000000 */
[----:B------:R-:W-:Y:S02]  /*27b90*/  UIADD3 UR73, UPT, UPT, UR6, 0x100, URZ ;  /* 0x0000010006497890 */ /* 0x000fe4000fffe0ff */
[----:B------:R0:W-:Y:S01]  /*27ba0*/  UTCHMMA gdesc[UR12], gdesc[UR18], tmem[UR6], tmem[UR76], idesc[UR77], UPT ;  /* 0x00ff4c120c0075ea */ /* 0x0001e2000b800006 */
[----:B------:R-:W-:Y:S01]  /*27bb0*/  UMOV UR70, 0x0 ;  /* 0x0000000000467882 */ /* 0x000fe20000000000 */
[----:B------:R-:W-:Y:S01]  /*27bc0*/  UMOV UR71, 0x8208010 ;  /* 0x0820801000477882 */ /* 0x000fe20000000000 */
[----:B------:R-:W-:Y:S02]  /*27bd0*/  UIADD3 UR74, UPT, UPT, UR6, 0x100, URZ ;  /* 0x00000100064a7890 */ /* 0x000fe4000fffe0ff */
[----:B------:R-:W-:Y:S01]  /*27be0*/  UTCHMMA gdesc[UR20], gdesc[UR22], tmem[UR6], tmem[UR68], idesc[UR69], UPT ;  /* 0x00ff4416140075ea */ /* 0x000fe2000b800006 */
[----:B------:R-:W-:Y:S01]  /*27bf0*/  UMOV UR54, 0x0 ;  /* 0x0000000000367882 */ /* 0x000fe20000000000 */
[----:B------:R-:W-:Y:S01]  /*27c00*/  UMOV UR55, 0x8208010 ;  /* 0x0820801000377882 */ /* 0x000fe20000000000 */
[----:B------:R-:W-:-:S02]  /*27c10*/  UIADD3 UR75, UPT, UPT, UR6, 0x100, URZ ;  /* 0x00000100064b7890 */ /* 0x000fc4000fffe0ff */
[----:B------:R-:W-:Y:S01]  /*27c20*/  UTCHMMA gdesc[UR24], gdesc[UR26], tmem[UR6], tmem[UR70], idesc[UR71], UPT ;  /* 0x00ff461a180075ea */ /* 0x000fe2000b800006 */
[----:B------:R-:W-:Y:S01]  /*27c30*/  UMOV UR56, 0x0 ;  /* 0x0000000000387882 */ /* 0x000fe20000000000 */
[----:B------:R-:W-:Y:S01]  /*27c40*/  UMOV UR57, 0x8208010 ;  /* 0x0820801000397882 */ /* 0x000fe20000000000 */
[----:B0-----:R-:W-:Y:S01]  /*27c50*/  UIADD3 UR76, UPT, UPT, UR6, 0x100, URZ ;  /* 0x00000100064c7890 */ /* 0x001fe2000fffe0ff */
[----:B------:R0:W-:Y:S01]  /*27c60*/  UTCHMMA gdesc[UR28], gdesc[UR52], tmem[UR4], tmem[UR54], idesc[UR55], UPT ;  /* 0x00ff36341c0075ea */ /* 0x0001e2000b800004 */
[----:B------:R-:W-:Y:S01]  /*27c70*/  UMOV UR58, 0x0 ;  /* 0x00000000003a7882 */ /* 0x000fe20000000000 */
[----:B------:R-:W-:Y:S01]  /*27c80*/  UMOV UR59, 0x8208010 ;  /* 0x08208010003b7882 */ /* 0x000fe20000000000 */
[----:B------:R-:W-:Y:S01]  /*27c90*/  UIADD3 UR77, UPT, UPT, UR6, 0x180, URZ ;  /* 0x00000180064d7890 */ /* 0x000fe2000fffe0ff */
[----:B------:R1:W-:Y:S01]  /*27ca0*/  UTCHMMA gdesc[UR30], gdesc[UR18], tmem[UR10], tmem[UR56], idesc[UR57], UPT ;  /* 0x00ff38121e0075ea */ /* 0x0003e2000b80000a */
[----:B------:R-:W-:Y:S01]  /*27cb0*/  UMOV UR60, 0x0 ;  /* 0x00000000003c7882 */ /* 0x000fe20000000000 */
[----:B------:R-:W-:Y:S01]  /*27cc0*/  UMOV UR61, 0x8208010 ;  /* 0x08208010003d7882 */ /* 0x000fe20000000000 */
[----:B------:R3:W-:Y:S01]  /*27cd0*/  UTCHMMA gdesc[UR32], gdesc[UR22], tmem[UR15], tmem[UR58], idesc[UR59], UPT ;  /* 0x00ff3a16200075ea */ /* 0x0007e2000b80000f */
[----:B------:R-:W-:Y:S01]  /*27ce0*/  UMOV UR62, 0x0 ;  /* 0x00000000003e7882 */ /* 0x000fe20000000000 */
[----:B------:R-:W-:Y:S01]  /*27cf0*/  UMOV UR63, 0x8208010 ;  /* 0x08208010003f7882 */ /* 0x000fe20000000000 */
[----:B0-----:R-:W-:Y:S01]  /*27d00*/  UIADD3 UR4, UPT, UPT, UR6, 0x180, URZ ;  /* 0x0000018006047890 */ /* 0x001fe2000fffe0ff */
[----:B------:R0:W-:Y:S01]  /*27d10*/  UTCHMMA gdesc[UR34], gdesc[UR26], tmem[UR72], tmem[UR60], idesc[UR61], UPT ;  /* 0x00ff3c1a220075ea */ /* 0x0001e2000b800048 */
[----:B------:R-:W-:Y:S01]  /*27d20*/  UMOV UR66, 0x0 ;  /* 0x0000000000427882 */ /* 0x000fe20000000000 */
[----:B------:R-:W-:Y:S01]  /*27d30*/  UMOV UR67, 0x8208010 ;  /* 0x0820801000437882 */ /* 0x000fe20000000000 */
[----:B-1----:R-:W-:Y:S01]  /*27d40*/  UIADD3 UR10, UPT, UPT, UR6, 0x180, URZ ;  /* 0x00000180060a7890 */ /* 0x002fe2000fffe0ff */
[----:B------:R1:W-:Y:S01]  /*27d50*/  UTCHMMA gdesc[UR36], gdesc[UR52], tmem[UR73], tmem[UR62], idesc[UR63], UPT ;  /* 0x00ff3e34240075ea */ /* 0x0003e2000b800049 */
[----:B------:R1:W-:Y:S01]  /*27d60*/  UTCHMMA gdesc[UR38], gdesc[UR18], tmem[UR74], tmem[UR64], idesc[UR65], UPT ;  /* 0x00ff4012260075ea */ /* 0x0003e2000b80004a */
[----:B---3--:R-:W-:Y:S01]  /*27d70*/  UIADD3 UR15, UPT, UPT, UR6, 0x180, URZ ;  /* 0x00000180060f7890 */ /* 0x008fe2000fffe0ff */
[----:B------:R1:W-:Y:S01]  /*27d80*/  UTCHMMA gdesc[UR40], gdesc[UR22], tmem[UR75], tmem[UR66], idesc[UR67], UPT ;  /* 0x00ff4216280075ea */ /* 0x0003e2000b80004b */
[----:B------:R1:W-:Y:S01]  /*27d90*/  UTCHMMA gdesc[UR42], gdesc[UR26], tmem[UR76], tmem[UR68], idesc[UR69], UPT ;  /* 0x00ff441a2a0075ea */ /* 0x0003e2000b80004c */
[----:B------:R1:W-:Y:S01]  /*27da0*/  UTCHMMA gdesc[UR44], gdesc[UR52], tmem[UR77], tmem[UR70], idesc[UR71], UPT ;  /* 0x00ff46342c0075ea */ /* 0x0003e2000b80004d */
[----:B0-----:R-:W-:Y:S01]  /*27db0*/  UMOV UR60, UR8 ;  /* 0x00000008003c7c82 */ /* 0x001fe20008000000 */
[----:B------:R-:W-:Y:S01]  /*27dc0*/  UMOV UR61, URZ ;  /* 0x000000ff003d7c82 */ /* 0x000fe20008000000 */
[----:B------:R1:W-:Y:S01]  /*27dd0*/  UTCHMMA gdesc[UR46], gdesc[UR18], tmem[UR4], tmem[UR54], idesc[UR55], UPT ;  /* 0x00ff36122e0075ea */ /* 0x0003e2000b800004 */
[----:B------:R-:W-:Y:S01]  /*27de0*/  UMOV UR60, UR60 ;  /* 0x0000003c003c7c82 */ /* 0x000fe20008000000 */
[----:B------:R1:W-:Y:S01]  /*27df0*/  UTCHMMA gdesc[UR48], gdesc[UR22], tmem[UR10], tmem[UR56], idesc[UR57], UPT ;  /* 0x00ff3816300075ea */ /* 0x0003e2000b80000a */
[----:B------:R1:W-:Y:S01]  /*27e00*/  UTCHMMA gdesc[UR50], gdesc[UR26], tmem[UR15], tmem[UR58], idesc[UR59], UPT ;  /* 0x00ff3a1a320075ea */ /* 0x0003e2000b80000f */
[----:B------:R1:W-:Y:S01]  /*27e10*/  UTCBAR [UR60], URZ ;  /* 0x000000ff3c0073e9 */ /* 0x0003e200080000ff */
[----:B------:R-:W-:Y:S01]  /*27e20*/  NOP ;  /* 0x0000000000007918 */ /* 0x000fe20000000000 */
.L_x_9:
[----:B------:R0:W-:Y:S04]  /*27e30*/  STL [R1+0xff0], R2 ;  /* 0x000ff00201007387 */ /* 0x0001e80000100800 */
[----:B0-----:R-:W3:Y:S04]  /*27e40*/  LDL R2, [R1+0xfe0] ;  /* 0x000fe00001027983 */ /* 0x001ee80000100800 */
[----:B------:R0:W-:Y:S04]  /*27e50*/  STL [R1+0xfec], R0 ;  /* 0x000fec0001007387 */ /* 0x0001e80000100800 */
[----:B0-----:R-:W3:Y:S01]  /*27e60*/  LDL R0, [R1+0x6c0] ;  /* 0x0006c00001007983 */ /* 0x001ee20000100800 */
[----:B------:R-:W-:-:S04]  /*27e70*/  UIADD3 UR11, UPT, UPT, UR11, 0x1, URZ ;  /* 0x000000010b0b7890 */ /* 0x000fc8000fffe0ff */
[----:B------:R-:W-:-:S04]  /*27e80*/  UISETP.GT.AND UP1, UPT, UR11, 0x1, UPT ;  /* 0x000000010b00788c */ /* 0x000fc8000bf24270 */
[----:B-1----:R-:W-:Y:S02]  /*27e90*/  USEL UR4, URZ, 0x1, !UP1 ;  /* 0x00000001ff047887 */ /* 0x002fe4000c800000 */
[----:B------:R-:W-:Y:S01]  /*27ea0*/  USEL UR11, UR11, URZ, !UP1 ;  /* 0x000000ff0b0b7287 */ /* 0x000fe2000c800000 */
[----:B---3--:R-:W-:Y:S02]  /*27eb0*/  ISETP.NE.U32.AND P0, PT, R0, R2, PT ;  /* 0x000000020000720c */ /* 0x008fe40003f05070 */
[----:B------:R1:W5:Y:S04]  /*27ec0*/  LDL.LU R2, [R1+0xff0] ;  /* 0x000ff00001027983 */ /* 0x0003680000300800 */
[----:B------:R1:W5:Y:S01]  /*27ed0*/  LDL.LU R0, [R1+0xfec] ;  /* 0x000fec0001007983 */ /* 0x0003620000300800 */
[----:B------:R-:W-:-:S03]  /*27ee0*/  ULOP3.LUT UR10, UR9, UR4, URZ, 0x3c, !UPT ;  /* 0x00000004090a7292 */ /* 0x000fc6000f8e3cff */
[----:B------:R-:W-:-:S04]  /*27ef0*/  UMOV UR4, UR9 ;  /* 0x0000000900047c82 */ /* 0x000fc80008000000 */
[----:B------:R-:W-:Y:S01]  /*27f00*/  UMOV UR9, UR10 ;  /* 0x0000000a00097c82 */ /* 0x000fe20008000000 */
[----:B-1----:R-:W-:Y:S05]  /*27f10*/  @P0 BRA `(.L_x_10) ;  /* 0xfffffe8400980947 */ /* 0x002fea000383ffff */
.L_x_7:
[----:B-----5:R-:W1:Y:S02]  /*27f20*/  LDC R92, c[0x0][0x3a0] ;  /* 0x0000e800ff5c7b82 */ /* 0x020e640000000800 */
[----:B-1----:R-:W-:-:S05]  /*27f30*/  VIADD R92, R92, 0x3f ;  /* 0x0000003f5c5c7836 */ /* 0x002fca0000000000 */
[----:B------:R-:W-:-:S13]  /*27f40*/  ISETP.GE.AND P0, PT, R92, 0x40, PT ;  /* 0x000000405c00780c */ /* 0x000fda0003f06270 */
[----:B------:R-:W-:Y:S05]  /*27f50*/  @!P0 BRA `(.L_x_11) ;  /* 0x0000000000108947 */ /* 0x000fea0003800000 */
[----:B------:R-:W-:-:S06]  /*27f60*/  USHF.L.U32 UR4, UR4, 0x1f, URZ ;  /* 0x0000001f04047899 */ /* 0x000fcc00080006ff */
[----:B------:R-:W-:-:S04]  /*27f70*/  IMAD.U32 R0, RZ, RZ, UR4 ;  /* 0x00000004ff007e24 */ /* 0x000fc8000f8e00ff */
[----:B------:R-:W1:Y:S02]  /*27f80*/  SYNCS.PHASECHK.TRANS64.TRYWAIT P0, [UR8], R0 ;  /* 0x00000000ff0075a7 */ /* 0x000e640008001108 */
[----:B-1----:R-:W-:Y:S05]  /*27f90*/  @!P0 BRA `(.L_x_12) ;  /* 0x0000012800408947 */ /* 0x002fea0003800000 */
.L_x_11:
[----:B------:R-:W-:Y:S01]  /*27fa0*/  STL [R1+0x1258], R65 ;  /* 0x0012584101007387 */ /* 0x000fe20000100800 */
[----:B------:R-:W1:Y:S03]  /*27fb0*/  LDCU.128 UR20, c[0x0][0x390] ;  /* 0x00007200ff1477ac */ /* 0x000e660008000c00 */
[----:B------:R-:W-:Y:S01]  /*27fc0*/  STL [R1+0x1254], R62 ;  /* 0x0012543e01007387 */ /* 0x000fe20000100800 */
[----:B------:R-:W3:Y:S03]  /*27fd0*/  LDCU.64 UR30, c[0x0][0x398] ;  /* 0x00007300ff1e77ac */ /* 0x000ee60008000a00 */
[----:B------:R-:W-:Y:S01]  /*27fe0*/  STL [R1+0x1250], R59 ;  /* 0x0012503b01007387 */ /* 0x000fe20000100800 */
[----:B------:R-:W4:Y:S03]  /*27ff0*/  LDCU.64 UR8, c[0x0][0x398] ;  /* 0x00007300ff0877ac */ /* 0x000f260008000a00 */
[----:B------:R-:W-:Y:S01]  /*28000*/  STL [R1+0x125c], R59 ;  /* 0x00125c3b01007387 */ /* 0x000fe20000100800 */
[----:B------:R-:W5:Y:S03]  /*28010*/  LDCU.64 UR12, c[0x0][0x398] ;  /* 0x00007300ff0c77ac */ /* 0x000f660008000a00 */
[----:B------:R-:W-:Y:S01]  /*28020*/  STL [R1+0x1268], R59 ;  /* 0x0012683b01007387 */ /* 0x000fe20000100800 */
[----:B------:R-:W0:Y:S03]  /*28030*/  LDCU.64 UR28, c[0x0][0x398] ;  /* 0x00007300ff1c77ac */ /* 0x000e260008000a00 */
[----:B------:R-:W-:Y:S01]  /*28040*/  STL [R1+0x1274], R59 ;  /* 0x0012743b01007387 */ /* 0x000fe20000100800 */
[----:B------:R-:W2:Y:S03]  /*28050*/  LDCU.64 UR26, c[0x0][0x398] ;  /* 0x00007300ff1a77ac */ /* 0x000ea60008000a00 */
[----:B------:R-:W-:Y:S01]  /*28060*/  STL [R1+0x1280], R59 ;  /* 0x0012803b01007387 */ /* 0x000fe20000100800 */
[----:B------:R-:W0:Y:S03]  /*28070*/  LDCU.64 UR24, c[0x0][0x398] ;  /* 0x00007300ff1877ac */ /* 0x000e260008000a00 */
[----:B------:R-:W-:Y:S01]  /*28080*/  STL [R1+0x128c], R59 ;  /* 0x00128c3b01007387 */ /* 0x000fe20000100800 */
[----:B------:R-:W0:Y:S03]  /*28090*/  LDCU.64 UR10, c[0x0][0x398] ;  /* 0x00007300ff0a77ac */ /* 0x000e260008000a00 */
[----:B------:R-:W-:Y:S01]  /*280a0*/  STL [R1+0x1298], R59 ;  /* 0x0012983b01007387 */ /* 0x000fe20000100800 */
[----:B------:R-:W0:Y:S03]  /*280b0*/  LDCU.64 UR14, c[0x0][0x398] ;  /* 0x00007300ff0e77ac */ /* 0x000e260008000a00 */
[----:B------:R-:W-:Y:S01]  /*280c0*/  STL [R1+0x12a4], R59 ;  /* 0x0012a43b01007387 */ /* 0x000fe20000100800 */
[----:B------:R-:W0:Y:S03]  /*280d0*/  LDCU.64 UR18, c[0x0][0x398] ;  /* 0x00007300ff1277ac */ /* 0x000e260008000a00 */
        /* <DEDUP_REMOVED lines=51> */
[----:B------:R-:W0:Y:S01]  /*28410*/  LDCU UR65, c[0x0][0x39c] ;  /* 0x00007380ff4177ac */ /* 0x000e220008000800 */
[----:B------:R-:W-:Y:S06]  /*28420*/  BAR.SYNC.DEFER_BLOCKING 0x0 ;  /* 0x0000000000007b1d */ /* 0x000fec0000010000 */
[----:B------:R-:W0:Y:S01]  /*28430*/  LDCU UR71, c[0x0][0x398] ;  /* 0x00007300ff4777ac */ /* 0x000e220008000800 */
        /* <DEDUP_REMOVED lines=9> */
[----:B------:R-:W0:Y:S01]  /*284d0*/  @!P1 SYNCS.CCTL.IV [UR5+0x28000] ;  /* 0x02800000ff0099b1 */ /* 0x000e220008000005 */
[----:B------:R-:W0:Y:S02]  /*284e0*/  LDCU UR64, c[0x0][0x398] ;  /* 0x00007300ff4077ac */ /* 0x000e240008000800 */
        /* <DEDUP_REMOVED lines=28> */
[----:B------:R-:W-:Y:S04]  /*286b0*/  STL [R1+0x1098], R73 ;  /* 0x0010984901007387 */ /* 0x000fe80000100800 */
[----:B------:R-:W-:Y:S04]  /*286c0*/  STL [R1+0x1094], R72 ;  /* 0x0010944801007387 */ /* 0x000fe80000100800 */
[----:B------:R-:W-:Y:S04]  /*286d0*/  STL [R1+0x1090], R71 ;  /* 0x0010904701007387 */ /* 0x000fe80000100800 */
[----:B------:R-:W-:Y:S04]  /*286e0*/  STL [R1+0x108c], R70 ;  /* 0x00108c4601007387 */ /* 0x000fe80000100800 */
[----:B------:R-:W-:Y:S04]  /*286f0*/  STL [R1+0x1088], R69 ;  /* 0x0010884501007387 */ /* 0x000fe80000100800 */
[----:B------:R1:W-:Y:S01]  /*28700*/  STL [R1+0x1084], R68 ;  /* 0x0010844401007387 */ /* 0x0003e20000100800 */
[----:B0-----:R-:W-:Y:S06]  /*28710*/  BAR.SYNC.DEFER_BLOCKING 0x0 ;  /* 0x0000000000007b1d */ /* 0x001fec0000010000 */
[----:B-1----:R-:W0:Y:S01]  /*28720*/  LDTM.x64 R28, tmem[UR7] ;  /* 0x00000007001c79ee */ /* 0x002e220008340000 */
[----:B------:R-:W-:Y:S04]  /*28730*/  STL [R1+0x106c], R3 ;  /* 0x00106c0301007387 */ /* 0x000fe80000100800 */
[----:B------:R-:W-:Y:S04]  /*28740*/  STL [R1+0x1110], R3 ;  /* 0x0011100301007387 */ /* 0x000fe80000100800 */
[----:B------:R-:W-:Y:S04]  /*28750*/  STL [R1+0x1068], R0 ;  /* 0x0010680001007387 */ /* 0x000fe80000100800 */
[----:B------:R-:W-:Y:S01]  /*28760*/  STL [R1+0x1114], R0 ;  /* 0x0011140001007387 */ /* 0x000fe20000100800 */
[----:B------:R-:W1:Y:S03]  /*28770*/  @!P1 SYNCS.CCTL.IV [UR5+0x28008] ;  /* 0x02800800ff0099b1 */ /* 0x000e660008000005 */
[----:B------:R-:W-:Y:S01]  /*28780*/  STL [R1+0x1060], R93 ;  /* 0x0010605d01007387 */ /* 0x000fe20000100800 */
[----:B------:R-:W1:Y:S03]  /*28790*/  LDCU.64 UR4, c[0x0][0x398] ;  /* 0x00007300ff0477ac */ /* 0x000e660008000a00 */
[----:B0-----:R-:W-:Y:S01]  /*287a0*/  STL.64 [R1+0x200], R28 ;  /* 0x0002001c01007387 */ /* 0x001fe20000100a00 */
[----:B------:R-:W-:-:S02]  /*287b0*/  IMAD.MOV.U32 R9, RZ, RZ, R88 ;  /* 0x000000ffff097224 */ /* 0x000fc400078e0058 */
[----:B------:R-:W-:Y:S01]  /*287c0*/  IMAD.MOV.U32 R27, RZ, RZ, R87 ;  /* 0x000000ffff1b7224 */ /* 0x000fe200078e0057 */
[----:B------:R-:W-:Y:S04]  /*287d0*/  STL.64 [R1+0x208], R30 ;  /* 0x0002081e01007387 */ /* 0x000fe80000100a00 */
        /* <DEDUP_REMOVED lines=10> */
[----:B------:R-:W-:Y:S04]  /*28880*/  STL.64 [R1+0x260], R52 ;  /* 0x0002603401007387 */ /* 0x000fe80000100a00 */
[----:B------:R-:W-:Y:S04]  /*28890*/  STL.64 [R1+0x268], R54 ;  /* 0x0002683601007387 */ /* 0x000fe80000100a00 */
[----:B------:R-:W-:Y:S01]  /*288a0*/  STL.64 [R1+0x270], R56 ;  /* 0x0002703801007387 */ /* 0x000fe20000100a00 */
[----:B0-----:R-:W-:-:S03]  /*288b0*/  IMAD.MOV.U32 R50, RZ, RZ, R86 ;  /* 0x000000ffff327224 */ /* 0x001fc600078e0056 */
[----:B------:R-:W-:Y:S04]  /*288c0*/  STL.64 [R1+0x278], R58 ;  /* 0x0002783a01007387 */ /* 0x000fe80000100a00 */
[----:B------:R-:W-:Y:S04]  /*288d0*/  STL.64 [R1+0x280], R60 ;  /* 0x0002803c01007387 */ /* 0x000fe80000100a00 */
[----:B------:R0:W-:Y:S04]  /*288e0*/  STL.64 [R1+0x288], R62 ;  /* 0x0002883e01007387 */ /* 0x0001e80000100a00 */
        /* <DEDUP_REMOVED lines=12> */
[----:B------:R1:W-:Y:S04]  /*289b0*/  STL.64 [R1+0x2f8], R90 ;  /* 0x0002f85a01007387 */ /* 0x0003e80000100a00 */
[----:B0-----:R-:W2:Y:S04]  /*289c0*/  LDL.LU R62, [R1+0x2e4] ;  /* 0x0002e400013e7983 */ /* 0x001ea80000300800 */
[----:B------:R-:W2:Y:S04]  /*289d0*/  LDL.LU R53, [R1+0x2e0] ;  /* 0x0002e00001357983 */ /* 0x000ea80000300800 */
[----:B------:R-:W2:Y:S04]  /*289e0*/  LDL.LU R38, [R1+0x2dc] ;  /* 0x0002dc0001267983 */ /* 0x000ea80000300800 */
[----:B------:R-:W2:Y:S04]  /*289f0*/  LDL.LU R30, [R1+0x2d8] ;  /* 0x0002d800011e7983 */ /* 0x000ea80000300800 */
[----:B------:R-:W2:Y:S04]  /*28a00*/  LDL.LU R21, [R1+0x2d4] ;  /* 0x0002d40001157983 */ /* 0x000ea80000300800 */
[----:B------:R-:W2:Y:S04]  /*28a10*/  LDL.LU R12, [R1+0x2d0] ;  /* 0x0002d000010c7983 */ /* 0x000ea80000300800 */
[----:B------:R-:W2:Y:S04]  /*28a20*/  LDL.LU R66, [R1+0x2b0] ;  /* 0x0002b00001427983 */ /* 0x000ea80000300800 */
        /* <DEDUP_REMOVED lines=20> */
[----:B------:R-:W5:Y:S04]  /*28b70*/  LDL.LU R7, [R1+0x260] ;  /* 0x0002600001077983 */ /* 0x000f680000300800 */
[----:B------:R-:W5:Y:S04]  /*28b80*/  LDL.LU R4, [R1+0x25c] ;  /* 0x00025c0001047983 */ /* 0x000f680000300800 */
[----:B------:R-:W5:Y:S04]  /*28b90*/  LDL.LU R92, [R1+0x224] ;  /* 0x00022400015c7983 */ /* 0x000f680000300800 */
[----:B-1----:R-:W5:Y:S04]  /*28ba0*/  LDL.LU R91, [R1+0x210] ;  /* 0x00021000015b7983 */ /* 0x002f680000300800 */
[----:B------:R-:W5:Y:S04]  /*28bb0*/  LDL.LU R90, [R1+0x20c] ;  /* 0x00020c00015a7983 */ /* 0x000f680000300800 */
[----:B------:R-:W5:Y:S04]  /*28bc0*/  LDL.LU R89, [R1+0x208] ;  /* 0x0002080001597983 */ /* 0x000f680000300800 */
        /* <DEDUP_REMOVED lines=10> */
[----:B---3--:R-:W-:Y:S04]  /*28c70*/  STL [R1+0x136c], R63 ;  /* 0x00136c3f01007387 */ /* 0x008fe80000100800 */
        /* <DEDUP_REMOVED lines=9> */
[----:B----4-:R-:W-:Y:S04]  /*28d10*/  STL [R1+0x1344], R36 ;  /* 0x0013442401007387 */ /* 0x010fe80000100800 */
        /* <DEDUP_REMOVED lines=10> */
[----:B------:R0:W-:Y:S04]  /*28dc0*/  STL [R1+0x1318], R4 ;  /* 0x0013180401007387 */ /* 0x0001e80000100800 */
[----:B------:R-:W-:Y:S04]  /*28dd0*/  STL [R1+0x1190], R92 ;  /* 0x0011905c01007387 */ /* 0x000fe80000100800 */
[----:B------:R-:W-:Y:S01]  /*28de0*/  STL [R1+0x115c], R91 ;  /* 0x00115c5b01007387 */ /* 0x000fe20000100800 */
[----:B0-----:R-:W0:Y:S03]  /*28df0*/  LDTM.x64 R4, tmem[UR7+0x40] ;  /* 0x00004007000479ee */ /* 0x001e260008340000 */
[----:B------:R-:W-:Y:S04]  /*28e00*/  STL [R1+0x1154], R90 ;  /* 0x0011545a01007387 */ /* 0x000fe80000100800 */
[----:B------:R-:W-:Y:S04]  /*28e10*/  STL [R1+0x114c], R89 ;  /* 0x00114c5901007387 */ /* 0x000fe80000100800 */
[----:B0-----:R-:W-:Y:S01]  /*28e20*/  STL.64 [R1+0x160], R28 ;  /* 0x0001601c01007387 */ /* 0x001fe20000100a00 */
[----:B------:R-:W-:-:S02]  /*28e30*/  IMAD.MOV.U32 R93, RZ, RZ, R25 ;  /* 0x000000ffff5d7224 */ /* 0x000fc400078e0019 */
[----:B------:R-:W-:Y:S01]  /*28e40*/  IMAD.MOV.U32 R85, RZ, RZ, R22 ;  /* 0x000000ffff557224 */ /* 0x000fe200078e0016 */
[----:B------:R-:W-:Y:S01]  /*28e50*/  STL.64 [R1+0x168], R30 ;  /* 0x0001681e01007387 */ /* 0x000fe20000100a00 */
[----:B------:R-:W-:Y:S02]  /*28e60*/  IMAD.MOV.U32 R82, RZ, RZ, R19 ;  /* 0x000000ffff527224 */ /* 0x000fe400078e0013 */
[----:B------:R-:W-:Y:S01]  /*28e70*/  IMAD.MOV.U32 R79, RZ, RZ, R16 ;  /* 0x000000ffff4f7224 */ /* 0x000fe200078e0010 */
[----:B------:R-:W-:Y:S01]  /*28e80*/  STL.64 [R1+0x170], R32 ;  /* 0x0001702001007387 */ /* 0x000fe20000100a00 */
[----:B------:R-:W-:Y:S02]  /*28e90*/  IMAD.MOV.U32 R76, RZ, RZ, R13 ;  /* 0x000000ffff4c7224 */ /* 0x000fe400078e000d */
[----:B------:R-:W-:Y:S01]  /*28ea0*/  IMAD.MOV.U32 R73, RZ, RZ, R10 ;  /* 0x000000ffff497224 */ /* 0x000fe200078e000a */
[----:B------:R-:W-:Y:S01]  /*28eb0*/  STL.64 [R1+0x178], R34 ;  /* 0x0001782201007387 */ /* 0x000fe20000100a00 */
        /* <DEDUP_REMOVED lines=34> */
[----:B0-----:R-:W2:Y:S04]  /*290e0*/  LDL.LU R63, [R1+0x136c] ;  /* 0x00136c00013f7983 */ /* 0x001ea80000300800 */
[----:B------:R-:W3:Y:S04]  /*290f0*/  LDL.LU R60, [R1+0x1368] ;  /* 0x00136800013c7983 */ /* 0x000ee80000300800 */
[----:B------:R-:W4:Y:S04]  /*29100*/  LDL.LU R57, [R1+0x1364] ;  /* 0x0013640001397983 */ /* 0x000f280000300800 */
[----:B------:R-:W5:Y:S04]  /*29110*/  LDL.LU R54, [R1+0x1360] ;  /* 0x0013600001367983 */ /* 0x000f680000300800 */
        /* <DEDUP_REMOVED lines=20> */
[----:B------:R-:W3:Y:S04]  /*29260*/  LDL.LU R9, [R1+0x2f4] ;  /* 0x0002f40001097983 */ /* 0x000ee80000300800 */
[----:B--2---:R-:W-:Y:S04]  /*29270*/  STL.64 [R1+0x1310], R62 ;  /* 0x0013103e01007387 */ /* 0x004fe80000100a00 */
[----:B---3--:R-:W-:Y:S04]  /*29280*/  STL [R1+0x130c], R60 ;  /* 0x00130c3c01007387 */ /* 0x008fe80000100800 */
[----:B----4-:R-:W-:Y:S04]  /*29290*/  STL [R1+0x1308], R57 ;  /* 0x0013083901007387 */ /* 0x010fe80000100800 */
[----:B-----5:R-:W-:Y:S04]  /*292a0*/  STL [R1+0x1304], R54 ;  /* 0x0013043601007387 */ /* 0x020fe80000100800 */
[----:B------:R-:W-:Y:S04]  /*292b0*/  STL [R1+0x1300], R51 ;  /* 0x0013003301007387 */ /* 0x000fe80000100800 */
[----:B------:R-:W-:Y:S04]  /*292c0*/  STL [R1+0x12fc], R48 ;  /* 0x0012fc3001007387 */ /* 0x000fe80000100800 */
[----:B------:R-:W-:Y:S04]  /*292d0*/  STL [R1+0x12f8], R45 ;  /* 0x0012f82d01007387 */ /* 0x000fe80000100800 */
[----:B------:R-:W-:Y:S04]  /*292e0*/  STL [R1+0x12f4], R43 ;  /* 0x0012f42b01007387 */ /* 0x000fe80000100800 */
[----:B------:R-:W-:Y:S04]  /*292f0*/  STL [R1+0x12f0], R41 ;  /* 0x0012f02901007387 */ /* 0x000fe80000100800 */
[----:B------:R-:W-:Y:S04]  /*29300*/  STL.64 [R1+0x12e8], R38 ;  /* 0x0012e82601007387 */ /* 0x000fe80000100a00 */
        /* <DEDUP_REMOVED lines=13> */
[----:B------:R-:W2:Y:S04]  /*293e0*/  LDL.LU R91, [R1+0x2b8] ;  /* 0x0002b800015b7983 */ /* 0x000ea80000300800 */
[----:B------:R-:W3:Y:S04]  /*293f0*/  LDL.LU R92, [R1+0x2b4] ;  /* 0x0002b400015c7983 */ /* 0x000ee80000300800 */
        /* <DEDUP_REMOVED lines=10> */
[----:B------:R1:W-:Y:S01]  /*294a0*/  STL [R1+0x1174], R77 ;  /* 0x0011744d01007387 */ /* 0x0003e20000100800 */
[----:B0-----:R-:W0:Y:S03]  /*294b0*/  LDTM.x64 R4, tmem[UR7+0x80] ;  /* 0x00008007000479ee */ /* 0x001e260008340000 */
[----:B-1----:R-:W4:Y:S04]  /*294c0*/  LDL.LU R77, [R1+0x2bc] ;  /* 0x0002bc00014d7983 */ /* 0x002f280000300800 */
        /* <DEDUP_REMOVED lines=12> */
[----:B-1----:R-:W5:Y:S04]  /*29590*/  LDL.LU R83, [R1+0x2c0] ;  /* 0x0002c00001537983 */ /* 0x002f680000300800 */
[----:B------:R-:W-:Y:S04]  /*295a0*/  STL [R1+0x1130], R84 ;  /* 0x0011305401007387 */ /* 0x000fe80000100800 */
[----:B------:R-:W-:Y:S04]  /*295b0*/  STL [R1+0x11c0], R84 ;  /* 0x0011c05401007387 */ /* 0x000fe80000100800 */
[----:B------:R-:W-:Y:S04]  /*295c0*/  STL [R1+0x112c], R85 ;  /* 0x00112c5501007387 */ /* 0x000fe80000100800 */
[----:B------:R1:W-:Y:S04]  /*295d0*/  STL [R1+0x11b8], R85 ;  /* 0x0011b85501007387 */ /* 0x0003e80000100800 */
[----:B-1----:R-:W2:Y:S04]  /*295e0*/  LDL.LU R85, [R1+0x2c4] ;  /* 0x0002c40001557983 */ /* 0x002ea80000300800 */
        /* <DEDUP_REMOVED lines=10> */
[----:B0-----:R-:W-:Y:S04]  /*29690*/  STL.64 [R1], R4 ;  /* 0x0000000401007387 */ /* 0x001fe80000100a00 */
        /* <DEDUP_REMOVED lines=30> */
[----:B------:R1:W-:Y:S04]  /*29880*/  STL.64 [R1+0xf0], R64 ;  /* 0x0000f04001007387 */ /* 0x0003e80000100a00 */
[----:B------:R1:W-:Y:S04]  /*29890*/  STL [R1+0xf8], R66 ;  /* 0x0000f84201007387 */ /* 0x0003e80000100800 */
[----:B0-----:R-:W2:Y:S04]  /*298a0*/  LDL.LU.64 R62, [R1+0x1310] ;  /* 0x00131000013e7983 */ /* 0x001ea80000300a00 */
        /* <DEDUP_REMOVED lines=8> */
[----:B------:R-:W2:Y:S04]  /*29930*/  LDL.LU.64 R38, [R1+0x12e8] ;  /* 0x0012e80001267983 */ /* 0x000ea80000300a00 */
        /* <DEDUP_REMOVED lines=18> */
[----:B-1----:R-:W2:Y:S04]  /*29a60*/  LDL.LU R65, [R1+0xe4] ;  /* 0x0000e40001417983 */ /* 0x002ea80000300800 */
        /* <DEDUP_REMOVED lines=8> */
[----:B------:R-:W5:Y:S04]  /*29af0*/  LDL.LU R84, [R1+0xc0] ;  /* 0x0000c00001547983 */ /* 0x000f680000300800 */
[----:B------:R-:W4:Y:S04]  /*29b00*/  LDL.LU R79, [R1+0xbc] ;  /* 0x0000bc00014f7983 */ /* 0x000f280000300800 */
[----:B------:R-:W2:Y:S04]  /*29b10*/  LDL.LU R75, [R1+0xb8] ;  /* 0x0000b800014b7983 */ /* 0x000ea80000300800 */
[----:B------:R-:W3:Y:S04]  /*29b20*/  LDL.LU R71, [R1+0xb4] ;  /* 0x0000b40001477983 */ /* 0x000ee80000300800 */
        /* <DEDUP_REMOVED lines=42> */
[----:B------:R0:W3:Y:S04]  /*29dd0*/  LDL.LU R59, [R1+0x12a4] ;  /* 0x0012a400013b7983 */ /* 0x0000e80000300800 */
[----:B--2---:R1:W-:Y:S04]  /*29de0*/  STL [R1+0x1208], R78 ;  /* 0x0012084e01007387 */ /* 0x0043e80000100800 */
[----:B-1----:R-:W2:Y:S04]  /*29df0*/  LDL.LU R78, [R1+0x2c8] ;  /* 0x0002c800014e7983 */ /* 0x002ea80000300800 */
[----:B------:R-:W-:Y:S04]  /*29e00*/  STL [R1+0x1204], R76 ;  /* 0x0012044c01007387 */ /* 0x000fe80000100800 */
[----:B------:R-:W-:Y:S04]  /*29e10*/  STL [R1+0x11fc], R74 ;  /* 0x0011fc4a01007387 */ /* 0x000fe80000100800 */
[----:B------:R-:W-:Y:S04]  /*29e20*/  STL [R1+0x11f8], R73 ;  /* 0x0011f84901007387 */ /* 0x000fe80000100800 */
[----:B------:R-:W-:Y:S04]  /*29e30*/  STL [R1+0x11f0], R72 ;  /* 0x0011f04801007387 */ /* 0x000fe80000100800 */
[----:B------:R-:W-:Y:S04]  /*29e40*/  STL [R1+0x11ec], R70 ;  /* 0x0011ec4601007387 */ /* 0x000fe80000100800 */
[----:B------:R-:W-:Y:S01]  /*29e50*/  STL [R1+0x11e4], R68 ;  /* 0x0011e44401007387 */ /* 0x000fe20000100800 */
[----:B---3--:R-:W-:-:S03]  /*29e60*/  F2FP.F16.F32.PACK_AB R59, R30, R38 ;  /* 0x000000261e3b723e */ /* 0x008fc600000000ff */
[----:B------:R-:W-:Y:S04]  /*29e70*/  STL [R1+0x11e0], R87 ;  /* 0x0011e05701007387 */ /* 0x000fe80000100800 */
[----:B------:R1:W-:Y:S04]  /*29e80*/  STL [R1+0x11d8], R93 ;  /* 0x0011d85d01007387 */ /* 0x0003e80000100800 */
[----:B-1----:R-:W3:Y:S04]  /*29e90*/  LDL.LU R93, [R1+0x2cc] ;  /* 0x0002cc00015d7983 */ /* 0x002ee80000300800 */
[----:B------:R-:W-:Y:S04]  /*29ea0*/  STL [R1+0x11d4], R3 ;  /* 0x0011d40301007387 */ /* 0x000fe80000100800 */
[----:B------:R-:W-:Y:S04]  /*29eb0*/  STL [R1+0x11cc], R0 ;  /* 0x0011cc0001007387 */ /* 0x000fe80000100800 */
[----:B------:R-:W2:Y:S04]  /*29ec0*/  LDL.LU R30, [R1+0x12a0] ;  /* 0x0012a000011e7983 */ /* 0x000ea80000300800 */
[----:B------:R-:W2:Y:S04]  /*29ed0*/  LDL.LU R38, [R1+0x129c] ;  /* 0x00129c0001267983 */ /* 0x000ea80000300800 */
[----:B------:R1:W-:Y:S04]  /*29ee0*/  STL [R1+0x324], R59 ;  /* 0x0003243b01007387 */ /* 0x0003e80000100800 */
[----:B-1----:R0:W2:Y:S02]  /*29ef0*/  LDL.LU R59, [R1+0x1298] ;  /* 0x00129800013b7983 */ /* 0x0020a40000300800 */
[----:B--2---:R-:W-:-:S02]  /*29f00*/  F2FP.F16.F32.PACK_AB R59, R53, R62 ;  /* 0x0000003e353b723e */ /* 0x004fc400000000ff */
        /* <DEDUP_REMOVED lines=11> */
[----:B------:R0:W2:Y:S04]  /*29fc0*/  LDL.LU R9, [R1+0x1278] ;  /* 0x0012780001097983 */ /* 0x0000a80000300800 */
[----:B------:R1:W-:Y:S04]  /*29fd0*/  STL [R1+0x30c], R59 ;  /* 0x00030c3b01007387 */ /* 0x0003e80000100800 */
[----:B-1----:R0:W2:Y:S02]  /*29fe0*/  LDL.LU R59, [R1+0x1274] ;  /* 0x00127400013b7983 */ /* 0x0020a40000300800 */
[----:B--2---:R-:W-:-:S02]  /*29ff0*/  F2FP.F16.F32.PACK_AB R59, R18, R27 ;  /* 0x0000001b123b723e */ /* 0x004fc400000000ff */
[----:B------:R0:W2:Y:S04]  /*2a000*/  LDL.LU R18, [R1+0x1270] ;  /* 0x0012700001127983 */ /* 0x0000a80000300800 */
[----:B------:R0:W2:Y:S04]  /*2a010*/  LDL.LU R27, [R1+0x126c] ;  /* 0x00126c00011b7983 */ /* 0x0000a80000300800 */
[----:B------:R1:W-:Y:S04]  /*2a020*/  STL [R1+0x304], R59 ;  /* 0x0003043b01007387 */ /* 0x0003e80000100800 */
[----:B-1----:R0:W2:Y:S02]  /*2a030*/  LDL.LU R59, [R1+0x1268] ;  /* 0x00126800013b7983 */ /* 0x0020a40000300800 */
[----:B--2---:R-:W-:-:S02]  /*2a040*/  F2FP.F16.F32.PACK_AB R59, R35, R50 ;  /* 0x00000032233b723e */ /* 0x004fc400000000ff */
[----:B------:R0:W2:Y:S04]  /*2a050*/  LDL.LU R35, [R1+0x1264] ;  /* 0x0012640001237983 */ /* 0x0000a80000300800 */
[----:B------:R0:W2:Y:S04]  /*2a060*/  LDL.LU R50, [R1+0x1260] ;  /* 0x0012600001327983 */ /* 0x0000a80000300800 */
[----:B------:R1:W-:Y:S04]  /*2a070*/  STL [R1+0x2fc], R59 ;  /* 0x0002fc3b01007387 */ /* 0x0003e80000100800 */
[----:B-1----:R0:W4:Y:S01]  /*2a080*/  LDL.LU R59, [R1+0x125c] ;  /* 0x00125c00013b7983 */ /* 0x0021220000300800 */
[----:B------:R-:W-:-:S02]  /*2a090*/  F2FP.F16.F32.PACK_AB R27, R32, R30 ;  /* 0x0000001e201b723e */ /* 0x000fc400000000ff */
[----:B------:R-:W-:Y:S02]  /*2a0a0*/  F2FP.F16.F32.PACK_AB R18, R24, R21 ;  /* 0x000000151812723e */ /* 0x000fe400000000ff */
[----:B------:R-:W-:Y:S02]  /*2a0b0*/  F2FP.F16.F32.PACK_AB R9, R15, R12 ;  /* 0x0000000c0f09723e */ /* 0x000fe400000000ff */
[----:B---3--:R-:W-:Y:S02]  /*2a0c0*/  F2FP.F16.F32.PACK_AB R87, R6, R93 ;  /* 0x0000005d0657723e */ /* 0x008fe400000000ff */
[----:B------:R-:W-:Y:S02]  /*2a0d0*/  F2FP.F16.F32.PACK_AB R76, R67, R78 ;  /* 0x0000004e434c723e */ /* 0x000fe400000000ff */
[----:B--2---:R-:W-:Y:S02]  /*2a0e0*/  F2FP.F16.F32.PACK_AB R50, R56, R53 ;  /* 0x000000353832723e */ /* 0x004fe400000000ff */
[----:B------:R-:W-:-:S02]  /*2a0f0*/  F2FP.F16.F32.PACK_AB R35, R47, R38 ;  /* 0x000000262f23723e */ /* 0x000fc400000000ff */
[----:B----4-:R-:W-:Y:S02]  /*2a100*/  F2FP.F16.F32.PACK_AB R59, R65, R62 ;  /* 0x0000003e413b723e */ /* 0x010fe400000000ff */
[----:B------:R0:W2:Y:S04]  /*2a110*/  LDL.LU R65, [R1+0x1258] ;  /* 0x0012580001417983 */ /* 0x0000a80000300800 */
[----:B------:R0:W3:Y:S04]  /*2a120*/  LDL.LU R62, [R1+0x1254] ;  /* 0x00125400013e7983 */ /* 0x0000e80000300800 */
[----:B------:R1:W-:Y:S04]  /*2a130*/  STL [R1+0x2f4], R59 ;  /* 0x0002f43b01007387 */ /* 0x0003e80000100800 */
[----:B-1----:R0:W4:Y:S04]  /*2a140*/  LDL.LU R59, [R1+0x1250] ;  /* 0x00125000013b7983 */ /* 0x0021280000300800 */
[----:B------:R0:W4:Y:S04]  /*2a150*/  LDL.LU R56, [R1+0x124c] ;  /* 0x00124c0001387983 */ /* 0x0001280000300800 */
[----:B------:R0:W4:Y:S04]  /*2a160*/  LDL.LU R53, [R1+0x1248] ;  /* 0x0012480001357983 */ /* 0x0001280000300800 */
        /* <DEDUP_REMOVED lines=19> */
[----:B------:R0:W4:Y:S01]  /*2a2a0*/  LDL.LU R67, [R1+0x120c] ;  /* 0x00120c0001437983 */ /* 0x0001220000300800 */
[----:B------:R-:W-:Y:S01]  /*2a2b0*/  F2FP.F16.F32.PACK_AB R74, R86, R85 ;  /* 0x00000055564a723e */ /* 0x000fe200000000ff */
[----:B------:R-:W-:Y:S01]  /*2a2c0*/  IMAD.MOV.U32 R78, RZ, RZ, R42 ;  /* 0x000000ffff4e7224 */ /* 0x000fe200078e002a */
[----:B-----5:R-:W-:Y:S01]  /*2a2d0*/  F2FP.F16.F32.PACK_AB R73, R84, R83 ;  /* 0x000000535449723e */ /* 0x020fe200000000ff */
[----:B------:R-:W-:Y:S01]  /*2a2e0*/  STL [R1+0x2cc], R87 ;  /* 0x0002cc5701007387 */ /* 0x000fe20000100800 */
[----:B------:R-:W-:-:S02]  /*2a2f0*/  F2FP.F16.F32.PACK_AB R72, R79, R77 ;  /* 0x0000004d4f48723e */ /* 0x000fc400000000ff */
[----:B------:R-:W-:Y:S01]  /*2a300*/  F2FP.F16.F32.PACK_AB R70, R75, R91 ;  /* 0x0000005b4b46723e */ /* 0x000fe200000000ff */
[----:B------:R1:W-:Y:S01]  /*2a310*/  STL [R1+0x2c8], R76 ;  /* 0x0002c84c01007387 */ /* 0x0003e20000100800 */
[----:B------:R-:W-:Y:S02]  /*2a320*/  F2FP.F16.F32.PACK_AB R68, R71, R92 ;  /* 0x0000005c4744723e */ /* 0x000fe400000000ff */
[----:B------:R-:W-:Y:S01]  /*2a330*/  F2FP.F16.F32.PACK_AB R3, R46, R45 ;  /* 0x0000002d2e03723e */ /* 0x000fe200000000ff */
[----:B------:R5:W-:Y:S01]  /*2a340*/  STL [R1+0x2c4], R74 ;  /* 0x0002c44a01007387 */ /* 0x000be20000100800 */
[----:B------:R-:W-:-:S03]  /*2a350*/  F2FP.F16.F32.PACK_AB R0, R44, R43 ;  /* 0x0000002b2c00723e */ /* 0x000fc600000000ff */
[----:B------:R0:W-:Y:S04]  /*2a360*/  STL [R1+0x2c0], R73 ;  /* 0x0002c04901007387 */ /* 0x0001e80000100800 */
[----:B------:R0:W-:Y:S01]  /*2a370*/  STL [R1+0x2bc], R72 ;  /* 0x0002bc4801007387 */ /* 0x0001e20000100800 */
[----:B-1----:R-:W-:-:S03]  /*2a380*/  IMAD.MOV.U32 R76, RZ, RZ, R41 ;  /* 0x000000ffff4c7224 */ /* 0x002fc600078e0029 */
[----:B------:R1:W-:Y:S04]  /*2a390*/  STL [R1+0x2b8], R70 ;  /* 0x0002b84601007387 */ /* 0x0003e80000100800 */
[----:B------:R0:W-:Y:S01]  /*2a3a0*/  STL [R1+0x2b4], R68 ;  /* 0x0002b44401007387 */ /* 0x0001e20000100800 */
[----:B------:R-:W-:Y:S02]  /*2a3b0*/  F2FP.F16.F32.PACK_AB R82, R78, R76 ;  /* 0x0000004c4e52723e */ /* 0x000fe400000000ff */
[----:B--2---:R-:W-:Y:S02]  /*2a3c0*/  F2FP.F16.F32.PACK_AB R65, R69, R66 ;  /* 0x000000424541723e */ /* 0x004fe400000000ff */
[----:B---3--:R-:W-:-:S03]  /*2a3d0*/  F2FP.F16.F32.PACK_AB R62, R64, R63 ;  /* 0x0000003f403e723e */ /* 0x008fc600000000ff */
[----:B------:R-:W-:Y:S04]  /*2a3e0*/  STL [R1+0x2b0], R65 ;  /* 0x0002b04101007387 */ /* 0x000fe80000100800 */
[----:B------:R-:W-:Y:S01]  /*2a3f0*/  STL [R1+0x2ac], R62 ;  /* 0x0002ac3e01007387 */ /* 0x000fe20000100800 */
[----:B----4-:R-:W-:Y:S02]  /*2a400*/  F2FP.F16.F32.PACK_AB R59, R61, R60 ;  /* 0x0000003c3d3b723e */ /* 0x010fe400000000ff */
[----:B------:R-:W-:-:S03]  /*2a410*/  F2FP.F16.F32.PACK_AB R56, R58, R57 ;  /* 0x000000393a38723e */ /* 0x000fc600000000ff */
[----:B------:R-:W-:Y:S01]  /*2a420*/  STL [R1+0x2a8], R59 ;  /* 0x0002a83b01007387 */ /* 0x000fe20000100800 */
[----:B------:R-:W-:-:S03]  /*2a430*/  F2FP.F16.F32.PACK_AB R53, R55, R54 ;  /* 0x000000363735723e */ /* 0x000fc600000000ff */
[----:B------:R-:W-:Y:S04]  /*2a440*/  STL [R1+0x2a4], R56 ;  /* 0x0002a43801007387 */ /* 0x000fe80000100800 */
[----:B------:R-:W-:Y:S01]  /*2a450*/  STL [R1+0x2a0], R53 ;  /* 0x0002a03501007387 */ /* 0x000fe20000100800 */
[----:B------:R-:W-:Y:S02]  /*2a460*/  F2FP.F16.F32.PACK_AB R50, R52, R51 ;  /* 0x000000333432723e */ /* 0x000fe400000000ff */
[----:B------:R-:W-:-:S03]  /*2a470*/  F2FP.F16.F32.PACK_AB R47, R49, R48 ;  /* 0x00000030312f723e */ /* 0x000fc600000000ff */
[----:B------:R-:W-:Y:S04]  /*2a480*/  STL [R1+0x29c], R50 ;  /* 0x00029c3201007387 */ /* 0x000fe80000100800 */
[----:B------:R-:W-:Y:S04]  /*2a490*/  STL [R1+0x298], R47 ;  /* 0x0002982f01007387 */ /* 0x000fe80000100800 */
[----:B------:R2:W-:Y:S04]  /*2a4a0*/  STL [R1+0x294], R3 ;  /* 0x0002940301007387 */ /* 0x0005e80000100800 */
[----:B------:R3:W-:Y:S04]  /*2a4b0*/  STL [R1+0x290], R0 ;  /* 0x0002900001007387 */ /* 0x0007e80000100800 */
[----:B-----5:R-:W4:Y:S04]  /*2a4c0*/  LDL.LU R74, [R1+0x54] ;  /* 0x00005400014a7983 */ /* 0x020f280000300800 */
[----:B0-----:R-:W4:Y:S04]  /*2a4d0*/  LDL.LU R73, [R1+0x254] ;  /* 0x0002540001497983 */ /* 0x001f280000300800 */
[----:B------:R-:W5:Y:S01]  /*2a4e0*/  LDL.LU R72, [R1+0x50] ;  /* 0x0000500001487983 */ /* 0x000f620000300800 */
[----:B------:R-:W-:-:S03]  /*2a4f0*/  F2FP.F16.F32.PACK_AB R38, R40, R39 ;  /* 0x000000272826723e */ /* 0x000fc600000000ff */
[----:B-1----:R-:W5:Y:S04]  /*2a500*/  LDL.LU R70, [R1+0x250] ;  /* 0x0002500001467983 */ /* 0x002f680000300800 */
[----:B------:R-:W4:Y:S01]  /*2a510*/  LDL.LU R68, [R1+0x4c] ;  /* 0x00004c0001447983 */ /* 0x000f220000300800 */
[----:B------:R-:W-:-:S03]  /*2a520*/  F2FP.F16.F32.PACK_AB R35, R37, R36 ;  /* 0x000000242523723e */ /* 0x000fc600000000ff */
[----:B------:R-:W4:Y:S04]  /*2a530*/  LDL.LU R87, [R1+0x24c] ;  /* 0x00024c0001577983 */ /* 0x000f280000300800 */
[----:B------:R-:W4:Y:S01]  /*2a540*/  LDL.LU R93, [R1+0x48] ;  /* 0x00004800015d7983 */ /* 0x000f220000300800 */
[----:B------:R-:W-:-:S03]  /*2a550*/  F2FP.F16.F32.PACK_AB R32, R34, R33 ;  /* 0x000000212220723e */ /* 0x000fc600000000ff */
[----:B--2---:R-:W2:Y:S04]  /*2a560*/  LDL.LU R3, [R1+0x248] ;  /* 0x0002480001037983 */ /* 0x004ea80000300800 */
[----:B---3--:R-:W3:Y:S01]  /*2a570*/  LDL.LU R0, [R1+0x44] ;  /* 0x0000440001007983 */ /* 0x008ee20000300800 */
[----:B------:R-:W-:-:S03]  /*2a580*/  F2FP.F16.F32.PACK_AB R30, R2, R31 ;  /* 0x0000001f021e723e */ /* 0x000fc600000000ff */
[----:B------:R-:W3:Y:S04]  /*2a590*/  LDL.LU R83, [R1+0x244] ;  /* 0x0002440001537983 */ /* 0x000ee80000300800 */
[----:B------:R-:W2:Y:S01]  /*2a5a0*/  LDL.LU R84, [R1+0x240] ;  /* 0x0002400001547983 */ /* 0x000ea20000300800 */
[----:B------:R-:W-:-:S03]  /*2a5b0*/  F2FP.F16.F32.PACK_AB R27, R29, R28 ;  /* 0x0000001c1d1b723e */ /* 0x000fc600000000ff */
[----:B------:R-:W-:Y:S04]  /*2a5c0*/  STL [R1+0x28c], R38 ;  /* 0x00028c2601007387 */ /* 0x000fe80000100800 */
[----:B------:R-:W2:Y:S01]  /*2a5d0*/  LDL.LU R85, [R1+0x23c] ;  /* 0x00023c0001557983 */ /* 0x000ea20000300800 */
[----:B------:R-:W-:-:S03]  /*2a5e0*/  F2FP.F16.F32.PACK_AB R24, R26, R25 ;  /* 0x000000191a18723e */ /* 0x000fc600000000ff */
[----:B------:R-:W-:Y:S04]  /*2a5f0*/  STL [R1+0x288], R35 ;  /* 0x0002882301007387 */ /* 0x000fe80000100800 */
[----:B------:R-:W2:Y:S01]  /*2a600*/  LDL.LU R86, [R1+0x238] ;  /* 0x0002380001567983 */ /* 0x000ea20000300800 */
[----:B------:R-:W-:-:S03]  /*2a610*/  F2FP.F16.F32.PACK_AB R21, R23, R22 ;  /* 0x000000161715723e */ /* 0x000fc600000000ff */
[----:B------:R-:W-:Y:S01]  /*2a620*/  STL [R1+0x284], R32 ;  /* 0x0002842001007387 */ /* 0x000fe20000100800 */
[----:B------:R-:W-:-:S03]  /*2a630*/  F2FP.F16.F32.PACK_AB R18, R20, R19 ;  /* 0x000000131412723e */ /* 0x000fc600000000ff */
[----:B------:R-:W2:Y:S04]  /*2a640*/  LDL.LU R2, [R1+0x234] ;  /* 0x0002340001027983 */ /* 0x000ea80000300800 */
[----:B------:R-:W-:Y:S01]  /*2a650*/  STL [R1+0x280], R30 ;  /* 0x0002801e01007387 */ /* 0x000fe20000100800 */
[----:B------:R-:W-:-:S03]  /*2a660*/  F2FP.F16.F32.PACK_AB R15, R17, R16 ;  /* 0x00000010110f723e */ /* 0x000fc600000000ff */
[----:B------:R-:W2:Y:S04]  /*2a670*/  LDL.LU R69, [R1+0x230] ;  /* 0x0002300001457983 */ /* 0x000ea80000300800 */
[----:B------:R-:W-:Y:S01]  /*2a680*/  STL [R1+0x27c], R27 ;  /* 0x00027c1b01007387 */ /* 0x000fe20000100800 */
[----:B------:R-:W-:-:S03]  /*2a690*/  F2FP.F16.F32.PACK_AB R12, R14, R13 ;  /* 0x0000000d0e0c723e */ /* 0x000fc600000000ff */
[----:B------:R-:W2:Y:S04]  /*2a6a0*/  LDL.LU R71, [R1+0x22c] ;  /* 0x00022c0001477983 */ /* 0x000ea80000300800 */
[----:B------:R-:W-:Y:S04]  /*2a6b0*/  STL [R1+0x278], R24 ;  /* 0x0002781801007387 */ /* 0x000fe80000100800 */
[----:B------:R-:W2:Y:S01]  /*2a6c0*/  LDL.LU R92, [R1+0x228] ;  /* 0x00022800015c7983 */ /* 0x000ea20000300800 */
[----:B------:R-:W-:-:S03]  /*2a6d0*/  F2FP.F16.F32.PACK_AB R9, R11, R10 ;  /* 0x0000000a0b09723e */ /* 0x000fc600000000ff */
[----:B------:R-:W-:Y:S01]  /*2a6e0*/  STL [R1+0x274], R21 ;  /* 0x0002741501007387 */ /* 0x000fe20000100800 */
[----:B------:R-:W-:-:S03]  /*2a6f0*/  F2FP.F16.F32.PACK_AB R67, R5, R4 ;  /* 0x000000040543723e */ /* 0x000fc600000000ff */
[----:B------:R-:W-:Y:S01]  /*2a700*/  STL [R1+0x270], R18 ;  /* 0x0002701201007387 */ /* 0x000fe20000100800 */
[----:B------:R-:W-:-:S03]  /*2a710*/  F2FP.F16.F32.PACK_AB R6, R8, R7 ;  /* 0x000000070806723e */ /* 0x000fc600000000ff */
[----:B------:R-:W2:Y:S04]  /*2a720*/  LDL.LU R75, [R1+0x220] ;  /* 0x00022000014b7983 */ /* 0x000ea80000300800 */
[----:B------:R-:W-:Y:S04]  /*2a730*/  STL [R1+0x26c], R15 ;  /* 0x00026c0f01007387 */ /* 0x000fe80000100800 */
[----:B------:R-:W2:Y:S04]  /*2a740*/  LDL.LU R77, [R1+0x21c] ;  /* 0x00021c00014d7983 */ /* 0x000ea80000300800 */
[----:B------:R-:W-:Y:S04]  /*2a750*/  STL [R1+0x268], R12 ;  /* 0x0002680c01007387 */ /* 0x000fe80000100800 */
[----:B------:R-:W2:Y:S04]  /*2a760*/  LDL.LU R79, [R1+0x218] ;  /* 0x00021800014f7983 */ /* 0x000ea80000300800 */
[----:B------:R-:W2:Y:S04]  /*2a770*/  LDL.LU R91, [R1+0x214] ;  /* 0x00021400015b7983 */ /* 0x000ea80000300800 */
[----:B------:R-:W-:Y:S04]  /*2a780*/  STL [R1+0x264], R9 ;  /* 0x0002640901007387 */ /* 0x000fe80000100800 */
[----:B------:R-:W-:Y:S04]  /*2a790*/  STL [R1+0x25c], R67 ;  /* 0x00025c4301007387 */ /* 0x000fe80000100800 */
[----:B------:R0:W-:Y:S04]  /*2a7a0*/  STL [R1+0x260], R6 ;  /* 0x0002600601007387 */ /* 0x0001e80000100800 */
[----:B------:R-:W2:Y:S04]  /*2a7b0*/  LDL.LU R78, [R1+0x1208] ;  /* 0x00120800014e7983 */ /* 0x000ea80000300800 */
[----:B------:R-:W2:Y:S04]  /*2a7c0*/  LDL.LU R76, [R1+0x1204] ;  /* 0x00120400014c7983 */ /* 0x000ea80000300800 */
[----:B------:R1:W-:Y:S01]  /*2a7d0*/  STL [R1+0x258], R82 ;  /* 0x0002585201007387 */ /* 0x0003e20000100800 */
[----:B0-----:R-:W0:Y:S03]  /*2a7e0*/  LDTM.x64 R4, tmem[UR7+0xc0] ;  /* 0x0000c007000479ee */ /* 0x001e260008340000 */
[----:B-1----:R1:W4:Y:S02]  /*2a7f0*/  LDL.LU R82, [R1+0x1200] ;  /* 0x0012000001527983 */ /* 0x0023240000300800 */
[----:B----4-:R-:W-:-:S02]  /*2a800*/  F2FP.F16.F32.PACK_AB R82, R74, R73 ;  /* 0x000000494a52723e */ /* 0x010fc400000000ff */
[----:B------:R-:W4:Y:S04]  /*2a810*/  LDL.LU R74, [R1+0x11fc] ;  /* 0x0011fc00014a7983 */ /* 0x000f280000300800 */
[----:B------:R-:W2:Y:S04]  /*2a820*/  LDL.LU R73, [R1+0x11f8] ;  /* 0x0011f80001497983 */ /* 0x000ea80000300800 */
[----:B------:R0:W-:Y:S04]  /*2a830*/  STL [R1+0x254], R82 ;  /* 0x0002545201007387 */ /* 0x0001e80000100800 */
[----:B0-----:R1:W5:Y:S02]  /*2a840*/  LDL.LU R82, [R1+0x11f4] ;  /* 0x0011f40001527983 */ /* 0x0013640000300800 */
[----:B-----5:R-:W-:-:S02]  /*2a850*/  F2FP.F16.F32.PACK_AB R82, R72, R70 ;  /* 0x000000464852723e */ /* 0x020fc400000000ff */
[----:B------:R-:W5:Y:S04]  /*2a860*/  LDL.LU R72, [R1+0x11f0] ;  /* 0x0011f00001487983 */ /* 0x000f680000300800 */
[----:B------:R-:W2:Y:S04]  /*2a870*/  LDL.LU R70, [R1+0x11ec] ;  /* 0x0011ec0001467983 */ /* 0x000ea80000300800 */
[----:B------:R0:W-:Y:S04]  /*2a880*/  STL [R1+0x250], R82 ;  /* 0x0002505201007387 */ /* 0x0001e80000100800 */
[----:B0-----:R1:W2:Y:S02]  /*2a890*/  LDL.LU R82, [R1+0x11e8] ;  /* 0x0011e80001527983 */ /* 0x0012a40000300800 */
[----:B--2---:R-:W-:-:S02]  /*2a8a0*/  F2FP.F16.F32.PACK_AB R82, R68, R87 ;  /* 0x000000574452723e */ /* 0x004fc400000000ff */
[----:B------:R-:W2:Y:S04]  /*2a8b0*/  LDL.LU R68, [R1+0x11e4] ;  /* 0x0011e40001447983 */ /* 0x000ea80000300800 */
[----:B------:R-:W2:Y:S04]  /*2a8c0*/  LDL.LU R87, [R1+0x11e0] ;  /* 0x0011e00001577983 */ /* 0x000ea80000300800 */
[----:B------:R0:W-:Y:S04]  /*2a8d0*/  STL [R1+0x24c], R82 ;  /* 0x00024c5201007387 */ /* 0x0001e80000100800 */
[----:B0-----:R1:W2:Y:S02]  /*2a8e0*/  LDL.LU R82, [R1+0x11dc] ;  /* 0x0011dc0001527983 */ /* 0x0012a40000300800 */
[----:B--2---:R-:W-:-:S02]  /*2a8f0*/  F2FP.F16.F32.PACK_AB R82, R93, R3 ;  /* 0x000000035d52723e */ /* 0x004fc400000000ff */
[----:B------:R-:W2:Y:S04]  /*2a900*/  LDL.LU R93, [R1+0x11d8] ;  /* 0x0011d800015d7983 */ /* 0x000ea80000300800 */
[----:B------:R-:W2:Y:S04]  /*2a910*/  LDL.LU R3, [R1+0x11d4] ;  /* 0x0011d40001037983 */ /* 0x000ea80000300800 */
[----:B------:R0:W-:Y:S04]  /*2a920*/  STL [R1+0x248], R82 ;  /* 0x0002485201007387 */ /* 0x0001e80000100800 */
[----:B0-----:R1:W3:Y:S02]  /*2a930*/  LDL.LU R82, [R1+0x11d0] ;  /* 0x0011d00001527983 */ /* 0x0012e40000300800 */
[----:B---3--:R-:W-:-:S02]  /*2a940*/  F2FP.F16.F32.PACK_AB R82, R0, R83 ;  /* 0x000000530052723e */ /* 0x008fc400000000ff */
[----:B------:R-:W3:Y:S04]  /*2a950*/  LDL.LU R0, [R1+0x11cc] ;  /* 0x0011cc0001007983 */ /* 0x000ee80000300800 */
[----:B------:R1:W3:Y:S04]  /*2a960*/  LDL.LU R83, [R1+0x11c8] ;  /* 0x0011c80001537983 */ /* 0x0002e80000300800 */
[----:B------:R0:W-:Y:S04]  /*2a970*/  STL [R1+0x244], R82 ;  /* 0x0002445201007387 */ /* 0x0001e80000100800 */
[----:B0-----:R-:W2:Y:S01]  /*2a980*/  LDL.LU R82, [R1+0x1fc] ;  /* 0x0001fc0001527983 */ /* 0x001ea20000300800 */
[----:B---3--:R-:W-:-:S03]  /*2a990*/  F2FP.F16.F32.PACK_AB R83, R0, R84 ;  /* 0x000000540053723e */ /* 0x008fc600000000ff */
[----:B------:R1:W3:Y:S04]  /*2a9a0*/  LDL.LU R0, [R1+0x11c4] ;  /* 0x0011c40001007983 */ /* 0x0002e80000300800 */
[----:B------:R1:W2:Y:S04]  /*2a9b0*/  LDL.LU R84, [R1+0x11c0] ;  /* 0x0011c00001547983 */ /* 0x0002a80000300800 */
[----:B------:R0:W-:Y:S04]  /*2a9c0*/  STL [R1+0x240], R83 ;  /* 0x0002405301007387 */ /* 0x0001e80000100800 */
[----:B0-----:R-:W3:Y:S01]  /*2a9d0*/  LDL.LU R83, [R1+0x1f8] ;  /* 0x0001f80001537983 */ /* 0x001ee20000300800 */
[----:B--2---:R-:W-:-:S03]  /*2a9e0*/  F2FP.F16.F32.PACK_AB R84, R3, R85 ;  /* 0x000000550354723e */ /* 0x004fc600000000ff */
[----:B------:R1:W5:Y:S04]  /*2a9f0*/  LDL.LU R3, [R1+0x11bc] ;  /* 0x0011bc0001037983 */ /* 0x0003680000300800 */
[----:B------:R1:W2:Y:S04]  /*2aa00*/  LDL.LU R85, [R1+0x11b8] ;  /* 0x0011b80001557983 */ /* 0x0002a80000300800 */
[----:B------:R0:W-:Y:S04]  /*2aa10*/  STL [R1+0x23c], R84 ;  /* 0x00023c5401007387 */ /* 0x0001e80000100800 */
[----:B0-----:R-:W3:Y:S01]  /*2aa20*/  LDL.LU R84, [R1+0x1f4] ;  /* 0x0001f40001547983 */ /* 0x001ee20000300800 */
[----:B--2---:R-:W-:-:S03]  /*2aa30*/  F2FP.F16.F32.PACK_AB R85, R93, R86 ;  /* 0x000000565d55723e */ /* 0x004fc600000000ff */
[----:B------:R1:W2:Y:S04]  /*2aa40*/  LDL.LU R93, [R1+0x11b4] ;  /* 0x0011b400015d7983 */ /* 0x0002a80000300800 */
[----:B------:R1:W2:Y:S04]  /*2aa50*/  LDL.LU R86, [R1+0x11b0] ;  /* 0x0011b00001567983 */ /* 0x0002a80000300800 */
[----:B------:R0:W-:Y:S04]  /*2aa60*/  STL [R1+0x238], R85 ;  /* 0x0002385501007387 */ /* 0x0001e80000100800 */
[----:B0-----:R-:W3:Y:S01]  /*2aa70*/  LDL.LU R85, [R1+0x1f0] ;  /* 0x0001f00001557983 */ /* 0x001ee20000300800 */
[----:B--2---:R-:W-:-:S03]  /*2aa80*/  F2FP.F16.F32.PACK_AB R86, R87, R2 ;  /* 0x000000025756723e */ /* 0x004fc600000000ff */
[----:B------:R1:W2:Y:S04]  /*2aa90*/  LDL.LU R87, [R1+0x11ac] ;  /* 0x0011ac0001577983 */ /* 0x0002a80000300800 */
[----:B------:R-:W3:Y:S01]  /*2aaa0*/  LDL.LU R2, [R1+0x11a8] ;  /* 0x0011a80001027983 */ /* 0x000ee20000300800 */
[----:B------:R-:W-:-:S03]  /*2aab0*/  F2FP.F16.F32.PACK_AB R93, R70, R71 ;  /* 0x00000047465d723e */ /* 0x000fc600000000ff */
[----:B------:R0:W-:Y:S01]  /*2aac0*/  STL [R1+0x234], R86 ;  /* 0x0002345601007387 */ /* 0x0001e20000100800 */
[----:B-----5:R-:W-:-:S03]  /*2aad0*/  F2FP.F16.F32.PACK_AB R3, R72, R92 ;  /* 0x0000005c4803723e */ /* 0x020fc600000000ff */
[----:B0-----:R-:W5:Y:S01]  /*2aae0*/  LDL.LU R86, [R1+0x1ec] ;  /* 0x0001ec0001567983 */ /* 0x001f620000300800 */
[----:B--2---:R-:W-:-:S03]  /*2aaf0*/  F2FP.F16.F32.PACK_AB R87, R68, R69 ;  /* 0x000000454457723e */ /* 0x004fc600000000ff */
[----:B------:R-:W2:Y:S04]  /*2ab00*/  LDL.LU R68, [R1+0x11a4] ;  /* 0x0011a40001447983 */ /* 0x000ea80000300800 */
[----:B------:R-:W2:Y:S04]  /*2ab10*/  LDL.LU R69, [R1+0x11a0] ;  /* 0x0011a00001457983 */ /* 0x000ea80000300800 */
[----:B------:R0:W-:Y:S04]  /*2ab20*/  STL [R1+0x230], R87 ;  /* 0x0002305701007387 */ /* 0x0001e80000100800 */
[----:B0-----:R-:W2:Y:S04]  /*2ab30*/  LDL.LU R87, [R1+0x1e8] ;  /* 0x0001e80001577983 */ /* 0x001ea80000300800 */
[----:B------:R-:W2:Y:S04]  /*2ab40*/  LDL.LU R70, [R1+0x119c] ;  /* 0x00119c0001467983 */ /* 0x000ea80000300800 */
[----:B------:R-:W2:Y:S04]  /*2ab50*/  LDL.LU R71, [R1+0x1198] ;  /* 0x0011980001477983 */ /* 0x000ea80000300800 */
[----:B------:R0:W-:Y:S04]  /*2ab60*/  STL [R1+0x22c], R93 ;  /* 0x00022c5d01007387 */ /* 0x0001e80000100800 */
[----:B0-----:R-:W2:Y:S04]  /*2ab70*/  LDL.LU R93, [R1+0x1e4] ;  /* 0x0001e400015d7983 */ /* 0x001ea80000300800 */
[----:B------:R-:W2:Y:S04]  /*2ab80*/  LDL.LU R72, [R1+0x1194] ;  /* 0x0011940001487983 */ /* 0x000ea80000300800 */
[----:B------:R-:W3:Y:S04]  /*2ab90*/  LDL.LU R92, [R1+0x1190] ;  /* 0x00119000015c7983 */ /* 0x000ee80000300800 */
[----:B------:R0:W-:Y:S04]  /*2aba0*/  STL [R1+0x228], R3 ;  /* 0x0002280301007387 */ /* 0x0001e80000100800 */
[----:B0-----:R-:W2:Y:S01]  /*2abb0*/  LDL.LU R3, [R1+0x1e0] ;  /* 0x0001e00001037983 */ /* 0x001ea20000300800 */
[----:B---3--:R-:W-:-:S03]  /*2abc0*/  F2FP.F16.F32.PACK_AB R0, R73, R92 ;  /* 0x0000005c4900723e */ /* 0x008fc600000000ff */
[----:B------:R-:W3:Y:S04]  /*2abd0*/  LDL.LU R73, [R1+0x118c] ;  /* 0x00118c0001497983 */ /* 0x000ee80000300800 */
[----:B------:R1:W4:Y:S04]  /*2abe0*/  LDL.LU R92, [R1+0x1188] ;  /* 0x00118800015c7983 */ /* 0x0003280000300800 */
[----:B------:R0:W-:Y:S04]  /*2abf0*/  STL [R1+0x224], R0 ;  /* 0x0002240001007387 */ /* 0x0001e80000100800 */
[----:B0-----:R-:W2:Y:S01]  /*2ac00*/  LDL.LU R0, [R1+0x1dc] ;  /* 0x0001dc0001007983 */ /* 0x001ea20000300800 */
[----:B----4-:R-:W-:-:S03]  /*2ac10*/  F2FP.F16.F32.PACK_AB R92, R74, R75 ;  /* 0x0000004b4a5c723e */ /* 0x010fc600000000ff */
[----:B------:R-:W4:Y:S04]  /*2ac20*/  LDL.LU R74, [R1+0x1184] ;  /* 0x00118400014a7983 */ /* 0x000f280000300800 */
        /* <DEDUP_REMOVED lines=20> */
[----:B------:R1:W2:Y:S04]  /*2ad70*/  LDL.LU R91, [R1+0x1150] ;  /* 0x00115000015b7983 */ /* 0x0002a80000300800 */
[----:B------:R0:W-:Y:S04]  /*2ad80*/  STL [R1+0x1050], R92 ;  /* 0x0010505c01007387 */ /* 0x0001e80000100800 */
[----:B0-----:R-:W3:Y:S01]  /*2ad90*/  LDL.LU R92, [R1+0x200] ;  /* 0x00020000015c7983 */ /* 0x001ee20000300800 */
[----:B--2---:R-:W-:-:S03]  /*2ada0*/  F2FP.F16.F32.PACK_AB R91, R89, R90 ;  /* 0x0000005a595b723e */ /* 0x004fc600000000ff */
[----:B------:R-:W2:Y:S04]  /*2adb0*/  LDL.LU R89, [R1+0x114c] ;  /* 0x00114c0001597983 */ /* 0x000ea80000300800 */
[----:B------:R1:W2:Y:S04]  /*2adc0*/  LDL.LU R90, [R1+0x1148] ;  /* 0x00114800015a7983 */ /* 0x0002a80000300800 */
[----:B------:R0:W-:Y:S04]  /*2add0*/  STL [R1+0x1054], R91 ;  /* 0x0010545b01007387 */ /* 0x0001e80000100800 */
[----:B0-----:R-:W3:Y:S01]  /*2ade0*/  LDL.LU R91, [R1] ;  /* 0x00000000015b7983 */ /* 0x001ee20000300800 */
[----:B--2---:R-:W-:-:S03]  /*2adf0*/  F2FP.F16.F32.PACK_AB R90, R81, R89 ;  /* 0x00000059515a723e */ /* 0x004fc600000000ff */
[----:B------:R-:W2:Y:S04]  /*2ae00*/  LDL.LU R81, [R1+0x1144] ;  /* 0x0011440001517983 */ /* 0x000ea80000300800 */
[----:B------:R1:W2:Y:S04]  /*2ae10*/  LDL.LU R89, [R1+0x1140] ;  /* 0x0011400001597983 */ /* 0x0002a80000300800 */
[----:B------:R0:W-:Y:S04]  /*2ae20*/  STL [R1+0x1058], R90 ;  /* 0x0010585a01007387 */ /* 0x0001e80000100800 */
[----:B0-----:R-:W2:Y:S02]  /*2ae30*/  LDL.LU R90, [R1+0x204] ;  /* 0x00020400015a7983 */ /* 0x001ea40000300800 */
[----:B--2---:R-:W-:-:S02]  /*2ae40*/  F2FP.F16.F32.PACK_AB R89, R88, R90 ;  /* 0x0000005a5859723e */ /* 0x004fc400000000ff */
[----:B------:R1:W3:Y:S04]  /*2ae50*/  LDL.LU R88, [R1+0x113c] ;  /* 0x00113c0001587983 */ /* 0x0002e80000300800 */
[----:B------:R-:W-:Y:S01]  /*2ae60*/  STL [R1+0x105c], R89 ;  /* 0x00105c5901007387 */ /* 0x000fe20000100800 */
[----:B---3--:R-:W-:-:S05]  /*2ae70*/  F2FP.F16.F32.PACK_AB R88, R91, R92 ;  /* 0x0000005c5b58723e */ /* 0x008fca00000000ff */
[----:B------:R0:W-:Y:S02]  /*2ae80*/  STL [R1+0x1064], R88 ;  /* 0x0010645801007387 */ /* 0x0001e40000100800 */
[----:B0-----:R-:W-:Y:S02]  /*2ae90*/  F2FP.F16.F32.PACK_AB R88, R67, R82 ;  /* 0x000000524358723e */ /* 0x001fe400000000ff */
[----:B------:R-:W2:Y:S01]  /*2aea0*/  LDL.LU R82, [R1+0x1d8] ;  /* 0x0001d80001527983 */ /* 0x000ea20000300800 */
[----:B------:R-:W-:Y:S02]  /*2aeb0*/  F2FP.F16.F32.PACK_AB R67, R66, R83 ;  /* 0x000000534243723e */ /* 0x000fe400000000ff */
[----:B------:R-:W-:Y:S01]  /*2aec0*/  F2FP.F16.F32.PACK_AB R66, R65, R84 ;  /* 0x000000544142723e */ /* 0x000fe200000000ff */
[----:B------:R-:W-:Y:S01]  /*2aed0*/  STL [R1+0x3e8], R88 ;  /* 0x0003e85801007387 */ /* 0x000fe20000100800 */
[----:B------:R-:W-:-:S03]  /*2aee0*/  F2FP.F16.F32.PACK_AB R65, R64, R85 ;  /* 0x000000554041723e */ /* 0x000fc600000000ff */
[----:B------:R-:W3:Y:S04]  /*2aef0*/  LDL.LU R83, [R1+0x1d4] ;  /* 0x0001d40001537983 */ /* 0x000ee80000300800 */
[----:B------:R-:W-:Y:S01]  /*2af00*/  STL [R1+0x3e4], R67 ;  /* 0x0003e44301007387 */ /* 0x000fe20000100800 */
[----:B-----5:R-:W-:-:S03]  /*2af10*/  F2FP.F16.F32.PACK_AB R64, R63, R86 ;  /* 0x000000563f40723e */ /* 0x020fc600000000ff */
[----:B------:R-:W5:Y:S04]  /*2af20*/  LDL.LU R84, [R1+0x1d0] ;  /* 0x0001d00001547983 */ /* 0x000f680000300800 */
[----:B------:R-:W-:Y:S01]  /*2af30*/  STL [R1+0x3e0], R66 ;  /* 0x0003e04201007387 */ /* 0x000fe20000100800 */
[----:B------:R-:W-:-:S03]  /*2af40*/  F2FP.F16.F32.PACK_AB R63, R62, R87 ;  /* 0x000000573e3f723e */ /* 0x000fc600000000ff */
[----:B------:R-:W4:Y:S04]  /*2af50*/  LDL.LU R85, [R1+0x1cc] ;  /* 0x0001cc0001557983 */ /* 0x000f280000300800 */
[----:B------:R-:W-:Y:S01]  /*2af60*/  STL [R1+0x3dc], R65 ;  /* 0x0003dc4101007387 */ /* 0x000fe20000100800 */
[----:B------:R-:W-:-:S03]  /*2af70*/  F2FP.F16.F32.PACK_AB R62, R61, R93 ;  /* 0x0000005d3d3e723e */ /* 0x000fc600000000ff */
[----:B------:R-:W4:Y:S04]  /*2af80*/  LDL.LU R86, [R1+0x1c8] ;  /* 0x0001c80001567983 */ /* 0x000f280000300800 */
[----:B------:R-:W-:Y:S04]  /*2af90*/  STL [R1+0x3d8], R64 ;  /* 0x0003d84001007387 */ /* 0x000fe80000100800 */
[----:B------:R-:W4:Y:S01]  /*2afa0*/  LDL.LU R87, [R1+0x1c4] ;  /* 0x0001c40001577983 */ /* 0x000f220000300800 */
[----:B------:R-:W-:-:S03]  /*2afb0*/  F2FP.F16.F32.PACK_AB R61, R60, R3 ;  /* 0x000000033c3d723e */ /* 0x000fc600000000ff */
[----:B------:R-:W-:Y:S04]  /*2afc0*/  STL [R1+0x3d4], R63 ;  /* 0x0003d43f01007387 */ /* 0x000fe80000100800 */
[----:B------:R-:W4:Y:S04]  /*2afd0*/  LDL.LU R93, [R1+0x1c0] ;  /* 0x0001c000015d7983 */ /* 0x000f280000300800 */
[----:B------:R-:W-:Y:S04]  /*2afe0*/  STL [R1+0x3d0], R62 ;  /* 0x0003d03e01007387 */ /* 0x000fe80000100800 */
[----:B------:R-:W4:Y:S01]  /*2aff0*/  LDL.LU R3, [R1+0x1bc] ;  /* 0x0001bc0001037983 */ /* 0x000f220000300800 */
[----:B------:R-:W-:-:S03]  /*2b000*/  F2FP.F16.F32.PACK_AB R60, R59, R0 ;  /* 0x000000003b3c723e */ /* 0x000fc600000000ff */
[----:B------:R-:W-:Y:S04]  /*2b010*/  STL [R1+0x3cc], R61 ;  /* 0x0003cc3d01007387 */ /* 0x000fe80000100800 */
[----:B------:R-:W4:Y:S04]  /*2b020*/  LDL.LU R0, [R1+0x1b8] ;  /* 0x0001b80001007983 */ /* 0x000f280000300800 */
[----:B------:R-:W4:Y:S04]  /*2b030*/  LDL.LU R59, [R1+0x194] ;  /* 0x00019400013b7983 */ /* 0x000f280000300800 */
[----:B------:R0:W-:Y:S04]  /*2b040*/  STL [R1+0x3c8], R60 ;  /* 0x0003c83c01007387 */ /* 0x0001e80000100800 */
        /* <DEDUP_REMOVED lines=13> */
[----:B--2---:R-:W-:-:S03]  /*2b120*/  F2FP.F16.F32.PACK_AB R58, R58, R82 ;  /* 0x000000523a3a723e */ /* 0x004fc600000000ff */
[----:B------:R-:W2:Y:S04]  /*2b130*/  LDL.LU R82, [R1+0x1138] ;  /* 0x0011380001527983 */ /* 0x000ea80000300800 */
[----:B------:R0:W-:Y:S01]  /*2b140*/  STL [R1+0x3c4], R58 ;  /* 0x0003c43a01007387 */ /* 0x0001e20000100800 */
[----:B---3--:R-:W-:Y:S02]  /*2b150*/  F2FP.F16.F32.PACK_AB R57, R57, R83 ;  /* 0x000000533939723e */ /* 0x008fe400000000ff */
[----:B-----5:R-:W-:Y:S01]  /*2b160*/  F2FP.F16.F32.PACK_AB R56, R56, R84 ;  /* 0x000000543838723e */ /* 0x020fe200000000ff */
[----:B0-----:R-:W3:Y:S04]  /*2b170*/  LDL.LU R58, [R1+0x198] ;  /* 0x00019800013a7983 */ /* 0x001ee80000300800 */
[----:B------:R-:W5:Y:S01]  /*2b180*/  LDL.LU R83, [R1+0x1134] ;  /* 0x0011340001537983 */ /* 0x000f620000300800 */
[----:B----4-:R-:W-:-:S03]  /*2b190*/  F2FP.F16.F32.PACK_AB R55, R55, R85 ;  /* 0x000000553737723e */ /* 0x010fc600000000ff */
[----:B------:R0:W-:Y:S01]  /*2b1a0*/  STL [R1+0x3c0], R57 ;  /* 0x0003c03901007387 */ /* 0x0001e20000100800 */
[----:B------:R-:W-:-:S03]  /*2b1b0*/  F2FP.F16.F32.PACK_AB R54, R54, R86 ;  /* 0x000000563636723e */ /* 0x000fc600000000ff */
[----:B0-----:R-:W4:Y:S04]  /*2b1c0*/  LDL.LU R57, [R1+0x19c] ;  /* 0x00019c0001397983 */ /* 0x001f280000300800 */
[----:B------:R-:W2:Y:S04]  /*2b1d0*/  LDL.LU R84, [R1+0x1130] ;  /* 0x0011300001547983 */ /* 0x000ea80000300800 */
[----:B------:R0:W-:Y:S01]  /*2b1e0*/  STL [R1+0x3bc], R56 ;  /* 0x0003bc3801007387 */ /* 0x0001e20000100800 */
[----:B------:R-:W-:Y:S02]  /*2b1f0*/  F2FP.F16.F32.PACK_AB R53, R53, R87 ;  /* 0x000000573535723e */ /* 0x000fe400000000ff */
[----:B------:R-:W-:Y:S01]  /*2b200*/  F2FP.F16.F32.PACK_AB R52, R52, R93 ;  /* 0x0000005d3434723e */ /* 0x000fe200000000ff */
[----:B0-----:R-:W2:Y:S04]  /*2b210*/  LDL.LU R56, [R1+0x1a0] ;  /* 0x0001a00001387983 */ /* 0x001ea80000300800 */
[----:B------:R-:W5:Y:S04]  /*2b220*/  LDL.LU R85, [R1+0x112c] ;  /* 0x00112c0001557983 */ /* 0x000f680000300800 */
[----:B------:R0:W-:Y:S01]  /*2b230*/  STL [R1+0x3b8], R55 ;  /* 0x0003b83701007387 */ /* 0x0001e20000100800 */
[----:B------:R-:W-:-:S03]  /*2b240*/  F2FP.F16.F32.PACK_AB R51, R51, R3 ;  /* 0x000000033333723e */ /* 0x000fc600000000ff */
[----:B0-----:R-:W5:Y:S04]  /*2b250*/  LDL.LU R55, [R1+0x1a4] ;  /* 0x0001a40001377983 */ /* 0x001f680000300800 */
[----:B------:R-:W5:Y:S04]  /*2b260*/  LDL.LU R86, [R1+0x1128] ;  /* 0x0011280001567983 */ /* 0x000f680000300800 */
[----:B------:R0:W-:Y:S04]  /*2b270*/  STL [R1+0x3b4], R54 ;  /* 0x0003b43601007387 */ /* 0x0001e80000100800 */
        /* <DEDUP_REMOVED lines=9> */
[----:B0-----:R-:W5:Y:S01]  /*2b310*/  LDL.LU R51, [R1+0x1b4] ;  /* 0x0001b40001337983 */ /* 0x001f620000300800 */
[----:B------:R-:W-:-:S03]  /*2b320*/  F2FP.F16.F32.PACK_AB R50, R50, R0 ;  /* 0x000000003232723e */ /* 0x000fc600000000ff */
[----:B------:R-:W5:Y:S04]  /*2b330*/  LDL.LU R0, [R1+0x1118] ;  /* 0x0011180001007983 */ /* 0x000f680000300800 */
[----:B------:R-:W-:Y:S01]  /*2b340*/  STL [R1+0x3a4], R50 ;  /* 0x0003a43201007387 */ /* 0x000fe20000100800 */
[----:B------:R-:W-:Y:S02]  /*2b350*/  F2FP.F16.F32.PACK_AB R41, R41, R59 ;  /* 0x0000003b2929723e */ /* 0x000fe400000000ff */
[----:B------:R-:W-:Y:S02]  /*2b360*/  F2FP.F16.F32.PACK_AB R40, R40, R60 ;  /* 0x0000003c2828723e */ /* 0x000fe400000000ff */
[----:B------:R-:W-:Y:S02]  /*2b370*/  F2FP.F16.F32.PACK_AB R39, R39, R61 ;  /* 0x0000003d2727723e */ /* 0x000fe400000000ff */
[----:B------:R-:W-:-:S02]  /*2b380*/  F2FP.F16.F32.PACK_AB R38, R38, R62 ;  /* 0x0000003e2626723e */ /* 0x000fc400000000ff */
[----:B------:R-:W-:Y:S02]  /*2b390*/  F2FP.F16.F32.PACK_AB R37, R37, R63 ;  /* 0x0000003f2525723e */ /* 0x000fe400000000ff */
[----:B------:R-:W-:Y:S02]  /*2b3a0*/  F2FP.F16.F32.PACK_AB R36, R36, R64 ;  /* 0x000000402424723e */ /* 0x000fe400000000ff */
        /* <DEDUP_REMOVED lines=8> */
[----:B---3--:R-:W-:Y:S02]  /*2b430*/  F2FP.F16.F32.PACK_AB R42, R42, R58 ;  /* 0x0000003a2a2a723e */ /* 0x008fe400000000ff */
[----:B----4-:R-:W-:-:S02]  /*2b440*/  F2FP.F16.F32.PACK_AB R43, R43, R57 ;  /* 0x000000392b2b723e */ /* 0x010fc400000000ff */
[----:B--2---:R-:W-:Y:S02]  /*2b450*/  F2FP.F16.F32.PACK_AB R44, R44, R56 ;  /* 0x000000382c2c723e */ /* 0x004fe400000000ff */
[----:B-----5:R-:W-:Y:S02]  /*2b460*/  F2FP.F16.F32.PACK_AB R45, R45, R55 ;  /* 0x000000372d2d723e */ /* 0x020fe400000000ff */
[----:B------:R-:W-:Y:S02]  /*2b470*/  F2FP.F16.F32.PACK_AB R46, R46, R54 ;  /* 0x000000362e2e723e */ /* 0x000fe400000000ff */
[----:B------:R-:W-:Y:S02]  /*2b480*/  F2FP.F16.F32.PACK_AB R47, R47, R53 ;  /* 0x000000352f2f723e */ /* 0x000fe400000000ff */
[----:B------:R-:W-:Y:S02]  /*2b490*/  F2FP.F16.F32.PACK_AB R48, R48, R52 ;  /* 0x000000343030723e */ /* 0x000fe400000000ff */
[----:B------:R-:W-:-:S05]  /*2b4a0*/  F2FP.F16.F32.PACK_AB R49, R49, R51 ;  /* 0x000000333131723e */ /* 0x000fca00000000ff */
        /* <DEDUP_REMOVED lines=17> */
[----:B------:R-:W-:-:S03]  /*2b5c0*/  F2FP.F16.F32.PACK_AB R27, R27, R0 ;  /* 0x000000001b1b723e */ /* 0x000fc600000000ff */
[----:B------:R-:W-:Y:S04]  /*2b5d0*/  STL [R1+0x35c], R32 ;  /* 0x00035c2001007387 */ /* 0x000fe80000100800 */
[----:B------:R-:W-:Y:S01]  /*2b5e0*/  STL [R1+0x358], R31 ;  /* 0x0003581f01007387 */ /* 0x000fe20000100800 */
[----:B------:R-:W-:-:S03]  /*2b5f0*/  F2FP.F16.F32.PACK_AB R26, R26, R3 ;  /* 0x000000031a1a723e */ /* 0x000fc600000000ff */
[----:B------:R-:W-:Y:S04]  /*2b600*/  STL [R1+0x354], R30 ;  /* 0x0003541e01007387 */ /* 0x000fe80000100800 */
[----:B------:R-:W-:Y:S04]  /*2b610*/  STL [R1+0x350], R29 ;  /* 0x0003501d01007387 */ /* 0x000fe80000100800 */
[----:B------:R1:W2:Y:S04]  /*2b620*/  LDL.LU R0, [R1+0x1114] ;  /* 0x0011140001007983 */ /* 0x0002a80000300800 */
[----:B------:R-:W-:Y:S04]  /*2b630*/  STL [R1+0x34c], R28 ;  /* 0x00034c1c01007387 */ /* 0x000fe80000100800 */
[----:B------:R1:W3:Y:S01]  /*2b640*/  LDL.LU R3, [R1+0x1110] ;  /* 0x0011100001037983 */ /* 0x0002e20000300800 */
[----:B------:R-:W-:-:S02]  /*2b650*/  F2FP.F16.F32.PACK_AB R25, R25, R93 ;  /* 0x0000005d1919723e */ /* 0x000fc400000000ff */
[----:B------:R-:W-:Y:S01]  /*2b660*/  F2FP.F16.F32.PACK_AB R24, R24, R87 ;  /* 0x000000571818723e */ /* 0x000fe200000000ff */
[----:B------:R-:W-:Y:S01]  /*2b670*/  STL [R1+0x348], R27 ;  /* 0x0003481b01007387 */ /* 0x000fe20000100800 */
[----:B------:R-:W-:Y:S02]  /*2b680*/  F2FP.F16.F32.PACK_AB R23, R23, R86 ;  /* 0x000000561717723e */ /* 0x000fe400000000ff */
[----:B------:R-:W-:Y:S01]  /*2b690*/  F2FP.F16.F32.PACK_AB R22, R22, R85 ;  /* 0x000000551616723e */ /* 0x000fe200000000ff */
[----:B------:R-:W-:Y:S01]  /*2b6a0*/  STL [R1+0x344], R26 ;  /* 0x0003441a01007387 */ /* 0x000fe20000100800 */
[----:B------:R-:W-:Y:S02]  /*2b6b0*/  F2FP.F16.F32.PACK_AB R21, R21, R84 ;  /* 0x000000541515723e */ /* 0x000fe400000000ff */
[----:B------:R-:W-:Y:S01]  /*2b6c0*/  F2FP.F16.F32.PACK_AB R20, R20, R83 ;  /* 0x000000531414723e */ /* 0x000fe200000000ff */
[----:B------:R-:W-:Y:S01]  /*2b6d0*/  STL [R1+0x340], R25 ;  /* 0x0003401901007387 */ /* 0x000fe20000100800 */
[----:B------:R-:W-:-:S02]  /*2b6e0*/  F2FP.F16.F32.PACK_AB R19, R19, R82 ;  /* 0x000000521313723e */ /* 0x000fc400000000ff */
[----:B------:R-:W-:Y:S01]  /*2b6f0*/  F2FP.F16.F32.PACK_AB R18, R18, R81 ;  /* 0x000000511212723e */ /* 0x000fe200000000ff */
[----:B------:R-:W-:Y:S01]  /*2b700*/  STL [R1+0x33c], R24 ;  /* 0x00033c1801007387 */ /* 0x000fe20000100800 */
[----:B------:R-:W-:-:S03]  /*2b710*/  F2FP.F16.F32.PACK_AB R17, R17, R80 ;  /* 0x000000501111723e */ /* 0x000fc600000000ff */
        /* <DEDUP_REMOVED lines=22> */
[----:B------:R-:W-:Y:S04]  /*2b880*/  STL [R1+0x2ec], R12 ;  /* 0x0002ec0c01007387 */ /* 0x000fe80000100800 */
[----:B------:R-:W-:Y:S04]  /*2b890*/  STL [R1+0x2e4], R11 ;  /* 0x0002e40b01007387 */ /* 0x000fe80000100800 */
[----:B------:R-:W-:Y:S04]  /*2b8a0*/  STL [R1+0x2dc], R10 ;  /* 0x0002dc0a01007387 */ /* 0x000fe80000100800 */
[----:B------:R-:W-:Y:S04]  /*2b8b0*/  STL [R1+0x2d4], R9 ;  /* 0x0002d40901007387 */ /* 0x000fe80000100800 */
[----:B------:R-:W-:Y:S04]  /*2b8c0*/  STL [R1+0x210], R8 ;  /* 0x0002100801007387 */ /* 0x000fe80000100800 */
[----:B------:R-:W-:Y:S04]  /*2b8d0*/  STL [R1+0x20c], R7 ;  /* 0x00020c0701007387 */ /* 0x000fe80000100800 */
[----:B------:R0:W-:Y:S01]  /*2b8e0*/  STL [R1+0x208], R6 ;  /* 0x0002080601007387 */ /* 0x0001e20000100800 */
[----:B--2---:R-:W-:-:S02]  /*2b8f0*/  F2FP.F16.F32.PACK_AB R0, R4, R2 ;  /* 0x000000020400723e */ /* 0x004fc400000000ff */
[----:B---3--:R-:W-:Y:S02]  /*2b900*/  F2FP.F16.F32.PACK_AB R3, R5, R68 ;  /* 0x000000440503723e */ /* 0x008fe400000000ff */
[----:B0-----:R-:W0:Y:S03]  /*2b910*/  LDTM.x64 R4, tmem[UR7+0x100] ;  /* 0x00010007000479ee */ /* 0x001e260008340000 */
[----:B------:R-:W-:Y:S04]  /*2b920*/  STL [R1+0x204], R3 ;  /* 0x0002040301007387 */ /* 0x000fe80000100800 */
[----:B------:R2:W-:Y:S04]  /*2b930*/  STL [R1+0x200], R0 ;  /* 0x0002000001007387 */ /* 0x0005e80000100800 */
[----:B0-----:R-:W-:Y:S04]  /*2b940*/  STL.64 [R1+0x100], R4 ;  /* 0x0001000401007387 */ /* 0x001fe80000100a00 */
[----:B------:R-:W-:Y:S04]  /*2b950*/  STL.64 [R1+0x108], R6 ;  /* 0x0001080601007387 */ /* 0x000fe80000100a00 */
        /* <DEDUP_REMOVED lines=19> */
[----:B--2---:R-:W-:-:S03]  /*2ba90*/  IMAD.MOV.U32 R0, RZ, RZ, R67 ;  /* 0x000000ffff007224 */ /* 0x004fc600078e0043 */
[----:B------:R-:W-:Y:S01]  /*2baa0*/  STL.64 [R1+0x1e8], R62 ;  /* 0x0001e83e01007387 */ /* 0x000fe20000100a00 */
[----:B------:R-:W-:Y:S02]  /*2bab0*/  IMAD.MOV.U32 R87, RZ, RZ, R34 ;  /* 0x000000ffff577224 */ /* 0x000fe400078e0022 */
[----:B------:R-:W-:Y:S01]  /*2bac0*/  IMAD.MOV.U32 R86, RZ, RZ, R33 ;  /* 0x000000ffff567224 */ /* 0x000fe200078e0021 */
[----:B------:R-:W-:Y:S01]  /*2bad0*/  STL [R1+0x1f0], R64 ;  /* 0x0001f04001007387 */ /* 0x000fe20000100800 */
[----:B------:R-:W-:Y:S02]  /*2bae0*/  IMAD.MOV.U32 R85, RZ, RZ, R32 ;  /* 0x000000ffff557224 */ /* 0x000fe400078e0020 */
[----:B------:R-:W-:Y:S01]  /*2baf0*/  IMAD.MOV.U32 R84, RZ, RZ, R31 ;  /* 0x000000ffff547224 */ /* 0x000fe200078e001f */
[----:B------:R0:W-:Y:S01]  /*2bb00*/  STL [R1+0x1f8], R66 ;  /* 0x0001f84201007387 */ /* 0x0001e20000100800 */
[----:B------:R-:W-:Y:S02]  /*2bb10*/  IMAD.MOV.U32 R83, RZ, RZ, R30 ;  /* 0x000000ffff537224 */ /* 0x000fe400078e001e */
[----:B------:R-:W-:-:S02]  /*2bb20*/  IMAD.MOV.U32 R82, RZ, RZ, R29 ;  /* 0x000000ffff527224 */ /* 0x000fc400078e001d */
[----:B------:R-:W-:Y:S02]  /*2bb30*/  IMAD.MOV.U32 R81, RZ, RZ, R28 ;  /* 0x000000ffff517224 */ /* 0x000fe400078e001c */
[----:B------:R-:W-:Y:S02]  /*2bb40*/  IMAD.MOV.U32 R80, RZ, RZ, R27 ;  /* 0x000000ffff507224 */ /* 0x000fe400078e001b */
[----:B------:R-:W-:Y:S02]  /*2bb50*/  IMAD.MOV.U32 R79, RZ, RZ, R26 ;  /* 0x000000ffff4f7224 */ /* 0x000fe400078e001a */
[----:B------:R-:W-:Y:S02]  /*2bb60*/  IMAD.MOV.U32 R78, RZ, RZ, R25 ;  /* 0x000000ffff4e7224 */ /* 0x000fe400078e0019 */
        /* <DEDUP_REMOVED lines=10> */
[----:B0-----:R-:W0:Y:S01]  /*2bc10*/  LDTM.x64 R4, tmem[UR7+0x140] ;  /* 0x00014007000479ee */ /* 0x001e220008340000 */
[----:B------:R-:W-:Y:S04]  /*2bc20*/  STL [R1+0x110c], R73 ;  /* 0x00110c4901007387 */ /* 0x000fe80000100800 */
[----:B------:R-:W-:Y:S04]  /*2bc30*/  STL [R1+0x1108], R74 ;  /* 0x0011084a01007387 */ /* 0x000fe80000100800 */
[----:B------:R2:W-:Y:S04]  /*2bc40*/  STL [R1+0x1104], R75 ;  /* 0x0011044b01007387 */ /* 0x0005e80000100800 */
[----:B--2---:R-:W2:Y:S04]  /*2bc50*/  LDL.LU R75, [R1+0x1f0] ;  /* 0x0001f000014b7983 */ /* 0x004ea80000300800 */
[----:B------:R3:W-:Y:S04]  /*2bc60*/  STL [R1+0x1100], R76 ;  /* 0x0011004c01007387 */ /* 0x0007e80000100800 */
[----:B---3--:R-:W3:Y:S04]  /*2bc70*/  LDL.LU R76, [R1+0x1ec] ;  /* 0x0001ec00014c7983 */ /* 0x008ee80000300800 */
[----:B------:R4:W-:Y:S04]  /*2bc80*/  STL [R1+0x10fc], R77 ;  /* 0x0010fc4d01007387 */ /* 0x0009e80000100800 */
[----:B----4-:R-:W4:Y:S04]  /*2bc90*/  LDL.LU R77, [R1+0x1e8] ;  /* 0x0001e800014d7983 */ /* 0x010f280000300800 */
[----:B------:R5:W-:Y:S04]  /*2bca0*/  STL [R1+0x10f8], R78 ;  /* 0x0010f84e01007387 */ /* 0x000be80000100800 */
[----:B-----5:R-:W5:Y:S04]  /*2bcb0*/  LDL.LU R78, [R1+0x1e4] ;  /* 0x0001e400014e7983 */ /* 0x020f680000300800 */
[----:B------:R0:W-:Y:S04]  /*2bcc0*/  STL [R1+0x10f4], R79 ;  /* 0x0010f44f01007387 */ /* 0x0001e80000100800 */
[----:B0-----:R-:W5:Y:S04]  /*2bcd0*/  LDL.LU R79, [R1+0x1e0] ;  /* 0x0001e000014f7983 */ /* 0x001f680000300800 */
[----:B------:R0:W-:Y:S04]  /*2bce0*/  STL [R1+0x10f0], R80 ;  /* 0x0010f05001007387 */ /* 0x0001e80000100800 */
        /* <DEDUP_REMOVED lines=35> */
[----:B------:R-:W-:Y:S01]  /*2bf20*/  STL.64 [R1+0xe8], R62 ;  /* 0x0000e83e01007387 */ /* 0x000fe20000100a00 */
[----:B------:R-:W-:Y:S02]  /*2bf30*/  IMAD.MOV.U32 R0, RZ, RZ, R11 ;  /* 0x000000ffff007224 */ /* 0x000fe400078e000b */
[----:B------:R-:W-:Y:S01]  /*2bf40*/  IMAD.MOV.U32 R88, RZ, RZ, R10 ;  /* 0x000000ffff587224 */ /* 0x000fe200078e000a */
[----:B------:R-:W-:Y:S01]  /*2bf50*/  STL.64 [R1+0xf0], R64 ;  /* 0x0000f04001007387 */ /* 0x000fe20000100a00 */
[----:B------:R-:W-:Y:S02]  /*2bf60*/  IMAD.MOV.U32 R93, RZ, RZ, R9 ;  /* 0x000000ffff5d7224 */ /* 0x000fe400078e0009 */
[----:B------:R-:W-:Y:S01]  /*2bf70*/  IMAD.MOV.U32 R2, RZ, RZ, R8 ;  /* 0x000000ffff027224 */ /* 0x000fe200078e0008 */
[----:B------:R1:W-:Y:S01]  /*2bf80*/  STL.64 [R1+0xf8], R66 ;  /* 0x0000f84201007387 */ /* 0x0003e20000100a00 */
[----:B------:R-:W-:Y:S02]  /*2bf90*/  IMAD.MOV.U32 R89, RZ, RZ, R7 ;  /* 0x000000ffff597224 */ /* 0x000fe400078e0007 */
[----:B------:R-:W-:Y:S01]  /*2bfa0*/  IMAD.MOV.U32 R92, RZ, RZ, R6 ;  /* 0x000000ffff5c7224 */ /* 0x000fe200078e0006 */
[----:B0-----:R-:W5:Y:S01]  /*2bfb0*/  LDL.LU R80, [R1+0x1dc] ;  /* 0x0001dc0001507983 */ /* 0x001f620000300800 */
[----:B------:R-:W-:-:S02]  /*2bfc0*/  IMAD.MOV.U32 R90, RZ, RZ, R5 ;  /* 0x000000ffff5a7224 */ /* 0x000fc400078e0005 */
[----:B------:R-:W-:Y:S01]  /*2bfd0*/  IMAD.MOV.U32 R91, RZ, RZ, R4 ;  /* 0x000000ffff5b7224 */ /* 0x000fe200078e0004 */
[----:B------:R-:W5:Y:S01]  /*2bfe0*/  LDL.LU R81, [R1+0x1d8] ;  /* 0x0001d80001517983 */ /* 0x000f620000300800 */
[----:B-1----:R-:W0:Y:S03]  /*2bff0*/  LDTM.x64 R4, tmem[UR7+0x180] ;  /* 0x00018007000479ee */ /* 0x002e260008340000 */
[----:B------:R-:W5:Y:S04]  /*2c000*/  LDL.LU R82, [R1+0x1d4] ;  /* 0x0001d40001527983 */ /* 0x000f680000300800 */
[----:B------:R-:W5:Y:S04]  /*2c010*/  LDL.LU R83, [R1+0x1d0] ;  /* 0x0001d00001537983 */ /* 0x000f680000300800 */
[----:B------:R-:W5:Y:S04]  /*2c020*/  LDL.LU R84, [R1+0x1cc] ;  /* 0x0001cc0001547983 */ /* 0x000f680000300800 */
[----:B------:R-:W5:Y:S04]  /*2c030*/  LDL.LU R85, [R1+0x1c8] ;  /* 0x0001c80001557983 */ /* 0x000f680000300800 */
[----:B------:R-:W5:Y:S04]  /*2c040*/  LDL.LU R86, [R1+0x1c4] ;  /* 0x0001c40001567983 */ /* 0x000f680000300800 */
[----:B------:R-:W-:Y:S04]  /*2c050*/  STL [R1+0x1080], R2 ;  /* 0x0010800201007387 */ /* 0x000fe80000100800 */
[----:B------:R-:W-:Y:S01]  /*2c060*/  STL [R1+0x107c], R93 ;  /* 0x00107c5d01007387 */ /* 0x000fe20000100800 */
[----:B0-----:R-:W-:-:S03]  /*2c070*/  F2FP.F16.F32.PACK_AB R87, R67, R73 ;  /* 0x000000494357723e */ /* 0x001fc600000000ff */
[----:B------:R-:W-:Y:S04]  /*2c080*/  STL [R1+0x1078], R88 ;  /* 0x0010785801007387 */ /* 0x000fe80000100800 */
[----:B------:R-:W-:Y:S04]  /*2c090*/  STL [R1+0x1074], R0 ;  /* 0x0010740001007387 */ /* 0x000fe80000100800 */
[----:B------:R-:W-:Y:S04]  /*2c0a0*/  STL [R1+0x1070], R3 ;  /* 0x0010700301007387 */ /* 0x000fe80000100800 */
[----:B------:R-:W5:Y:S04]  /*2c0b0*/  LDL.LU R73, [R1+0x110c] ;  /* 0x00110c0001497983 */ /* 0x000f680000300800 */
[----:B------:R-:W5:Y:S04]  /*2c0c0*/  LDL.LU R67, [R1+0x1f8] ;  /* 0x0001f80001437983 */ /* 0x000f680000300800 */
[----:B------:R0:W-:Y:S04]  /*2c0d0*/  STL [R1+0x1fc], R87 ;  /* 0x0001fc5701007387 */ /* 0x0001e80000100800 */
[----:B0-----:R-:W5:Y:S01]  /*2c0e0*/  LDL.LU R87, [R1+0x1c0] ;  /* 0x0001c00001577983 */ /* 0x001f620000300800 */
[----:B------:R-:W-:-:S02]  /*2c0f0*/  F2FP.F16.F32.PACK_AB R65, R65, R74 ;  /* 0x0000004a4141723e */ /* 0x000fc400000000ff */
[----:B--2---:R-:W-:Y:S02]  /*2c100*/  F2FP.F16.F32.PACK_AB R64, R64, R75 ;  /* 0x0000004b4040723e */ /* 0x004fe400000000ff */
[----:B---3--:R-:W-:Y:S02]  /*2c110*/  F2FP.F16.F32.PACK_AB R63, R63, R76 ;  /* 0x0000004c3f3f723e */ /* 0x008fe400000000ff */
[----:B----4-:R-:W-:Y:S02]  /*2c120*/  F2FP.F16.F32.PACK_AB R62, R62, R77 ;  /* 0x0000004d3e3e723e */ /* 0x010fe400000000ff */
[----:B-----5:R-:W-:Y:S02]  /*2c130*/  F2FP.F16.F32.PACK_AB R61, R61, R78 ;  /* 0x0000004e3d3d723e */ /* 0x020fe400000000ff */
[----:B------:R-:W-:Y:S02]  /*2c140*/  F2FP.F16.F32.PACK_AB R60, R60, R79 ;  /* 0x0000004f3c3c723e */ /* 0x000fe400000000ff */
[----:B------:R-:W-:-:S02]  /*2c150*/  F2FP.F16.F32.PACK_AB R59, R59, R80 ;  /* 0x000000503b3b723e */ /* 0x000fc400000000ff */
[----:B------:R-:W-:Y:S02]  /*2c160*/  F2FP.F16.F32.PACK_AB R58, R58, R81 ;  /* 0x000000513a3a723e */ /* 0x000fe400000000ff */
[----:B------:R-:W-:Y:S02]  /*2c170*/  F2FP.F16.F32.PACK_AB R57, R57, R82 ;  /* 0x000000523939723e */ /* 0x000fe400000000ff */
[----:B------:R-:W-:Y:S02]  /*2c180*/  F2FP.F16.F32.PACK_AB R56, R56, R83 ;  /* 0x000000533838723e */ /* 0x000fe400000000ff */
[----:B------:R-:W-:Y:S02]  /*2c190*/  F2FP.F16.F32.PACK_AB R55, R55, R84 ;  /* 0x000000543737723e */ /* 0x000fe400000000ff */
[----:B------:R-:W-:Y:S02]  /*2c1a0*/  F2FP.F16.F32.PACK_AB R88, R66, R67 ;  /* 0x000000434258723e */ /* 0x000fe400000000ff */
[----:B------:R-:W2:Y:S04]  /*2c1b0*/  LDL.LU R66, [R1+0x184] ;  /* 0x0001840001427983 */ /* 0x000ea80000300800 */
[----:B------:R-:W3:Y:S04]  /*2c1c0*/  LDL.LU R67, [R1+0x180] ;  /* 0x0001800001437983 */ /* 0x000ee80000300800 */
[----:B------:R0:W-:Y:S04]  /*2c1d0*/  STL [R1+0x1f8], R88 ;  /* 0x0001f85801007387 */ /* 0x0001e80000100800 */
[----:B0-----:R-:W4:Y:S04]  /*2c1e0*/  LDL.LU R88, [R1+0x17c] ;  /* 0x00017c0001587983 */ /* 0x001f280000300800 */
        /* <DEDUP_REMOVED lines=19> */
[----:B------:R0:W-:Y:S01]  /*2c320*/  STL [R1+0x1dc], R59 ;  /* 0x0001dc3b01007387 */ /* 0x0001e20000100800 */
[----:B------:R-:W-:-:S03]  /*2c330*/  F2FP.F16.F32.PACK_AB R54, R54, R85 ;  /* 0x000000553636723e */ /* 0x000fc600000000ff */
        /* <DEDUP_REMOVED lines=24> */
[----:B--2---:R-:W-:-:S02]  /*2c4c0*/  F2FP.F16.F32.PACK_AB R37, R37, R66 ;  /* 0x000000422525723e */ /* 0x004fc400000000ff */
[----:B---3--:R-:W-:Y:S02]  /*2c4d0*/  F2FP.F16.F32.PACK_AB R36, R36, R67 ;  /* 0x000000432424723e */ /* 0x008fe400000000ff */
[----:B----4-:R-:W-:Y:S02]  /*2c4e0*/  F2FP.F16.F32.PACK_AB R35, R35, R88 ;  /* 0x000000582323723e */ /* 0x010fe400000000ff */
[----:B-----5:R-:W-:Y:S02]  /*2c4f0*/  F2FP.F16.F32.PACK_AB R38, R38, R65 ;  /* 0x000000412626723e */ /* 0x020fe400000000ff */
        /* <DEDUP_REMOVED lines=29> */
[----:B------:R-:W-:Y:S01]  /*2c6d0*/  STL [R1+0x184], R37 ;  /* 0x0001842501007387 */ /* 0x000fe20000100800 */
[----:B------:R-:W-:-:S03]  /*2c6e0*/  F2FP.F16.F32.PACK_AB R32, R32, R85 ;  /* 0x000000552020723e */ /* 0x000fc600000000ff */
[----:B------:R-:W-:Y:S04]  /*2c6f0*/  STL [R1+0x180], R36 ;  /* 0x0001802401007387 */ /* 0x000fe80000100800 */
[----:B------:R0:W2:Y:S01]  /*2c700*/  LDL.LU R87, [R1+0x10d0] ;  /* 0x0010d00001577983 */ /* 0x0000a20000300800 */
[----:B------:R-:W-:-:S03]  /*2c710*/  F2FP.F16.F32.PACK_AB R31, R31, R84 ;  /* 0x000000541f1f723e */ /* 0x000fc600000000ff */
[----:B------:R-:W-:Y:S04]  /*2c720*/  STL [R1+0x17c], R35 ;  /* 0x00017c2301007387 */ /* 0x000fe80000100800 */
[----:B------:R0:W3:Y:S04]  /*2c730*/  LDL.LU R86, [R1+0x10cc] ;  /* 0x0010cc0001567983 */ /* 0x0000e80000300800 */
[----:B------:R-:W-:Y:S01]  /*2c740*/  STL [R1+0x178], R34 ;  /* 0x0001782201007387 */ /* 0x000fe20000100800 */
[----:B------:R-:W-:-:S03]  /*2c750*/  F2FP.F16.F32.PACK_AB R30, R30, R83 ;  /* 0x000000531e1e723e */ /* 0x000fc600000000ff */
[----:B------:R0:W4:Y:S04]  /*2c760*/  LDL.LU R85, [R1+0x10c8] ;  /* 0x0010c80001557983 */ /* 0x0001280000300800 */
[----:B------:R-:W-:Y:S04]  /*2c770*/  STL [R1+0x174], R33 ;  /* 0x0001742101007387 */ /* 0x000fe80000100800 */
[----:B------:R0:W5:Y:S04]  /*2c780*/  LDL.LU R84, [R1+0x10c4] ;  /* 0x0010c40001547983 */ /* 0x0001680000300800 */
[----:B------:R-:W-:Y:S04]  /*2c790*/  STL [R1+0x170], R32 ;  /* 0x0001702001007387 */ /* 0x000fe80000100800 */
[----:B------:R0:W5:Y:S04]  /*2c7a0*/  LDL.LU R83, [R1+0x10c0] ;  /* 0x0010c00001537983 */ /* 0x0001680000300800 */
[----:B------:R-:W-:Y:S04]  /*2c7b0*/  STL [R1+0x16c], R31 ;  /* 0x00016c1f01007387 */ /* 0x000fe80000100800 */
[----:B------:R-:W5:Y:S04]  /*2c7c0*/  LDL.LU R57, [R1+0x128] ;  /* 0x0001280001397983 */ /* 0x000f680000300800 */
[----:B------:R-:W5:Y:S04]  /*2c7d0*/  LDL.LU R58, [R1+0x124] ;  /* 0x00012400013a7983 */ /* 0x000f680000300800 */
[----:B------:R-:W-:Y:S04]  /*2c7e0*/  STL [R1+0x168], R30 ;  /* 0x0001681e01007387 */ /* 0x000fe80000100800 */
[----:B------:R-:W5:Y:S04]  /*2c7f0*/  LDL.LU R59, [R1+0x120] ;  /* 0x00012000013b7983 */ /* 0x000f680000300800 */
[----:B------:R-:W5:Y:S04]  /*2c800*/  LDL.LU R60, [R1+0x11c] ;  /* 0x00011c00013c7983 */ /* 0x000f680000300800 */
[----:B------:R-:W5:Y:S01]  /*2c810*/  LDL.LU R61, [R1+0x118] ;  /* 0x00011800013d7983 */ /* 0x000f620000300800 */
[----:B------:R-:W-:-:S03]  /*2c820*/  F2FP.F16.F32.PACK_AB R29, R29, R82 ;  /* 0x000000521d1d723e */ /* 0x000fc600000000ff */
[----:B------:R-:W5:Y:S04]  /*2c830*/  LDL.LU R62, [R1+0x114] ;  /* 0x00011400013e7983 */ /* 0x000f680000300800 */
[----:B------:R-:W5:Y:S01]  /*2c840*/  LDL.LU R63, [R1+0x110] ;  /* 0x00011000013f7983 */ /* 0x000f620000300800 */
[----:B------:R-:W-:-:S03]  /*2c850*/  F2FP.F16.F32.PACK_AB R28, R28, R81 ;  /* 0x000000511c1c723e */ /* 0x000fc600000000ff */
[----:B------:R-:W5:Y:S04]  /*2c860*/  LDL.LU R64, [R1+0x10c] ;  /* 0x00010c0001407983 */ /* 0x000f680000300800 */
[----:B------:R-:W5:Y:S04]  /*2c870*/  LDL.LU R65, [R1+0x108] ;  /* 0x0001080001417983 */ /* 0x000f680000300800 */
[----:B------:R-:W5:Y:S01]  /*2c880*/  LDL.LU R66, [R1+0x104] ;  /* 0x0001040001427983 */ /* 0x000f620000300800 */
[----:B------:R-:W-:-:S03]  /*2c890*/  F2FP.F16.F32.PACK_AB R27, R27, R80 ;  /* 0x000000501b1b723e */ /* 0x000fc600000000ff */
[----:B------:R-:W5:Y:S04]  /*2c8a0*/  LDL.LU R67, [R1+0x100] ;  /* 0x0001000001437983 */ /* 0x000f680000300800 */
[----:B------:R0:W5:Y:S01]  /*2c8b0*/  LDL.LU R82, [R1+0x10bc] ;  /* 0x0010bc0001527983 */ /* 0x0001620000300800 */
[----:B------:R-:W-:-:S03]  /*2c8c0*/  F2FP.F16.F32.PACK_AB R26, R26, R79 ;  /* 0x0000004f1a1a723e */ /* 0x000fc600000000ff */
[----:B------:R0:W5:Y:S04]  /*2c8d0*/  LDL.LU R81, [R1+0x10b8] ;  /* 0x0010b80001517983 */ /* 0x0001680000300800 */
[----:B------:R-:W-:Y:S04]  /*2c8e0*/  STL [R1+0x164], R29 ;  /* 0x0001641d01007387 */ /* 0x000fe80000100800 */
[----:B------:R0:W5:Y:S04]  /*2c8f0*/  LDL.LU R80, [R1+0x10b4] ;  /* 0x0010b40001507983 */ /* 0x0001680000300800 */
[----:B------:R-:W-:Y:S04]  /*2c900*/  STL [R1+0x160], R28 ;  /* 0x0001601c01007387 */ /* 0x000fe80000100800 */
[----:B------:R0:W5:Y:S01]  /*2c910*/  LDL.LU R79, [R1+0x10b0] ;  /* 0x0010b000014f7983 */ /* 0x0001620000300800 */
[----:B------:R-:W-:-:S03]  /*2c920*/  F2FP.F16.F32.PACK_AB R2, R25, R78 ;  /* 0x0000004e1902723e */ /* 0x000fc600000000ff */
[----:B------:R-:W-:Y:S01]  /*2c930*/  STL [R1+0x15c], R27 ;  /* 0x00015c1b01007387 */ /* 0x000fe20000100800 */
[----:B------:R-:W-:-:S03]  /*2c940*/  F2FP.F16.F32.PACK_AB R3, R24, R77 ;  /* 0x0000004d1803723e */ /* 0x000fc600000000ff */
[----:B------:R0:W5:Y:S04]  /*2c950*/  LDL.LU R78, [R1+0x10ac] ;  /* 0x0010ac00014e7983 */ /* 0x0001680000300800 */
[----:B------:R-:W-:Y:S04]  /*2c960*/  STL [R1+0x158], R26 ;  /* 0x0001581a01007387 */ /* 0x000fe80000100800 */
[----:B------:R0:W5:Y:S04]  /*2c970*/  LDL.LU R77, [R1+0x10a8] ;  /* 0x0010a800014d7983 */ /* 0x0001680000300800 */
[----:B------:R1:W-:Y:S04]  /*2c980*/  STL [R1+0x154], R2 ;  /* 0x0001540201007387 */ /* 0x0003e80000100800 */
[----:B-1----:R-:W5:Y:S04]  /*2c990*/  LDL.LU R2, [R1+0xfc] ;  /* 0x0000fc0001027983 */ /* 0x002f680000300800 */
[----:B------:R-:W5:Y:S04]  /*2c9a0*/  LDL.LU R88, [R1+0x2c] ;  /* 0x00002c0001587983 */ /* 0x000f680000300800 */
[----:B------:R1:W-:Y:S04]  /*2c9b0*/  STL [R1+0x150], R3 ;  /* 0x0001500301007387 */ /* 0x0003e80000100800 */
[----:B-1----:R-:W5:Y:S01]  /*2c9c0*/  LDL.LU R3, [R1+0x28] ;  /* 0x0000280001037983 */ /* 0x002f620000300800 */
[----:B--2---:R-:W-:-:S03]  /*2c9d0*/  F2FP.F16.F32.PACK_AB R87, R23, R76 ;  /* 0x0000004c1757723e */ /* 0x004fc600000000ff */
[----:B------:R0:W2:Y:S01]  /*2c9e0*/  LDL.LU R76, [R1+0x10a4] ;  /* 0x0010a400014c7983 */ /* 0x0000a20000300800 */
[----:B---3--:R-:W-:-:S03]  /*2c9f0*/  F2FP.F16.F32.PACK_AB R86, R22, R75 ;  /* 0x0000004b1656723e */ /* 0x008fc600000000ff */
[----:B------:R-:W-:Y:S04]  /*2ca00*/  STL [R1+0x1048], R87 ;  /* 0x0010485701007387 */ /* 0x000fe80000100800 */
[----:B------:R0:W3:Y:S01]  /*2ca10*/  LDL.LU R75, [R1+0x10a0] ;  /* 0x0010a000014b7983 */ /* 0x0000e20000300800 */
[----:B----4-:R-:W-:-:S03]  /*2ca20*/  F2FP.F16.F32.PACK_AB R85, R21, R74 ;  /* 0x0000004a1555723e */ /* 0x010fc600000000ff */
[----:B------:R-:W-:Y:S04]  /*2ca30*/  STL [R1+0x104c], R86 ;  /* 0x00104c5601007387 */ /* 0x000fe80000100800 */
[----:B------:R0:W4:Y:S01]  /*2ca40*/  LDL.LU R74, [R1+0x109c] ;  /* 0x00109c00014a7983 */ /* 0x0001220000300800 */
[----:B-----5:R-:W-:-:S03]  /*2ca50*/  F2FP.F16.F32.PACK_AB R84, R20, R73 ;  /* 0x000000491454723e */ /* 0x020fc600000000ff */
[----:B------:R0:W5:Y:S01]  /*2ca60*/  LDL.LU R73, [R1+0x1098] ;  /* 0x0010980001497983 */ /* 0x0001620000300800 */
[----:B------:R-:W-:-:S03]  /*2ca70*/  F2FP.F16.F32.PACK_AB R83, R19, R72 ;  /* 0x000000481353723e */ /* 0x000fc600000000ff */
        /* <DEDUP_REMOVED lines=9> */
[----:B------:R-:W-:Y:S02]  /*2cb10*/  F2FP.F16.F32.PACK_AB R78, R14, R57 ;  /* 0x000000390e4e723e */ /* 0x000fe400000000ff */
[----:B------:R-:W-:Y:S02]  /*2cb20*/  F2FP.F16.F32.PACK_AB R77, R13, R58 ;  /* 0x0000003a0d4d723e */ /* 0x000fe400000000ff */
[----:B--2---:R-:W-:Y:S02]  /*2cb30*/  F2FP.F16.F32.PACK_AB R76, R12, R59 ;  /* 0x0000003b0c4c723e */ /* 0x004fe400000000ff */
[----:B---3--:R-:W-:Y:S02]  /*2cb40*/  F2FP.F16.F32.PACK_AB R75, R11, R60 ;  /* 0x0000003c0b4b723e */ /* 0x008fe400000000ff */
[----:B----4-:R-:W-:Y:S02]  /*2cb50*/  F2FP.F16.F32.PACK_AB R74, R10, R61 ;  /* 0x0000003d0a4a723e */ /* 0x010fe400000000ff */
[----:B-----5:R-:W-:-:S02]  /*2cb60*/  F2FP.F16.F32.PACK_AB R73, R9, R62 ;  /* 0x0000003e0949723e */ /* 0x020fc400000000ff */
[----:B------:R-:W-:Y:S02]  /*2cb70*/  F2FP.F16.F32.PACK_AB R72, R8, R63 ;  /* 0x0000003f0848723e */ /* 0x000fe400000000ff */
[----:B------:R-:W-:Y:S02]  /*2cb80*/  F2FP.F16.F32.PACK_AB R71, R7, R64 ;  /* 0x000000400747723e */ /* 0x000fe400000000ff */
[----:B------:R-:W-:Y:S02]  /*2cb90*/  F2FP.F16.F32.PACK_AB R70, R6, R65 ;  /* 0x000000410646723e */ /* 0x000fe400000000ff */
[----:B------:R-:W-:Y:S02]  /*2cba0*/  F2FP.F16.F32.PACK_AB R69, R5, R66 ;  /* 0x000000420545723e */ /* 0x000fe400000000ff */
[----:B------:R-:W-:Y:S02]  /*2cbb0*/  F2FP.F16.F32.PACK_AB R68, R4, R67 ;  /* 0x000000430444723e */ /* 0x000fe400000000ff */
[----:B------:R-:W1:Y:S01]  /*2cbc0*/  LDTM.x64 R4, tmem[UR7+0x1c0] ;  /* 0x0001c007000479ee */ /* 0x000e620008340000 */
[----:B------:R-:W2:Y:S01]  /*2cbd0*/  LDCU UR7, c[0x0][0x3b8] ;  /* 0x00007700ff0777ac */ /* 0x000ea20008000800 */
[----:B------:R-:W-:Y:S01]  /*2cbe0*/  NOP ;  /* 0x0000000000007918 */ /* 0x000fe20000000000 */
[----:B-1----:R-:W-:Y:S04]  /*2cbf0*/  STL [R1+0x1044], R44 ;  /* 0x0010442c01007387 */ /* 0x002fe80000100800 */
        /* <DEDUP_REMOVED lines=21> */
[----:B------:R1:W-:Y:S04]  /*2cd50*/  STL [R1+0xff4], R64 ;  /* 0x000ff44001007387 */ /* 0x0003e80000100800 */
[----:B------:R3:W-:Y:S04]  /*2cd60*/  STL [R1+0xff0], R65 ;  /* 0x000ff04101007387 */ /* 0x0007e80000100800 */
[----:B------:R4:W-:Y:S01]  /*2cd70*/  STL [R1+0xfec], R66 ;  /* 0x000fec4201007387 */ /* 0x0009e20000100800 */
[----:B------:R-:W-:-:S02]  /*2cd80*/  F2FP.F16.F32.PACK_AB R14, R14, R3 ;  /* 0x000000030e0e723e */ /* 0x000fc400000000ff */
[C---:B-1----:R-:W-:Y:S02]  /*2cd90*/  PRMT R64, R0.reuse, 0x7610, R64 ;  /* 0x0000761000407816 */ /* 0x042fe40000000040 */
[----:B---3--:R-:W-:Y:S01]  /*2cda0*/  PRMT R65, R0, 0x7632, R65 ;  /* 0x0000763200417816 */ /* 0x008fe20000000041 */
[----:B----4-:R-:W3:Y:S04]  /*2cdb0*/  LDL.LU R66, [R1+0x6b0] ;  /* 0x0006b00001427983 */ /* 0x010ee80000300800 */
[----:B------:R-:W4:Y:S04]  /*2cdc0*/  LDL.LU R2, [R1+0x1080] ;  /* 0x0010800001027983 */ /* 0x000f280000300800 */
[----:B------:R1:W-:Y:S04]  /*2cdd0*/  STL [R1+0xfc], R93 ;  /* 0x0000fc5d01007387 */ /* 0x0003e80000100800 */
[----:B-1----:R-:W5:Y:S04]  /*2cde0*/  LDL.LU R93, [R1+0x107c] ;  /* 0x00107c00015d7983 */ /* 0x002f680000300800 */
[----:B------:R-:W2:Y:S04]  /*2cdf0*/  LDL.LU R88, [R1+0x1078] ;  /* 0x0010780001587983 */ /* 0x000ea80000300800 */
[----:B------:R-:W2:Y:S04]  /*2ce00*/  LDL.LU R0, [R1+0x1074] ;  /* 0x0010740001007983 */ /* 0x000ea80000300800 */
[----:B------:R-:W2:Y:S01]  /*2ce10*/  LDL.LU R3, [R1+0x1070] ;  /* 0x0010700001037983 */ /* 0x000ea20000300800 */
[----:B------:R-:W-:-:S02]  /*2ce20*/  PRMT R62, R14, 0x7610, R62 ;  /* 0x000076100e3e7816 */ /* 0x000fc4000000003e */
[----:B------:R-:W-:Y:S02]  /*2ce30*/  PRMT R63, R14, 0x7632, R63 ;  /* 0x000076320e3f7816 */ /* 0x000fe4000000003f */
[----:B------:R-:W3:Y:S01]  /*2ce40*/  LDL.LU R14, [R1+0x24] ;  /* 0x00002400010e7983 */ /* 0x000ee20000300800 */
[----:B--2---:R-:W-:-:S03]  /*2ce50*/  F2FP.F16.F32.PACK_AB R86, R12, R3 ;  /* 0x000000030c56723e */ /* 0x004fc600000000ff */
[----:B------:R0:W5:Y:S01]  /*2ce60*/  LDL.LU R3, [R1+0x106c] ;  /* 0x00106c0001037983 */ /* 0x0001620000300800 */
[----:B------:R-:W-:-:S03]  /*2ce70*/  F2FP.F16.F32.PACK_AB R12, R11, R0 ;  /* 0x000000000b0c723e */ /* 0x000fc600000000ff */
[----:B------:R0:W4:Y:S01]  /*2ce80*/  LDL.LU R0, [R1+0x1068] ;  /* 0x0010680001007983 */ /* 0x0001220000300800 */
[----:B------:R-:W-:-:S03]  /*2ce90*/  F2FP.F16.F32.PACK_AB R11, R10, R88 ;  /* 0x000000580a0b723e */ /* 0x000fc600000000ff */
[----:B------:R-:W2:Y:S01]  /*2cea0*/  LDL.LU R88, [R1+0x1064] ;  /* 0x0010640001587983 */ /* 0x000ea20000300800 */
[----:B---3--:R-:W-:Y:S02]  /*2ceb0*/  F2FP.F16.F32.PACK_AB R87, R13, R14 ;  /* 0x0000000e0d57723e */ /* 0x008fe400000000ff */
[----:B------:R-:W1:Y:S01]  /*2cec0*/  LDC R14, c[0x0][0x3b4] ;  /* 0x0000ed00ff0e7b82 */ /* 0x000e620000000800 */
[----:B-----5:R-:W-:Y:S02]  /*2ced0*/  F2FP.F16.F32.PACK_AB R3, R9, R93 ;  /* 0x0000005d0903723e */ /* 0x020fe400000000ff */
[----:B------:R-:W3:Y:S01]  /*2cee0*/  LDL.LU R93, [R1+0x1060] ;  /* 0x00106000015d7983 */ /* 0x000ee20000300800 */
[----:B----4-:R-:W-:Y:S02]  /*2cef0*/  F2FP.F16.F32.PACK_AB R0, R8, R2 ;  /* 0x000000020800723e */ /* 0x010fe400000000ff */
[C---:B------:R-:W-:Y:S02]  /*2cf00*/  PRMT R60, R87.reuse, 0x7610, R60 ;  /* 0x00007610573c7816 */ /* 0x040fe4000000003c */
[----:B------:R-:W-:-:S02]  /*2cf10*/  PRMT R61, R87, 0x7632, R61 ;  /* 0x00007632573d7816 */ /* 0x000fc4000000003d */
[C---:B------:R-:W-:Y:S01]  /*2cf20*/  PRMT R50, R0.reuse, 0x7610, R50 ;  /* 0x0000761000327816 */ /* 0x040fe20000000032 */
[----:B------:R-:W4:Y:S01]  /*2cf30*/  LDL R87, [R1+0x6bc] ;  /* 0x0006bc0001577983 */ /* 0x000f220000100800 */
[----:B------:R-:W-:Y:S01]  /*2cf40*/  PRMT R51, R0, 0x7632, R51 ;  /* 0x0000763200337816 */ /* 0x000fe20000000033 */
[C---:B-1----:R-:W-:Y:S01]  /*2cf50*/  IMAD R0, R66.reuse, R14, RZ ;  /* 0x0000000e42007224 */ /* 0x042fe200078e02ff */
[----:B------:R-:W-:-:S04]  /*2cf60*/  ISETP.GE.AND P0, PT, R66, UR22, PT ;  /* 0x0000001642007c0c */ /* 0x000fc8000bf06270 */
[----:B------:R-:W-:Y:S02]  /*2cf70*/  LEA R8, P2, R0, UR20, 0x1 ;  /* 0x0000001400087c11 */ /* 0x000fe4000f8408ff */
[C---:B------:R-:W-:Y:S02]  /*2cf80*/  PRMT R56, R12.reuse, 0x7610, R56 ;  /* 0x000076100c387816 */ /* 0x040fe40000000038 */
[----:B------:R-:W-:Y:S02]  /*2cf90*/  PRMT R57, R12, 0x7632, R57 ;  /* 0x000076320c397816 */ /* 0x000fe40000000039 */
[----:B------:R-:W-:Y:S02]  /*2cfa0*/  LEA.HI.X.SX32 R9, R0, UR21, 0x1, P2 ;  /* 0x0000001500097c11 */ /* 0x000fe400090f0eff */
[C---:B------:R-:W-:Y:S02]  /*2cfb0*/  PRMT R52, R3.reuse, 0x7610, R52 ;  /* 0x0000761003347816 */ /* 0x040fe40000000034 */
[----:B------:R-:W-:-:S02]  /*2cfc0*/  PRMT R53, R3, 0x7632, R53 ;  /* 0x0000763203357816 */ /* 0x000fc40000000035 */
[----:B------:R-:W-:Y:S02]  /*2cfd0*/  F2FP.F16.F32.PACK_AB R7, R7, R89 ;  /* 0x000000590707723e */ /* 0x000fe400000000ff */
[C---:B------:R-:W-:Y:S01]  /*2cfe0*/  PRMT R58, R86.reuse, 0x7610, R58 ;  /* 0x00007610563a7816 */ /* 0x040fe2000000003a */
[----:B------:R-:W5:Y:S01]  /*2cff0*/  LDL.LU R89, [R1+0x105c] ;  /* 0x00105c0001597983 */ /* 0x000f620000300800 */
[----:B------:R-:W-:-:S03]  /*2d000*/  PRMT R59, R86, 0x7632, R59 ;  /* 0x00007632563b7816 */ /* 0x000fc6000000003b */
[----:B------:R-:W4:Y:S01]  /*2d010*/  LDL R86, [R1+0x6b8] ;  /* 0x0006b80001567983 */ /* 0x000f220000100800 */
[----:B------:R-:W-:Y:S02]  /*2d020*/  F2FP.F16.F32.PACK_AB R5, R5, R90 ;  /* 0x0000005a0505723e */ /* 0x000fe400000000ff */
[----:B--2---:R-:W-:Y:S02]  /*2d030*/  PRMT R10, R88, 0x7632, R10 ;  /* 0x00007632580a7816 */ /* 0x004fe4000000000a */
[C---:B---3--:R-:W-:Y:S01]  /*2d040*/  ISETP.LT.AND P0, PT, R93.reuse, UR31, !P0 ;  /* 0x0000001f5d007c0c */ /* 0x048fe2000c701270 */
[----:B------:R-:W-:Y:S02]  /*2d050*/  IMAD R12, R93, UR7, RZ ;  /* 0x000000075d0c7c24 */ /* 0x000fe4000f8e02ff */
[----:B------:R-:W-:Y:S01]  /*2d060*/  IMAD R0, R14, 0x80, R0 ;  /* 0x000000800e007824 */ /* 0x000fe200078e0200 */
[C---:B------:R-:W-:Y:S01]  /*2d070*/  PRMT R48, R7.reuse, 0x7610, R48 ;  /* 0x0000761007307816 */ /* 0x040fe20000000030 */
[----:B------:R-:W-:Y:S01]  /*2d080*/  IMAD.WIDE R2, R12, 0x2, R8 ;  /* 0x000000020c027825 */ /* 0x000fe200078e0208 */
[----:B------:R-:W-:Y:S01]  /*2d090*/  PRMT R49, R7, 0x7632, R49 ;  /* 0x0000763207317816 */ /* 0x000fe20000000031 */
[----:B------:R-:W1:Y:S06]  /*2d0a0*/  LDCU UR31, c[0x0][0x398] ;  /* 0x00007300ff1f77ac */ /* 0x000e6c0008000800 */
[----:B------:R2:W-:Y:S02]  /*2d0b0*/  @P0 STG.E.U16 desc[UR16][R2.64], R88 ;  /* 0x0000005802000986 */ /* 0x0005e4000c101510 */
[----:B--2---:R-:W-:-:S02]  /*2d0c0*/  F2FP.F16.F32.PACK_AB R2, R6, R92 ;  /* 0x0000005c0602723e */ /* 0x004fc400000000ff */
[----:B------:R-:W2:Y:S04]  /*2d0d0*/  LDL R92, [R1+0x6b4] ;  /* 0x0006b400015c7983 */ /* 0x000ea80000100800 */
[----:B------:R-:W3:Y:S01]  /*2d0e0*/  LDL.LU R90, [R1+0x1058] ;  /* 0x00105800015a7983 */ /* 0x000ee20000300800 */
[----:B------:R-:W-:-:S03]  /*2d0f0*/  F2FP.F16.F32.PACK_AB R88, R4, R91 ;  /* 0x0000005b0458723e */ /* 0x000fc600000000ff */
[----:B------:R-:W3:Y:S01]  /*2d100*/  LDL.LU R91, [R1+0x1054] ;  /* 0x00105400015b7983 */ /* 0x000ee20000300800 */
[----:B------:R-:W-:Y:S01]  /*2d110*/  ISETP.GE.AND P0, PT, R93, UR23, PT ;  /* 0x000000175d007c0c */ /* 0x000fe2000bf06270 */
[----:B------:R-:W0:Y:S01]  /*2d120*/  LDCU.64 UR22, c[0x0][0x398] ;  /* 0x00007300ff1677ac */ /* 0x000e220008000a00 */
[C---:B------:R-:W-:Y:S02]  /*2d130*/  PRMT R46, R2.reuse, 0x7610, R46 ;  /* 0x00007610022e7816 */ /* 0x040fe4000000002e */
[----:B------:R-:W-:Y:S02]  /*2d140*/  PRMT R47, R2, 0x7632, R47 ;  /* 0x00007632022f7816 */ /* 0x000fe4000000002f */
[C---:B------:R-:W-:Y:S02]  /*2d150*/  LEA R2, P1, R0.reuse, UR20, 0x1 ;  /* 0x0000001400027c11 */ /* 0x040fe4000f8208ff */
[----:B----4-:R-:W-:Y:S01]  /*2d160*/  ISETP.LT.AND P2, PT, R87, UR8, !P0 ;  /* 0x0000000857007c0c */ /* 0x010fe2000c741270 */
[----:B------:R-:W4:Y:S01]  /*2d170*/  LDCU UR8, c[0x0][0x39c] ;  /* 0x00007380ff0877ac */ /* 0x000f220008000800 */
[----:B------:R-:W-:Y:S01]  /*2d180*/  LEA.HI.X.SX32 R3, R0, UR21, 0x1, P1 ;  /* 0x0000001500037c11 */ /* 0x000fe200088f0eff */
[----:B------:R-:W-:-:S02]  /*2d190*/  IMAD R0, R14, 0x80, R0 ;  /* 0x000000800e007824 */ /* 0x000fc400078e0200 */
[----:B------:R-:W-:Y:S01]  /*2d1a0*/  IMAD.WIDE R6, R12, 0x2, R2 ;  /* 0x000000020c067825 */ /* 0x000fe200078e0202 */
[C---:B------:R-:W-:Y:S02]  /*2d1b0*/  PRMT R44, R5.reuse, 0x7610, R44 ;  /* 0x00007610052c7816 */ /* 0x040fe4000000002c */
[----:B------:R-:W-:Y:S01]  /*2d1c0*/  PRMT R45, R5, 0x7632, R45 ;  /* 0x00007632052d7816 */ /* 0x000fe2000000002d */
[----:B------:R-:W-:-:S04]  /*2d1d0*/  IMAD R5, R14, 0x80, R0 ;  /* 0x000000800e057824 */ /* 0x000fc800078e0200 */
[----:B------:R0:W-:Y:S01]  /*2d1e0*/  @P2 STG.E.U16 desc[UR16][R6.64], R10 ;  /* 0x0000000a06002986 */ /* 0x0001e2000c101510 */
[----:B------:R-:W-:Y:S01]  /*2d1f0*/  ISETP.LT.AND P2, PT, R86, UR12, !P0 ;  /* 0x0000000c56007c0c */ /* 0x000fe2000c741270 */
[----:B------:R-:W1:Y:S01]  /*2d200*/  LDCU UR12, c[0x0][0x39c] ;  /* 0x00007380ff0c77ac */ /* 0x000e620008000800 */
[----:B------:R-:W-:Y:S02]  /*2d210*/  PRMT R54, R11, 0x7610, R54 ;  /* 0x000076100b367816 */ /* 0x000fe40000000036 */
[----:B0-----:R-:W-:-:S04]  /*2d220*/  LEA R6, P1, R0, UR20, 0x1 ;  /* 0x0000001400067c11 */ /* 0x001fc8000f8208ff */
[----:B------:R-:W-:Y:S02]  /*2d230*/  LEA.HI.X.SX32 R7, R0, UR21, 0x1, P1 ;  /* 0x0000001500077c11 */ /* 0x000fe400088f0eff */
[----:B------:R-:W-:Y:S02]  /*2d240*/  LEA R4, P1, R5, UR20, 0x1 ;  /* 0x0000001405047c11 */ /* 0x000fe4000f8208ff */
[----:B------:R-:W-:Y:S01]  /*2d250*/  PRMT R55, R11, 0x7632, R55 ;  /* 0x000076320b377816 */ /* 0x000fe20000000037 */
[----:B------:R-:W-:Y:S01]  /*2d260*/  IMAD.WIDE R10, R12, 0x2, R6 ;  /* 0x000000020c0a7825 */ /* 0x000fe200078e0206 */
[----:B------:R-:W-:Y:S01]  /*2d270*/  LEA.HI.X.SX32 R5, R5, UR21, 0x1, P1 ;  /* 0x0000001505057c11 */ /* 0x000fe200088f0eff */
[----:B------:R-:W0:Y:S01]  /*2d280*/  LDCU.64 UR20, c[0x0][0x398] ;  /* 0x00007300ff1477ac */ /* 0x000e220008000a00 */
[----:B------:R-:W-:Y:S02]  /*2d290*/  PRMT R0, R68, 0x7632, R0 ;  /* 0x0000763244007816 */ /* 0x000fe40000000000 */
[----:B------:R1:W-:Y:S02]  /*2d2a0*/  @P2 STG.E.U16 desc[UR16][R10.64], R68 ;  /* 0x000000440a002986 */ /* 0x0003e4000c101510 */
[----:B-1----:R-:W-:Y:S01]  /*2d2b0*/  IMAD.WIDE R10, R12, 0x2, R4 ;  /* 0x000000020c0a7825 */ /* 0x002fe200078e0204 */
[----:B--2---:R-:W-:Y:S01]  /*2d2c0*/  ISETP.LT.AND P0, PT, R92, UR28, !P0 ;  /* 0x0000001c5c007c0c */ /* 0x004fe2000c701270 */
[----:B------:R-:W1:-:S12]  /*2d2d0*/  LDCU UR28, c[0x0][0x398] ;  /* 0x00007300ff1c77ac */ /* 0x000e580008000800 */
[----:B------:R2:W-:Y:S02]  /*2d2e0*/  @P0 STG.E.U16 desc[UR16][R10.64], R0 ;  /* 0x000000000a000986 */ /* 0x0005e4000c101510 */
[----:B--2---:R-:W-:-:S05]  /*2d2f0*/  VIADD R0, R93, 0x1 ;  /* 0x000000015d007836 */ /* 0x004fca0000000000 */
[----:B----4-:R-:W-:Y:S01]  /*2d300*/  ISETP.GE.AND P0, PT, R0, UR8, PT ;  /* 0x0000000800007c0c */ /* 0x010fe2000bf06270 */
[----:B------:R-:W-:Y:S01]  /*2d310*/  VIADD R0, R12, UR7 ;  /* 0x000000070c007c36 */ /* 0x000fe20008000000 */
[----:B------:R-:W2:Y:S02]  /*2d320*/  LDCU UR8, c[0x0][0x398] ;  /* 0x00007300ff0877ac */ /* 0x000ea40008000800 */
[----:B------:R-:W-:Y:S01]  /*2d330*/  ISETP.LT.AND P1, PT, R66, UR26, !P0 ;  /* 0x0000001a42007c0c */ /* 0x000fe2000c721270 */
[----:B------:R-:W-:Y:S01]  /*2d340*/  IMAD.WIDE R10, R0, 0x2, R8 ;  /* 0x00000002000a7825 */ /* 0x000fe200078e0208 */
[----:B------:R-:W-:Y:S01]  /*2d350*/  ISETP.LT.AND P2, PT, R87, UR4, !P0 ;  /* 0x0000000457007c0c */ /* 0x000fe2000c741270 */
[----:B------:R-:W4:Y:S01]  /*2d360*/  LDCU UR4, c[0x0][0x39c] ;  /* 0x00007380ff0477ac */ /* 0x000f220008000800 */
[----:B-----5:R-:W-:Y:S02]  /*2d370*/  PRMT R12, R89, 0x7632, R12 ;  /* 0x00007632590c7816 */ /* 0x020fe4000000000c */
[----:B------:R-:W-:Y:S01]  /*2d380*/  PRMT R13, R78, 0x7632, R13 ;  /* 0x000076324e0d7816 */ /* 0x000fe2000000000d */
[----:B------:R-:W5:Y:S06]  /*2d390*/  LDCU UR26, c[0x0][0x398] ;  /* 0x00007300ff1a77ac */ /* 0x000f6c0008000800 */
[----:B------:R1:W-:Y:S01]  /*2d3a0*/  @P1 STG.E.U16 desc[UR16][R10.64], R89 ;  /* 0x000000590a001986 */ /* 0x0003e2000c101510 */
[----:B0-----:R-:W-:Y:S01]  /*2d3b0*/  ISETP.LT.AND P1, PT, R86, UR20, !P0 ;  /* 0x0000001456007c0c */ /* 0x001fe2000c721270 */
[----:B------:R-:W0:Y:S01]  /*2d3c0*/  LDCU UR20, c[0x0][0x398] ;  /* 0x00007300ff1477ac */ /* 0x000e220008000800 */
[----:B------:R-:W-:Y:S01]  /*2d3d0*/  ISETP.LT.AND P0, PT, R92, UR24, !P0 ;  /* 0x000000185c007c0c */ /* 0x000fe2000c701270 */
[----:B------:R-:W0:Y:S01]  /*2d3e0*/  LDCU UR24, c[0x0][0x39c] ;  /* 0x00007380ff1877ac */ /* 0x000e220008000800 */
[----:B-1----:R-:W-:-:S05]  /*2d3f0*/  IMAD.WIDE R10, R0, 0x2, R2 ;  /* 0x00000002000a7825 */ /* 0x002fca00078e0202 */
[----:B------:R1:W-:Y:S02]  /*2d400*/  @P2 STG.E.U16 desc[UR16][R10.64], R12 ;  /* 0x0000000c0a002986 */ /* 0x0003e4000c101510 */
[----:B-1----:R-:W-:Y:S01]  /*2d410*/  IMAD.WIDE R10, R0, 0x2, R6 ;  /* 0x00000002000a7825 */ /* 0x002fe200078e0206 */
[----:B------:R-:W-:-:S04]  /*2d420*/  PRMT R12, R69, 0x7632, R12 ;  /* 0x00007632450c7816 */ /* 0x000fc8000000000c */
[----:B------:R1:W-:Y:S02]  /*2d430*/  @P1 STG.E.U16 desc[UR16][R10.64], R69 ;  /* 0x000000450a001986 */ /* 0x0003e4000c101510 */
[----:B-1----:R-:W-:-:S05]  /*2d440*/  IMAD.WIDE R10, R0, 0x2, R4 ;  /* 0x00000002000a7825 */ /* 0x002fca00078e0204 */
[----:B------:R1:W-:Y:S02]  /*2d450*/  @P0 STG.E.U16 desc[UR16][R10.64], R12 ;  /* 0x0000000c0a000986 */ /* 0x0003e4000c101510 */
[----:B-1----:R-:W-:-:S05]  /*2d460*/  VIADD R10, R93, 0x2 ;  /* 0x000000025d0a7836 */ /* 0x002fca0000000000 */
[----:B----4-:R-:W-:Y:S01]  /*2d470*/  ISETP.GE.AND P0, PT, R10, UR4, PT ;  /* 0x000000040a007c0c */ /* 0x010fe2000bf06270 */
[----:B------:R-:W-:Y:S01]  /*2d480*/  VIADD R0, R0, UR7 ;  /* 0x0000000700007c36 */ /* 0x000fe20008000000 */
[----:B---3--:R-:W-:Y:S01]  /*2d490*/  PRMT R12, R90, 0x7632, R12 ;  /* 0x000076325a0c7816 */ /* 0x008fe2000000000c */
[----:B------:R-:W1:Y:S01]  /*2d4a0*/  LDCU UR4, c[0x0][0x39c] ;  /* 0x00007380ff0477ac */ /* 0x000e620008000800 */
[----:B------:R-:W-:Y:S01]  /*2d4b0*/  ISETP.LT.AND P1, PT, R66, UR22, !P0 ;  /* 0x0000001642007c0c */ /* 0x000fe2000c721270 */
[C---:B------:R-:W-:Y:S01]  /*2d4c0*/  IMAD.WIDE R10, R0.reuse, 0x2, R8 ;  /* 0x00000002000a7825 */ /* 0x040fe200078e0208 */
[----:B------:R-:W3:Y:S11]  /*2d4d0*/  LDCU UR22, c[0x0][0x39c] ;  /* 0x00007380ff1677ac */ /* 0x000ef60008000800 */
[----:B------:R4:W-:Y:S01]  /*2d4e0*/  @P1 STG.E.U16 desc[UR16][R10.64], R90 ;  /* 0x0000005a0a001986 */ /* 0x0009e2000c101510 */
[----:B------:R-:W-:Y:S01]  /*2d4f0*/  ISETP.LT.AND P1, PT, R87, UR10, !P0 ;  /* 0x0000000a57007c0c */ /* 0x000fe2000c721270 */
[----:B------:R-:W0:Y:S01]  /*2d500*/  LDCU UR10, c[0x0][0x398] ;  /* 0x00007300ff0a77ac */ /* 0x000e220008000800 */
[----:B----4-:R-:W-:-:S11]  /*2d510*/  IMAD.WIDE R10, R0, 0x2, R2 ;  /* 0x00000002000a7825 */ /* 0x010fd600078e0202 */
[----:B------:R4:W-:Y:S01]  /*2d520*/  @P1 STG.E.U16 desc[UR16][R10.64], R12 ;  /* 0x0000000c0a001986 */ /* 0x0009e2000c101510 */
[----:B------:R-:W-:Y:S01]  /*2d530*/  ISETP.LT.AND P1, PT, R86, UR14, !P0 ;  /* 0x0000000e56007c0c */ /* 0x000fe2000c721270 */
[----:B------:R-:W0:Y:S01]  /*2d540*/  LDCU UR14, c[0x0][0x398] ;  /* 0x00007300ff0e77ac */ /* 0x000e220008000800 */
[----:B------:R-:W-:Y:S02]  /*2d550*/  ISETP.LT.AND P0, PT, R92, UR18, !P0 ;  /* 0x000000125c007c0c */ /* 0x000fe4000c701270 */
[----:B------:R-:W-:Y:S01]  /*2d560*/  PRMT R69, R80, 0x7632, R69 ;  /* 0x0000763250457816 */ /* 0x000fe20000000045 */
[----:B------:R-:W0:Y:S01]  /*2d570*/  LDCU UR18, c[0x0][0x39c] ;  /* 0x00007380ff1277ac */ /* 0x000e220008000800 */
[----:B----4-:R-:W-:Y:S01]  /*2d580*/  IMAD.WIDE R10, R0, 0x2, R6 ;  /* 0x00000002000a7825 */ /* 0x010fe200078e0206 */
[----:B------:R-:W-:-:S06]  /*2d590*/  PRMT R12, R70, 0x7632, R12 ;  /* 0x00007632460c7816 */ /* 0x000fcc000000000c */
[----:B------:R4:W-:Y:S02]  /*2d5a0*/  @P1 STG.E.U16 desc[UR16][R10.64], R70 ;  /* 0x000000460a001986 */ /* 0x0009e4000c101510 */
[----:B----4-:R-:W-:-:S05]  /*2d5b0*/  IMAD.WIDE R10, R0, 0x2, R4 ;  /* 0x00000002000a7825 */ /* 0x010fca00078e0204 */
[----:B------:R4:W-:Y:S02]  /*2d5c0*/  @P0 STG.E.U16 desc[UR16][R10.64], R12 ;  /* 0x0000000c0a000986 */ /* 0x0009e4000c101510 */
[----:B----4-:R-:W-:-:S05]  /*2d5d0*/  VIADD R10, R93, 0x3 ;  /* 0x000000035d0a7836 */ /* 0x010fca0000000000 */
[----:B-1----:R-:W-:Y:S01]  /*2d5e0*/  ISETP.GE.AND P0, PT, R10, UR4, PT ;  /* 0x000000040a007c0c */ /* 0x002fe2000bf06270 */
[----:B------:R-:W1:Y:S03]  /*2d5f0*/  LDCU UR4, c[0x0][0x398] ;  /* 0x00007300ff0477ac */ /* 0x000e660008000800 */
[----:B------:R-:W-:Y:S01]  /*2d600*/  ISETP.LT.AND P1, PT, R66, UR30, !P0 ;  /* 0x0000001e42007c0c */ /* 0x000fe2000c721270 */
[----:B------:R-:W-:Y:S01]  /*2d610*/  VIADD R0, R0, UR7 ;  /* 0x0000000700007c36 */ /* 0x000fe20008000000 */
[----:B------:R-:W-:Y:S01]  /*2d620*/  PRMT R12, R91, 0x7632, R12 ;  /* 0x000076325b0c7816 */ /* 0x000fe2000000000c */
[----:B------:R-:W4:Y:S02]  /*2d630*/  LDCU UR30, c[0x0][0x398] ;  /* 0x00007300ff1e77ac */ /* 0x000f240008000800 */
[----:B------:R-:W-:-:S08]  /*2d640*/  IMAD.WIDE R10, R0, 0x2, R8 ;  /* 0x00000002000a7825 */ /* 0x000fd000078e0208 */
[----:B------:R0:W-:Y:S01]  /*2d650*/  @P1 STG.E.U16 desc[UR16][R10.64], R91 ;  /* 0x0000005b0a001986 */ /* 0x0001e2000c101510 */
[----:B-1----:R-:W-:Y:S01]  /*2d660*/  ISETP.LT.AND P1, PT, R87, UR4, !P0 ;  /* 0x0000000457007c0c */ /* 0x002fe2000c721270 */
[----:B------:R-:W1:Y:S01]  /*2d670*/  LDCU UR4, c[0x0][0x398] ;  /* 0x00007300ff0477ac */ /* 0x000e620008000800 */
[----:B0-----:R-:W-:-:S11]  /*2d680*/  IMAD.WIDE R10, R0, 0x2, R2 ;  /* 0x00000002000a7825 */ /* 0x001fd600078e0202 */
[----:B------:R0:W-:Y:S01]  /*2d690*/  @P1 STG.E.U16 desc[UR16][R10.64], R12 ;  /* 0x0000000c0a001986 */ /* 0x0001e2000c101510 */
[----:B--2---:R-:W-:Y:S01]  /*2d6a0*/  ISETP.LT.AND P1, PT, R86, UR8, !P0 ;  /* 0x0000000856007c0c */ /* 0x004fe2000c721270 */
[----:B------:R-:W2:Y:S01]  /*2d6b0*/  LDCU UR8, c[0x0][0x398] ;  /* 0x00007300ff0877ac */ /* 0x000ea20008000800 */
[----:B-1----:R-:W-:Y:S02]  /*2d6c0*/  ISETP.LT.AND P0, PT, R92, UR4, !P0 ;  /* 0x000000045c007c0c */ /* 0x002fe4000c701270 */
[----:B------:R-:W3:Y:S01]  /*2d6d0*/  LDL.LU R92, [R1+0x1050] ;  /* 0x00105000015c7983 */ /* 0x000ee20000300800 */
[----:B------:R-:W1:Y:S03]  /*2d6e0*/  LDCU UR4, c[0x0][0x39c] ;  /* 0x00007380ff0477ac */ /* 0x000e660008000800 */
[----:B------:R-:W4:Y:S01]  /*2d6f0*/  LDL.S16 R90, [R1+0x214] ;  /* 0x00021400015a7983 */ /* 0x000f220000100600 */
[----:B0-----:R-:W-:Y:S01]  /*2d700*/  IMAD.WIDE R10, R0, 0x2, R6 ;  /* 0x00000002000a7825 */ /* 0x001fe200078e0206 */
[----:B------:R-:W-:-:S02]  /*2d710*/  PRMT R12, R71, 0x7632, R12 ;  /* 0x00007632470c7816 */ /* 0x000fc4000000000c */
[----:B------:R-:W4:Y:S04]  /*2d720*/  LDL.LU.S16 R89, [R1+0x216] ;  /* 0x0002160001597983 */ /* 0x000f280000300600 */
[----:B------:R0:W-:Y:S04]  /*2d730*/  @P1 STG.E.U16 desc[UR16][R10.64], R71 ;  /* 0x000000470a001986 */ /* 0x0001e8000c101510 */
[----:B------:R-:W4:Y:S04]  /*2d740*/  LDL.S16 R91, [R1+0x218] ;  /* 0x00021800015b7983 */ /* 0x000f280000100600 */
[----:B------:R-:W4:Y:S01]  /*2d750*/  LDL.LU.S16 R70, [R1+0x21a] ;  /* 0x00021a0001467983 */ /* 0x000f220000300600 */
[----:B0-----:R-:W-:-:S05]  /*2d760*/  IMAD.WIDE R10, R0, 0x2, R4 ;  /* 0x00000002000a7825 */ /* 0x001fca00078e0204 */
[----:B------:R0:W-:Y:S02]  /*2d770*/  @P0 STG.E.U16 desc[UR16][R10.64], R12 ;  /* 0x0000000c0a000986 */ /* 0x0001e4000c101510 */
[----:B0-----:R-:W-:-:S05]  /*2d780*/  VIADD R10, R93, 0x4 ;  /* 0x000000045d0a7836 */ /* 0x001fca0000000000 */
[----:B-1----:R-:W-:Y:S01]  /*2d790*/  ISETP.GE.AND P0, PT, R10, UR4, PT ;  /* 0x000000040a007c0c */ /* 0x002fe2000bf06270 */
[----:B------:R-:W-:Y:S01]  /*2d7a0*/  VIADD R0, R0, UR7 ;  /* 0x0000000700007c36 */ /* 0x000fe20008000000 */
[----:B------:R-:W0:Y:S02]  /*2d7b0*/  LDCU UR4, c[0x0][0x398] ;  /* 0x00007300ff0477ac */ /* 0x000e240008000800 */
[----:B--2---:R-:W-:Y:S01]  /*2d7c0*/  ISETP.LT.AND P1, PT, R66, UR8, !P0 ;  /* 0x0000000842007c0c */ /* 0x004fe2000c721270 */
[----:B------:R-:W-:Y:S01]  /*2d7d0*/  IMAD.WIDE R10, R0, 0x2, R8 ;  /* 0x00000002000a7825 */ /* 0x000fe200078e0208 */
[----:B------:R-:W1:Y:S01]  /*2d7e0*/  LDCU UR8, c[0x0][0x398] ;  /* 0x00007300ff0877ac */ /* 0x000e620008000800 */
[----:B---3--:R-:W-:-:S10]  /*2d7f0*/  PRMT R12, R92, 0x7610, R12 ;  /* 0x000076105c0c7816 */ /* 0x008fd4000000000c */
[----:B------:R2:W-:Y:S02]  /*2d800*/  @P1 STG.E.U16 desc[UR16][R10.64], R12 ;  /* 0x0000000c0a001986 */ /* 0x0005e4000c101510 */
[----:B--2---:R-:W-:Y:S02]  /*2d810*/  PRMT R12, R92, 0x7632, R12 ;  /* 0x000076325c0c7816 */ /* 0x004fe4000000000c */
[----:B------:R-:W1:Y:S01]  /*2d820*/  LDL.LU R92, [R1+0x6b4] ;  /* 0x0006b400015c7983 */ /* 0x000e620000300800 */
[----:B------:R-:W-:Y:S01]  /*2d830*/  ISETP.LT.AND P2, PT, R87, UR10, !P0 ;  /* 0x0000000a57007c0c */ /* 0x000fe2000c741270 */
[----:B------:R-:W-:Y:S01]  /*2d840*/  IMAD.WIDE R10, R0, 0x2, R2 ;  /* 0x00000002000a7825 */ /* 0x000fe200078e0202 */
[----:B0-----:R-:W-:Y:S01]  /*2d850*/  ISETP.LT.AND P1, PT, R86, UR4, !P0 ;  /* 0x0000000456007c0c */ /* 0x001fe2000c721270 */
[----:B------:R-:W0:Y:S01]  /*2d860*/  LDCU UR4, c[0x0][0x39c] ;  /* 0x00007380ff0477ac */ /* 0x000e220008000800 */
[----:B------:R-:W2:Y:S09]  /*2d870*/  LDCU UR10, c[0x0][0x398] ;  /* 0x00007300ff0a77ac */ /* 0x000eb20008000800 */
[----:B------:R3:W-:Y:S02]  /*2d880*/  @P2 STG.E.U16 desc[UR16][R10.64], R12 ;  /* 0x0000000c0a002986 */ /* 0x0007e4000c101510 */
[----:B---3--:R-:W-:Y:S01]  /*2d890*/  IMAD.WIDE R10, R0, 0x2, R6 ;  /* 0x00000002000a7825 */ /* 0x008fe200078e0206 */
[----:B------:R-:W-:-:S04]  /*2d8a0*/  PRMT R12, R72, 0x7632, R12 ;  /* 0x00007632480c7816 */ /* 0x000fc8000000000c */
[----:B------:R3:W-:Y:S02]  /*2d8b0*/  @P1 STG.E.U16 desc[UR16][R10.64], R72 ;  /* 0x000000480a001986 */ /* 0x0007e4000c101510 */
[----:B---3--:R-:W-:-:S04]  /*2d8c0*/  IMAD.WIDE R10, R0, 0x2, R4 ;  /* 0x00000002000a7825 */ /* 0x008fc800078e0204 */
[----:B------:R-:W-:Y:S01]  /*2d8d0*/  VIADD R0, R0, UR7 ;  /* 0x0000000700007c36 */ /* 0x000fe20008000000 */
[----:B-1----:R-:W-:Y:S01]  /*2d8e0*/  ISETP.LT.AND P0, PT, R92, UR8, !P0 ;  /* 0x000000085c007c0c */ /* 0x002fe2000c701270 */
[----:B------:R-:W1:-:S12]  /*2d8f0*/  LDCU UR8, c[0x0][0x398] ;  /* 0x00007300ff0877ac */ /* 0x000e580008000800 */
[----:B------:R3:W-:Y:S02]  /*2d900*/  @P0 STG.E.U16 desc[UR16][R10.64], R12 ;  /* 0x0000000c0a000986 */ /* 0x0007e4000c101510 */
[----:B---3--:R-:W-:-:S05]  /*2d910*/  VIADD R10, R93, 0x5 ;  /* 0x000000055d0a7836 */ /* 0x008fca0000000000 */
[----:B0-----:R-:W-:Y:S01]  /*2d920*/  ISETP.GE.AND P0, PT, R10, UR4, PT ;  /* 0x000000040a007c0c */ /* 0x001fe2000bf06270 */
[----:B------:R-:W0:Y:S03]  /*2d930*/  LDCU UR4, c[0x0][0x398] ;  /* 0x00007300ff0477ac */ /* 0x000e260008000800 */
[----:B-1----:R-:W-:Y:S01]  /*2d940*/  ISETP.LT.AND P1, PT, R66, UR8, !P0 ;  /* 0x0000000842007c0c */ /* 0x002fe2000c721270 */
[----:B------:R-:W-:Y:S01]  /*2d950*/  IMAD.WIDE R10, R0, 0x2, R8 ;  /* 0x00000002000a7825 */ /* 0x000fe200078e0208 */
[----:B----4-:R-:W-:Y:S01]  /*2d960*/  PRMT R12, R90, 0x7610, R12 ;  /* 0x000076105a0c7816 */ /* 0x010fe2000000000c */
[----:B------:R-:W1:Y:S10]  /*2d970*/  LDCU UR8, c[0x0][0x398] ;  /* 0x00007300ff0877ac */ /* 0x000e740008000800 */
[----:B------:R3:W-:Y:S01]  /*2d980*/  @P1 STG.E.U16 desc[UR16][R10.64], R12 ;  /* 0x0000000c0a001986 */ /* 0x0007e2000c101510 */
[----:B0-----:R-:W-:Y:S01]  /*2d990*/  ISETP.LT.AND P1, PT, R87, UR4, !P0 ;  /* 0x0000000457007c0c */ /* 0x001fe2000c721270 */
[----:B------:R-:W0:Y:S01]  /*2d9a0*/  LDCU UR4, c[0x0][0x398] ;  /* 0x00007300ff0477ac */ /* 0x000e220008000800 */
[----:B---3--:R-:W-:Y:S01]  /*2d9b0*/  PRMT R12, R89, 0x7610, R12 ;  /* 0x00007610590c7816 */ /* 0x008fe2000000000c */
[----:B------:R-:W-:-:S10]  /*2d9c0*/  IMAD.WIDE R10, R0, 0x2, R2 ;  /* 0x00000002000a7825 */ /* 0x000fd400078e0202 */
[----:B------:R3:W-:Y:S01]  /*2d9d0*/  @P1 STG.E.U16 desc[UR16][R10.64], R12 ;  /* 0x0000000c0a001986 */ /* 0x0007e2000c101510 */
[----:B-1----:R-:W-:Y:S01]  /*2d9e0*/  ISETP.LT.AND P1, PT, R86, UR8, !P0 ;  /* 0x0000000856007c0c */ /* 0x002fe2000c721270 */
[----:B------:R-:W1:Y:S02]  /*2d9f0*/  LDCU UR8, c[0x0][0x398] ;  /* 0x00007300ff0877ac */ /* 0x000e640008000800 */
[----:B------:R-:W4:Y:S04]  /*2da00*/  LDL.LU R86, [R1+0x104c] ;  /* 0x00104c0001567983 */ /* 0x000f280000300800 */
[----:B------:R-:W4:Y:S01]  /*2da10*/  LDL.S16 R90, [R1+0x21c] ;  /* 0x00021c00015a7983 */ /* 0x000f220000100600 */
[----:B---3--:R-:W-:Y:S01]  /*2da20*/  IMAD.WIDE R10, R0, 0x2, R6 ;  /* 0x00000002000a7825 */ /* 0x008fe200078e0206 */
[----:B------:R-:W-:-:S04]  /*2da30*/  PRMT R12, R73, 0x7632, R12 ;  /* 0x00007632490c7816 */ /* 0x000fc8000000000c */
[----:B------:R3:W-:Y:S04]  /*2da40*/  @P1 STG.E.U16 desc[UR16][R10.64], R73 ;  /* 0x000000490a001986 */ /* 0x0007e8000c101510 */
[----:B---3--:R-:W3:Y:S01]  /*2da50*/  LDL.LU R73, [R1+0x6b8] ;  /* 0x0006b80001497983 */ /* 0x008ee20000300800 */
[----:B0-----:R-:W-:Y:S01]  /*2da60*/  ISETP.LT.AND P0, PT, R92, UR4, !P0 ;  /* 0x000000045c007c0c */ /* 0x001fe2000c701270 */
[----:B------:R-:W0:Y:S01]  /*2da70*/  LDCU UR4, c[0x0][0x39c] ;  /* 0x00007380ff0477ac */ /* 0x000e220008000800 */
[----:B------:R-:W-:-:S11]  /*2da80*/  IMAD.WIDE R10, R0, 0x2, R4 ;  /* 0x00000002000a7825 */ /* 0x000fd600078e0204 */
[----:B------:R0:W-:Y:S02]  /*2da90*/  @P0 STG.E.U16 desc[UR16][R10.64], R12 ;  /* 0x0000000c0a000986 */ /* 0x0001e4000c101510 */
[----:B0-----:R-:W-:-:S05]  /*2daa0*/  VIADD R10, R93, 0x6 ;  /* 0x000000065d0a7836 */ /* 0x001fca0000000000 */
[----:B------:R-:W-:Y:S01]  /*2dab0*/  ISETP.GE.AND P0, PT, R10, UR4, PT ;  /* 0x000000040a007c0c */ /* 0x000fe2000bf06270 */
[----:B------:R-:W3:Y:S03]  /*2dac0*/  LDCU UR4, c[0x0][0x398] ;  /* 0x00007300ff0477ac */ /* 0x000ee60008000800 */
[----:B--2---:R-:W-:Y:S01]  /*2dad0*/  ISETP.LT.AND P2, PT, R87, UR10, !P0 ;  /* 0x0000000a57007c0c */ /* 0x004fe2000c741270 */
[----:B------:R-:W-:Y:S01]  /*2dae0*/  VIADD R0, R0, UR7 ;  /* 0x0000000700007c36 */ /* 0x000fe20008000000 */
[----:B------:R-:W2:Y:S01]  /*2daf0*/  LDL.LU R87, [R1+0x1048] ;  /* 0x0010480001577983 */ /* 0x000ea20000300800 */
[----:B-1----:R-:W-:Y:S01]  /*2db00*/  ISETP.LT.AND P1, PT, R66, UR8, !P0 ;  /* 0x0000000842007c0c */ /* 0x002fe2000c721270 */
[----:B------:R-:W0:Y:S02]  /*2db10*/  LDCU UR8, c[0x0][0x398] ;  /* 0x00007300ff0877ac */ /* 0x000e240008000800 */
[----:B------:R-:W2:Y:S01]  /*2db20*/  LDL.LU.S16 R89, [R1+0x21e] ;  /* 0x00021e0001597983 */ /* 0x000ea20000300600 */
[----:B------:R-:W-:Y:S01]  /*2db30*/  PRMT R12, R91, 0x7610, R12 ;  /* 0x000076105b0c7816 */ /* 0x000fe2000000000c */
[----:B------:R-:W-:Y:S01]  /*2db40*/  IMAD.WIDE R10, R0, 0x2, R8 ;  /* 0x00000002000a7825 */ /* 0x000fe200078e0208 */
[----:B------:R-:W1:Y:S01]  /*2db50*/  LDCU UR10, c[0x0][0x398] ;  /* 0x00007300ff0a77ac */ /* 0x000e620008000800 */
[----:B------:R-:W2:Y:S06]  /*2db60*/  LDL.S16 R91, [R1+0x220] ;  /* 0x00022000015b7983 */ /* 0x000eac0000100600 */
[----:B------:R0:W-:Y:S02]  /*2db70*/  @P1 STG.E.U16 desc[UR16][R10.64], R12 ;  /* 0x0000000c0a001986 */ /* 0x0001e4000c101510 */
[----:B0-----:R-:W-:Y:S01]  /*2db80*/  PRMT R12, R70, 0x7610, R12 ;  /* 0x00007610460c7816 */ /* 0x001fe2000000000c */
[C---:B------:R-:W-:Y:S01]  /*2db90*/  IMAD.WIDE R10, R0.reuse, 0x2, R2 ;  /* 0x00000002000a7825 */ /* 0x040fe200078e0202 */
[----:B------:R-:W2:Y:S04]  /*2dba0*/  LDL.LU.S16 R70, [R1+0x222] ;  /* 0x0002220001467983 */ /* 0x000ea80000300600 */
[----:B------:R0:W-:Y:S02]  /*2dbb0*/  @P2 STG.E.U16 desc[UR16][R10.64], R12 ;  /* 0x0000000c0a002986 */ /* 0x0001e4000c101510 */
[----:B0-----:R-:W-:Y:S01]  /*2dbc0*/  IMAD.WIDE R10, R0, 0x2, R6 ;  /* 0x00000002000a7825 */ /* 0x001fe200078e0206 */
[----:B------:R-:W-:-:S02]  /*2dbd0*/  PRMT R12, R74, 0x7632, R12 ;  /* 0x000076324a0c7816 */ /* 0x000fc4000000000c */
[----:B---3--:R-:W-:Y:S01]  /*2dbe0*/  ISETP.LT.AND P1, PT, R73, UR4, !P0 ;  /* 0x0000000449007c0c */ /* 0x008fe2000c721270 */
[----:B------:R-:W0:-:S12]  /*2dbf0*/  LDCU UR4, c[0x0][0x39c] ;  /* 0x00007380ff0477ac */ /* 0x000e180008000800 */
[----:B------:R3:W-:Y:S04]  /*2dc00*/  @P1 STG.E.U16 desc[UR16][R10.64], R74 ;  /* 0x0000004a0a001986 */ /* 0x0007e8000c101510 */
[----:B---3--:R-:W3:Y:S01]  /*2dc10*/  LDL.LU R74, [R1+0x6bc] ;  /* 0x0006bc00014a7983 */ /* 0x008ee20000300800 */
[----:B------:R-:W-:Y:S01]  /*2dc20*/  ISETP.LT.AND P0, PT, R92, UR8, !P0 ;  /* 0x000000085c007c0c */ /* 0x000fe2000c701270 */
[----:B------:R-:W0:Y:S01]  /*2dc30*/  LDCU UR8, c[0x0][0x398] ;  /* 0x00007300ff0877ac */ /* 0x000e220008000800 */
[----:B------:R-:W-:-:S11]  /*2dc40*/  IMAD.WIDE R10, R0, 0x2, R4 ;  /* 0x00000002000a7825 */ /* 0x000fd600078e0204 */
[----:B------:R0:W-:Y:S02]  /*2dc50*/  @P0 STG.E.U16 desc[UR16][R10.64], R12 ;  /* 0x0000000c0a000986 */ /* 0x0001e4000c101510 */
[----:B0-----:R-:W-:-:S05]  /*2dc60*/  VIADD R10, R93, 0x7 ;  /* 0x000000075d0a7836 */ /* 0x001fca0000000000 */
[----:B------:R-:W-:Y:S01]  /*2dc70*/  ISETP.GE.AND P0, PT, R10, UR4, PT ;  /* 0x000000040a007c0c */ /* 0x000fe2000bf06270 */
[----:B------:R-:W-:Y:S01]  /*2dc80*/  VIADD R0, R0, UR7 ;  /* 0x0000000700007c36 */ /* 0x000fe20008000000 */
[----:B----4-:R-:W-:Y:S01]  /*2dc90*/  PRMT R12, R90, 0x7610, R12 ;  /* 0x000076105a0c7816 */ /* 0x010fe2000000000c */
[----:B------:R-:W3:Y:S01]  /*2dca0*/  LDCU UR4, c[0x0][0x398] ;  /* 0x00007300ff0477ac */ /* 0x000ee20008000800 */
[----:B------:R-:W-:Y:S01]  /*2dcb0*/  ISETP.LT.AND P1, PT, R66, UR8, !P0 ;  /* 0x0000000842007c0c */ /* 0x000fe2000c721270 */
[----:B------:R-:W-:Y:S01]  /*2dcc0*/  IMAD.WIDE R10, R0, 0x2, R8 ;  /* 0x00000002000a7825 */ /* 0x000fe200078e0208 */
[----:B------:R-:W4:Y:S01]  /*2dcd0*/  LDL.S16 R90, [R1+0x224] ;  /* 0x00022400015a7983 */ /* 0x000f220000100600 */
[----:B------:R-:W0:Y:S10]  /*2dce0*/  LDCU UR8, c[0x0][0x398] ;  /* 0x00007300ff0877ac */ /* 0x000e340008000800 */
[----:B------:R2:W-:Y:S02]  /*2dcf0*/  @P1 STG.E.U16 desc[UR16][R10.64], R12 ;  /* 0x0000000c0a001986 */ /* 0x0005e4000c101510 */
[----:B--2---:R-:W-:-:S02]  /*2dd00*/  PRMT R12, R89, 0x7610, R12 ;  /* 0x00007610590c7816 */ /* 0x004fc4000000000c */
[----:B------:R-:W2:Y:S01]  /*2dd10*/  LDL.LU.S16 R89, [R1+0x226] ;  /* 0x0002260001597983 */ /* 0x000ea20000300600 */
[----:B------:R-:W-:Y:S01]  /*2dd20*/  IMAD.WIDE R10, R0, 0x2, R2 ;  /* 0x00000002000a7825 */ /* 0x000fe200078e0202 */
[----:B---3--:R-:W-:Y:S01]  /*2dd30*/  ISETP.LT.AND P1, PT, R74, UR4, !P0 ;  /* 0x000000044a007c0c */ /* 0x008fe2000c721270 */
[----:B------:R-:W3:-:S12]  /*2dd40*/  LDCU UR4, c[0x0][0x398] ;  /* 0x00007300ff0477ac */ /* 0x000ed80008000800 */
[----:B------:R1:W-:Y:S01]  /*2dd50*/  @P1 STG.E.U16 desc[UR16][R10.64], R12 ;  /* 0x0000000c0a001986 */ /* 0x0003e2000c101510 */
[----:B0-----:R-:W-:Y:S01]  /*2dd60*/  ISETP.LT.AND P1, PT, R73, UR8, !P0 ;  /* 0x0000000849007c0c */ /* 0x001fe2000c721270 */
[----:B------:R-:W0:Y:S01]  /*2dd70*/  LDCU UR8, c[0x0][0x398] ;  /* 0x00007300ff0877ac */ /* 0x000e220008000800 */
[----:B---3--:R-:W-:Y:S01]  /*2dd80*/  ISETP.LT.AND P0, PT, R92, UR4, !P0 ;  /* 0x000000045c007c0c */ /* 0x008fe2000c701270 */
[----:B------:R-:W3:Y:S01]  /*2dd90*/  LDCU UR4, c[0x0][0x39c] ;  /* 0x00007380ff0477ac */ /* 0x000ee20008000800 */
[----:B-1----:R-:W-:Y:S01]  /*2dda0*/  IMAD.WIDE R10, R0, 0x2, R6 ;  /* 0x00000002000a7825 */ /* 0x002fe200078e0206 */
[----:B------:R-:W-:-:S08]  /*2ddb0*/  PRMT R12, R75, 0x7632, R12 ;  /* 0x000076324b0c7816 */ /* 0x000fd0000000000c */
[----:B------:R1:W-:Y:S02]  /*2ddc0*/  @P1 STG.E.U16 desc[UR16][R10.64], R75 ;  /* 0x0000004b0a001986 */ /* 0x0003e4000c101510 */
[----:B-1----:R-:W-:-:S05]  /*2ddd0*/  IMAD.WIDE R10, R0, 0x2, R4 ;  /* 0x00000002000a7825 */ /* 0x002fca00078e0204 */
[----:B------:R1:W-:Y:S02]  /*2dde0*/  @P0 STG.E.U16 desc[UR16][R10.64], R12 ;  /* 0x0000000c0a000986 */ /* 0x0003e4000c101510 */
[----:B-1----:R-:W-:-:S05]  /*2ddf0*/  VIADD R10, R93, 0x8 ;  /* 0x000000085d0a7836 */ /* 0x002fca0000000000 */
[----:B---3--:R-:W-:Y:S01]  /*2de00*/  ISETP.GE.AND P0, PT, R10, UR4, PT ;  /* 0x000000040a007c0c */ /* 0x008fe2000bf06270 */
[----:B------:R-:W1:Y:S03]  /*2de10*/  LDCU UR4, c[0x0][0x398] ;  /* 0x00007300ff0477ac */ /* 0x000e660008000800 */
[----:B0-----:R-:W-:Y:S01]  /*2de20*/  ISETP.LT.AND P1, PT, R66, UR8, !P0 ;  /* 0x0000000842007c0c */ /* 0x001fe2000c721270 */
[----:B------:R-:W0:Y:S01]  /*2de30*/  LDCU UR8, c[0x0][0x398] ;  /* 0x00007300ff0877ac */ /* 0x000e220008000800 */
[----:B------:R-:W-:Y:S01]  /*2de40*/  VIADD R0, R0, UR7 ;  /* 0x0000000700007c36 */ /* 0x000fe20008000000 */
[----:B------:R-:W-:Y:S02]  /*2de50*/  ISETP.LT.AND P2, PT, R74, UR10, !P0 ;  /* 0x0000000a4a007c0c */ /* 0x000fe4000c741270 */
[----:B------:R-:W-:Y:S01]  /*2de60*/  PRMT R12, R91, 0x7610, R12 ;  /* 0x000076105b0c7816 */ /* 0x000fe2000000000c */
[----:B------:R-:W-:Y:S01]  /*2de70*/  IMAD.WIDE R10, R0, 0x2, R8 ;  /* 0x00000002000a7825 */ /* 0x000fe200078e0208 */
[----:B------:R-:W3:Y:S01]  /*2de80*/  LDL.S16 R91, [R1+0x228] ;  /* 0x00022800015b7983 */ /* 0x000ee20000100600 */
[----:B------:R-:W2:Y:S05]  /*2de90*/  LDCU UR10, c[0x0][0x398] ;  /* 0x00007300ff0a77ac */ /* 0x000eaa0008000800 */
[----:B------:R4:W-:Y:S01]  /*2dea0*/  @P1 STG.E.U16 desc[UR16][R10.64], R12 ;  /* 0x0000000c0a001986 */ /* 0x0009e2000c101510 */
[----:B-1----:R-:W-:Y:S01]  /*2deb0*/  ISETP.LT.AND P1, PT, R73, UR4, !P0 ;  /* 0x0000000449007c0c */ /* 0x002fe2000c721270 */
[----:B------:R-:W1:Y:S01]  /*2dec0*/  LDCU UR4, c[0x0][0x39c] ;  /* 0x00007380ff0477ac */ /* 0x000e620008000800 */
[----:B0-----:R-:W-:Y:S01]  /*2ded0*/  ISETP.LT.AND P0, PT, R92, UR8, !P0 ;  /* 0x000000085c007c0c */ /* 0x001fe2000c701270 */
[----:B------:R-:W0:Y:S01]  /*2dee0*/  LDCU UR8, c[0x0][0x398] ;  /* 0x00007300ff0877ac */ /* 0x000e220008000800 */
[----:B----4-:R-:W-:Y:S01]  /*2def0*/  PRMT R12, R70, 0x7610, R12 ;  /* 0x00007610460c7816 */ /* 0x010fe2000000000c */
[C---:B------:R-:W-:Y:S01]  /*2df00*/  IMAD.WIDE R10, R0.reuse, 0x2, R2 ;  /* 0x00000002000a7825 */ /* 0x040fe200078e0202 */
[----:B------:R-:W4:Y:S04]  /*2df10*/  LDL.LU.S16 R70, [R1+0x22a] ;  /* 0x00022a0001467983 */ /* 0x000f280000300600 */
[----:B------:R0:W-:Y:S02]  /*2df20*/  @P2 STG.E.U16 desc[UR16][R10.64], R12 ;  /* 0x0000000c0a002986 */ /* 0x0001e4000c101510 */
[----:B0-----:R-:W-:Y:S01]  /*2df30*/  IMAD.WIDE R10, R0, 0x2, R6 ;  /* 0x00000002000a7825 */ /* 0x001fe200078e0206 */
[----:B------:R-:W-:-:S04]  /*2df40*/  PRMT R12, R76, 0x7632, R12 ;  /* 0x000076324c0c7816 */ /* 0x000fc8000000000c */
[----:B------:R0:W-:Y:S02]  /*2df50*/  @P1 STG.E.U16 desc[UR16][R10.64], R76 ;  /* 0x0000004c0a001986 */ /* 0x0001e4000c101510 */
[----:B0-----:R-:W-:-:S05]  /*2df60*/  IMAD.WIDE R10, R0, 0x2, R4 ;  /* 0x00000002000a7825 */ /* 0x001fca00078e0204 */
[----:B------:R0:W-:Y:S02]  /*2df70*/  @P0 STG.E.U16 desc[UR16][R10.64], R12 ;  /* 0x0000000c0a000986 */ /* 0x0001e4000c101510 */
[----:B0-----:R-:W-:-:S05]  /*2df80*/  VIADD R10, R93, 0x9 ;  /* 0x000000095d0a7836 */ /* 0x001fca0000000000 */
[----:B-1----:R-:W-:Y:S01]  /*2df90*/  ISETP.GE.AND P0, PT, R10, UR4, PT ;  /* 0x000000040a007c0c */ /* 0x002fe2000bf06270 */
[----:B------:R-:W-:Y:S01]  /*2dfa0*/  VIADD R0, R0, UR7 ;  /* 0x0000000700007c36 */ /* 0x000fe20008000000 */
[----:B------:R-:W-:Y:S01]  /*2dfb0*/  PRMT R12, R90, 0x7610, R12 ;  /* 0x000076105a0c7816 */ /* 0x000fe2000000000c */
[----:B------:R-:W0:Y:S01]  /*2dfc0*/  LDCU UR4, c[0x0][0x398] ;  /* 0x00007300ff0477ac */ /* 0x000e220008000800 */
[----:B------:R-:W-:Y:S01]  /*2dfd0*/  ISETP.LT.AND P1, PT, R66, UR8, !P0 ;  /* 0x0000000842007c0c */ /* 0x000fe2000c721270 */
[----:B------:R-:W-:Y:S01]  /*2dfe0*/  IMAD.WIDE R10, R0, 0x2, R8 ;  /* 0x00000002000a7825 */ /* 0x000fe200078e0208 */
[----:B------:R-:W5:Y:S01]  /*2dff0*/  LDL.S16 R90, [R1+0x22c] ;  /* 0x00022c00015a7983 */ /* 0x000f620000100600 */
[----:B------:R-:W1:Y:S10]  /*2e000*/  LDCU UR8, c[0x0][0x398] ;  /* 0x00007300ff0877ac */ /* 0x000e740008000800 */
[----:B------:R2:W-:Y:S02]  /*2e010*/  @P1 STG.E.U16 desc[UR16][R10.64], R12 ;  /* 0x0000000c0a001986 */ /* 0x0005e4000c101510 */
[----:B--2---:R-:W-:-:S02]  /*2e020*/  PRMT R12, R89, 0x7610, R12 ;  /* 0x00007610590c7816 */ /* 0x004fc4000000000c */
[----:B------:R-:W2:Y:S01]  /*2e030*/  LDL.LU.S16 R89, [R1+0x22e] ;  /* 0x00022e0001597983 */ /* 0x000ea20000300600 */
[----:B0-----:R-:W-:Y:S01]  /*2e040*/  ISETP.LT.AND P1, PT, R74, UR4, !P0 ;  /* 0x000000044a007c0c */ /* 0x001fe2000c721270 */
[----:B------:R-:W0:Y:S01]  /*2e050*/  LDCU UR4, c[0x0][0x398] ;  /* 0x00007300ff0477ac */ /* 0x000e220008000800 */
[----:B------:R-:W-:-:S11]  /*2e060*/  IMAD.WIDE R10, R0, 0x2, R2 ;  /* 0x00000002000a7825 */ /* 0x000fd600078e0202 */
[----:B------:R0:W-:Y:S01]  /*2e070*/  @P1 STG.E.U16 desc[UR16][R10.64], R12 ;  /* 0x0000000c0a001986 */ /* 0x0001e2000c101510 */
[----:B-1----:R-:W-:Y:S01]  /*2e080*/  ISETP.LT.AND P1, PT, R73, UR8, !P0 ;  /* 0x0000000849007c0c */ /* 0x002fe2000c721270 */
[----:B------:R-:W1:Y:S01]  /*2e090*/  LDCU UR8, c[0x0][0x398] ;  /* 0x00007300ff0877ac */ /* 0x000e620008000800 */
[----:B0-----:R-:W-:Y:S01]  /*2e0a0*/  ISETP.LT.AND P0, PT, R92, UR4, !P0 ;  /* 0x000000045c007c0c */ /* 0x001fe2000c701270 */
[----:B------:R-:W0:Y:S01]  /*2e0b0*/  LDCU UR4, c[0x0][0x398] ;  /* 0x00007300ff0477ac */ /* 0x000e220008000800 */
[----:B------:R-:W-:Y:S01]  /*2e0c0*/  IMAD.WIDE R10, R0, 0x2, R6 ;  /* 0x00000002000a7825 */ /* 0x000fe200078e0206 */
[----:B------:R-:W-:-:S08]  /*2e0d0*/  PRMT R12, R77, 0x7632, R12 ;  /* 0x000076324d0c7816 */ /* 0x000fd0000000000c */
[----:B------:R0:W-:Y:S02]  /*2e0e0*/  @P1 STG.E.U16 desc[UR16][R10.64], R77 ;  /* 0x0000004d0a001986 */ /* 0x0001e4000c101510 */
[----:B0-----:R-:W-:-:S05]  /*2e0f0*/  IMAD.WIDE R10, R0, 0x2, R4 ;  /* 0x00000002000a7825 */ /* 0x001fca00078e0204 */
[----:B------:R0:W-:Y:S02]  /*2e100*/  @P0 STG.E.U16 desc[UR16][R10.64], R12 ;  /* 0x0000000c0a000986 */ /* 0x0001e4000c101510 */
[----:B0-----:R-:W-:-:S05]  /*2e110*/  VIADD R10, R93, 0xa ;  /* 0x0000000a5d0a7836 */ /* 0x001fca0000000000 */
[----:B------:R-:W-:Y:S01]  /*2e120*/  ISETP.GE.AND P1, PT, R10, UR24, PT ;  /* 0x000000180a007c0c */ /* 0x000fe2000bf26270 */
[----:B------:R-:W-:Y:S01]  /*2e130*/  VIADD R0, R0, UR7 ;  /* 0x0000000700007c36 */ /* 0x000fe20008000000 */
[----:B------:R-:W0:Y:S02]  /*2e140*/  LDCU UR24, c[0x0][0x398] ;  /* 0x00007300ff1877ac */ /* 0x000e240008000800 */
[----:B------:R-:W-:Y:S01]  /*2e150*/  ISETP.LT.AND P0, PT, R66, UR40, !P1 ;  /* 0x0000002842007c0c */ /* 0x000fe2000cf01270 */
[----:B------:R-:W-:Y:S01]  /*2e160*/  IMAD.WIDE R10, R0, 0x2, R8 ;  /* 0x00000002000a7825 */ /* 0x000fe200078e0208 */
[----:B---3--:R-:W-:Y:S01]  /*2e170*/  PRMT R12, R91, 0x7610, R12 ;  /* 0x000076105b0c7816 */ /* 0x008fe2000000000c */
[----:B------:R-:W3:Y:S01]  /*2e180*/  LDCU UR40, c[0x0][0x39c] ;  /* 0x00007380ff2877ac */ /* 0x000ee20008000800 */
[----:B------:R-:W3:Y:S09]  /*2e190*/  LDL.S16 R91, [R1+0x230] ;  /* 0x00023000015b7983 */ /* 0x000ef20000100600 */
[----:B------:R4:W-:Y:S02]  /*2e1a0*/  @P0 STG.E.U16 desc[UR16][R10.64], R12 ;  /* 0x0000000c0a000986 */ /* 0x0009e4000c101510 */
[----:B----4-:R-:W-:-:S02]  /*2e1b0*/  PRMT R12, R70, 0x7610, R12 ;  /* 0x00007610460c7816 */ /* 0x010fc4000000000c */
[----:B------:R-:W4:Y:S01]  /*2e1c0*/  LDL.LU.S16 R70, [R1+0x232] ;  /* 0x0002320001467983 */ /* 0x000f220000300600 */
[----:B-----5:R-:W-:-:S03]  /*2e1d0*/  PRMT R15, R90, 0x7610, R15 ;  /* 0x000076105a0f7816 */ /* 0x020fc6000000000f */
[----:B------:R-:W5:Y:S01]  /*2e1e0*/  LDL.S16 R90, [R1+0x234] ;  /* 0x00023400015a7983 */ /* 0x000f620000100600 */
[----:B--2---:R-:W-:-:S03]  /*2e1f0*/  PRMT R14, R89, 0x7610, R14 ;  /* 0x00007610590e7816 */ /* 0x004fc6000000000e */
[----:B------:R-:W2:Y:S01]  /*2e200*/  LDL.LU.S16 R89, [R1+0x236] ;  /* 0x0002360001597983 */ /* 0x000ea20000300600 */
[----:B------:R-:W-:Y:S01]  /*2e210*/  ISETP.LT.AND P0, PT, R74, UR30, !P1 ;  /* 0x0000001e4a007c0c */ /* 0x000fe2000cf01270 */
[----:B------:R-:W-:Y:S01]  /*2e220*/  VIADD R10, R93, 0xb ;  /* 0x0000000b5d0a7836 */ /* 0x000fe20000000000 */
[----:B------:R-:W-:Y:S01]  /*2e230*/  ISETP.LT.AND P2, PT, R73, UR42, !P1 ;  /* 0x0000002a49007c0c */ /* 0x000fe2000cf41270 */
[----:B------:R-:W0:Y:S03]  /*2e240*/  LDCU UR30, c[0x0][0x398] ;  /* 0x00007300ff1e77ac */ /* 0x000e260008000800 */
[----:B------:R-:W-:Y:S01]  /*2e250*/  ISETP.GE.AND P5, PT, R10, UR43, PT ;  /* 0x0000002b0a007c0c */ /* 0x000fe2000bfa6270 */
[----:B------:R-:W-:Y:S01]  /*2e260*/  IMAD.WIDE R10, R0, 0x2, R2 ;  /* 0x00000002000a7825 */ /* 0x000fe200078e0202 */
[----:B------:R-:W-:Y:S01]  /*2e270*/  ISETP.LT.AND P1, PT, R92, UR38, !P1 ;  /* 0x000000265c007c0c */ /* 0x000fe2000cf21270 */
[----:B------:R-:W0:Y:S04]  /*2e280*/  LDCU UR42, c[0x0][0x398] ;  /* 0x00007300ff2a77ac */ /* 0x000e280008000800 */
[----:B------:R0:W-:Y:S01]  /*2e290*/  @P0 STG.E.U16 desc[UR16][R10.64], R12 ;  /* 0x0000000c0a000986 */ /* 0x0001e2000c101510 */
[----:B-1----:R-:W-:Y:S01]  /*2e2a0*/  ISETP.LT.AND P6, PT, R66, UR8, !P5 ;  /* 0x0000000842007c0c */ /* 0x002fe2000efc1270 */
[----:B------:R-:W1:Y:S01]  /*2e2b0*/  LDCU UR8, c[0x0][0x39c] ;  /* 0x00007380ff0877ac */ /* 0x000e620008000800 */
[----:B------:R-:W-:Y:S01]  /*2e2c0*/  ISETP.LT.AND P4, PT, R74, UR47, !P5 ;  /* 0x0000002f4a007c0c */ /* 0x000fe2000ef81270 */
[----:B------:R-:W1:Y:S01]  /*2e2d0*/  LDCU UR43, c[0x0][0x398] ;  /* 0x00007300ff2b77ac */ /* 0x000e620008000800 */
[----:B------:R-:W1:Y:S01]  /*2e2e0*/  LDCU UR38, c[0x0][0x398] ;  /* 0x00007300ff2677ac */ /* 0x000e620008000800 */
[----:B0-----:R-:W-:Y:S01]  /*2e2f0*/  IMAD.WIDE R10, R0, 0x2, R6 ;  /* 0x00000002000a7825 */ /* 0x001fe200078e0206 */
[----:B------:R-:W0:Y:S03]  /*2e300*/  LDCU UR47, c[0x0][0x398] ;  /* 0x00007300ff2f77ac */ /* 0x000e260008000800 */
[----:B------:R-:W-:Y:S01]  /*2e310*/  VIADD R12, R93, 0xc ;  /* 0x0000000c5d0c7836 */ /* 0x000fe20000000000 */
[----:B------:R1:W-:Y:S01]  /*2e320*/  @P2 STG.E.U16 desc[UR16][R10.64], R78 ;  /* 0x0000004e0a002986 */ /* 0x0003e2000c101510 */
[----:B------:R-:W-:Y:S01]  /*2e330*/  ISETP.LT.AND P2, PT, R73, UR32, !P5 ;  /* 0x0000002049007c0c */ /* 0x000fe2000ef41270 */
[----:B------:R-:W0:Y:S02]  /*2e340*/  LDCU UR32, c[0x0][0x398] ;  /* 0x00007300ff2077ac */ /* 0x000e240008000800 */
[----:B------:R-:W-:Y:S01]  /*2e350*/  ISETP.GE.AND P0, PT, R12, UR77, PT ;  /* 0x0000004d0c007c0c */ /* 0x000fe2000bf06270 */
[----:B-1----:R-:W-:Y:S01]  /*2e360*/  IMAD.WIDE R10, R0, 0x2, R4 ;  /* 0x00000002000a7825 */ /* 0x002fe200078e0204 */
[----:B------:R-:W-:Y:S01]  /*2e370*/  ISETP.LT.AND P5, PT, R92, UR36, !P5 ;  /* 0x000000245c007c0c */ /* 0x000fe2000efa1270 */
[----:B------:R-:W1:Y:S02]  /*2e380*/  LDCU UR36, c[0x0][0x398] ;  /* 0x00007300ff2477ac */ /* 0x000e640008000800 */
[----:B------:R-:W-:Y:S01]  /*2e390*/  VIADD R0, R0, UR7 ;  /* 0x0000000700007c36 */ /* 0x000fe20008000000 */
[----:B------:R0:W-:Y:S01]  /*2e3a0*/  @P1 STG.E.U16 desc[UR16][R10.64], R13 ;  /* 0x0000000d0a001986 */ /* 0x0001e2000c101510 */
[----:B------:R-:W1:Y:S02]  /*2e3b0*/  LDCU UR77, c[0x0][0x398] ;  /* 0x00007300ff4d77ac */ /* 0x000e640008000800 */
[----:B0-----:R-:W-:-:S04]  /*2e3c0*/  IMAD.WIDE R12, R0, 0x2, R8 ;  /* 0x00000002000c7825 */ /* 0x001fc800078e0208 */
[C---:B------:R-:W-:Y:S01]  /*2e3d0*/  IMAD.WIDE R10, R0.reuse, 0x2, R2 ;  /* 0x00000002000a7825 */ /* 0x040fe200078e0202 */
[----:B------:R-:W-:Y:S04]  /*2e3e0*/  @P6 STG.E.U16 desc[UR16][R12.64], R15 ;  /* 0x0000000f0c006986 */ /* 0x000fe8000c101510 */
[----:B------:R0:W-:Y:S02]  /*2e3f0*/  @P4 STG.E.U16 desc[UR16][R10.64], R14 ;  /* 0x0000000e0a004986 */ /* 0x0001e4000c101510 */
[----:B0-----:R-:W-:-:S04]  /*2e400*/  IMAD.WIDE R10, R0, 0x2, R6 ;  /* 0x00000002000a7825 */ /* 0x001fc800078e0206 */
[C---:B------:R-:W-:Y:S01]  /*2e410*/  IMAD.WIDE R14, R0.reuse, 0x2, R4 ;  /* 0x00000002000e7825 */ /* 0x040fe200078e0204 */
[----:B------:R0:W-:Y:S02]  /*2e420*/  @P2 STG.E.U16 desc[UR16][R10.64], R79 ;  /* 0x0000004f0a002986 */ /* 0x0001e4000c101510 */
[----:B0-----:R-:W-:Y:S01]  /*2e430*/  PRMT R11, R79, 0x7632, R11 ;  /* 0x000076324f0b7816 */ /* 0x001fe2000000000b */
[----:B------:R-:W-:-:S04]  /*2e440*/  VIADD R10, R0, UR7 ;  /* 0x00000007000a7c36 */ /* 0x000fc80008000000 */
[----:B------:R4:W-:Y:S01]  /*2e450*/  @P5 STG.E.U16 desc[UR16][R14.64], R11 ;  /* 0x0000000b0e005986 */ /* 0x0009e2000c101510 */
[----:B---3--:R-:W-:-:S03]  /*2e460*/  PRMT R0, R91, 0x7610, R0 ;  /* 0x000076105b007816 */ /* 0x008fc60000000000 */
[----:B------:R-:W3:Y:S01]  /*2e470*/  LDL.S16 R91, [R1+0x238] ;  /* 0x00023800015b7983 */ /* 0x000ee20000100600 */
[----:B----4-:R-:W-:-:S03]  /*2e480*/  PRMT R11, R70, 0x7610, R11 ;  /* 0x00007610460b7816 */ /* 0x010fc6000000000b */
[----:B------:R-:W4:Y:S01]  /*2e490*/  LDL.LU.S16 R70, [R1+0x23a] ;  /* 0x00023a0001467983 */ /* 0x000f220000300600 */
[----:B-----5:R-:W-:-:S03]  /*2e4a0*/  PRMT R68, R90, 0x7610, R68 ;  /* 0x000076105a447816 */ /* 0x020fc60000000044 */
[----:B------:R-:W5:Y:S01]  /*2e4b0*/  LDL.S16 R90, [R1+0x23c] ;  /* 0x00023c00015a7983 */ /* 0x000f620000100600 */
[----:B--2---:R-:W-:-:S03]  /*2e4c0*/  PRMT R67, R89, 0x7610, R67 ;  /* 0x0000761059437816 */ /* 0x004fc60000000043 */
[----:B------:R-:W2:Y:S01]  /*2e4d0*/  LDL.LU.S16 R89, [R1+0x23e] ;  /* 0x00023e0001597983 */ /* 0x000ea20000300600 */
[----:B------:R-:W-:Y:S01]  /*2e4e0*/  ISETP.LT.AND P3, PT, R66, UR76, !P0 ;  /* 0x0000004c42007c0c */ /* 0x000fe2000c761270 */
[----:B------:R-:W-:Y:S01]  /*2e4f0*/  VIADD R12, R93, 0xd ;  /* 0x0000000d5d0c7836 */ /* 0x000fe20000000000 */
[----:B------:R-:W-:Y:S02]  /*2e500*/  ISETP.LT.AND P6, PT, R74, UR51, !P0 ;  /* 0x000000334a007c0c */ /* 0x000fe4000c7c1270 */
[----:B------:R-:W-:Y:S01]  /*2e510*/  ISETP.LT.AND P1, PT, R73, UR58, !P0 ;  /* 0x0000003a49007c0c */ /* 0x000fe2000c721270 */
[----:B------:R-:W-:Y:S01]  /*2e520*/  IMAD.WIDE R14, R10, 0x2, R2 ;  /* 0x000000020a0e7825 */ /* 0x000fe200078e0202 */
[----:B------:R-:W-:Y:S01]  /*2e530*/  ISETP.GE.AND P4, PT, R12, UR12, PT ;  /* 0x0000000c0c007c0c */ /* 0x000fe2000bf86270 */
[----:B------:R-:W0:Y:S02]  /*2e540*/  LDCU UR76, c[0x0][0x39c] ;  /* 0x00007380ff4c77ac */ /* 0x000e240008000800 */
[----:B------:R-:W-:Y:S01]  /*2e550*/  IMAD.WIDE R12, R10, 0x2, R8 ;  /* 0x000000020a0c7825 */ /* 0x000fe200078e0208 */
[----:B------:R-:W-:Y:S01]  /*2e560*/  ISETP.LT.AND P0, PT, R92, UR63, !P0 ;  /* 0x0000003f5c007c0c */ /* 0x000fe2000c701270 */
[----:B------:R-:W0:Y:S03]  /*2e570*/  LDCU UR51, c[0x0][0x398] ;  /* 0x00007300ff3377ac */ /* 0x000e260008000800 */
[----:B------:R1:W-:Y:S01]  /*2e580*/  @P3 STG.E.U16 desc[UR16][R12.64], R0 ;  /* 0x000000000c003986 */ /* 0x0003e2000c101510 */
[----:B------:R-:W-:Y:S01]  /*2e590*/  ISETP.LT.AND P2, PT, R66, UR55, !P4 ;  /* 0x0000003742007c0c */ /* 0x000fe2000e741270 */
[----:B------:R-:W0:Y:S01]  /*2e5a0*/  LDCU UR58, c[0x0][0x398] ;  /* 0x00007300ff3a77ac */ /* 0x000e220008000800 */
[----:B------:R-:W-:Y:S01]  /*2e5b0*/  ISETP.LT.AND P5, PT, R74, UR50, !P4 ;  /* 0x000000324a007c0c */ /* 0x000fe2000e7a1270 */
[----:B------:R0:W-:Y:S01]  /*2e5c0*/  @P6 STG.E.U16 desc[UR16][R14.64], R11 ;  /* 0x0000000b0e006986 */ /* 0x0001e2000c101510 */
[----:B------:R-:W2:Y:S01]  /*2e5d0*/  LDCU UR63, c[0x0][0x398] ;  /* 0x00007300ff3f77ac */ /* 0x000ea20008000800 */
[----:B------:R-:W2:Y:S01]  /*2e5e0*/  LDCU UR12, c[0x0][0x398] ;  /* 0x00007300ff0c77ac */ /* 0x000ea20008000800 */
[----:B-1----:R-:W-:-:S02]  /*2e5f0*/  VIADD R0, R93, 0xe ;  /* 0x0000000e5d007836 */ /* 0x002fc40000000000 */
[----:B------:R-:W-:Y:S01]  /*2e600*/  IMAD.WIDE R12, R10, 0x2, R6 ;  /* 0x000000020a0c7825 */ /* 0x000fe200078e0206 */
[----:B------:R-:W-:Y:S01]  /*2e610*/  ISETP.LT.AND P3, PT, R73, UR10, !P4 ;  /* 0x0000000a49007c0c */ /* 0x000fe2000e761270 */
[----:B------:R-:W1:Y:S01]  /*2e620*/  LDCU UR55, c[0x0][0x39c] ;  /* 0x00007380ff3777ac */ /* 0x000e620008000800 */
[----:B------:R-:W-:Y:S01]  /*2e630*/  ISETP.GE.AND P6, PT, R0, UR22, PT ;  /* 0x0000001600007c0c */ /* 0x000fe2000bfc6270 */
[C---:B------:R-:W-:Y:S01]  /*2e640*/  VIADD R0, R10.reuse, UR7 ;  /* 0x000000070a007c36 */ /* 0x040fe20008000000 */
[----:B------:R1:W-:Y:S01]  /*2e650*/  @P1 STG.E.U16 desc[UR16][R12.64], R80 ;  /* 0x000000500c001986 */ /* 0x0003e2000c101510 */
[----:B0-----:R-:W-:Y:S01]  /*2e660*/  IMAD.WIDE R14, R10, 0x2, R4 ;  /* 0x000000020a0e7825 */ /* 0x001fe200078e0204 */
[----:B------:R-:W-:Y:S01]  /*2e670*/  ISETP.LT.AND P4, PT, R92, UR56, !P4 ;  /* 0x000000385c007c0c */ /* 0x000fe2000e781270 */
[----:B------:R-:W0:Y:S02]  /*2e680*/  LDCU UR50, c[0x0][0x398] ;  /* 0x00007300ff3277ac */ /* 0x000e240008000800 */
[C---:B------:R-:W-:Y:S01]  /*2e690*/  IMAD.WIDE R10, R0.reuse, 0x2, R2 ;  /* 0x00000002000a7825 */ /* 0x040fe200078e0202 */
[----:B------:R0:W-:Y:S01]  /*2e6a0*/  @P0 STG.E.U16 desc[UR16][R14.64], R69 ;  /* 0x000000450e000986 */ /* 0x0001e2000c101510 */
[----:B------:R-:W2:Y:S01]  /*2e6b0*/  LDCU UR10, c[0x0][0x398] ;  /* 0x00007300ff0a77ac */ /* 0x000ea20008000800 */
[----:B------:R-:W2:Y:S01]  /*2e6c0*/  LDCU UR22, c[0x0][0x398] ;  /* 0x00007300ff1677ac */ /* 0x000ea20008000800 */
[----:B-1----:R-:W-:Y:S01]  /*2e6d0*/  IMAD.WIDE R12, R0, 0x2, R8 ;  /* 0x00000002000c7825 */ /* 0x002fe200078e0208 */
[----:B------:R-:W-:Y:S01]  /*2e6e0*/  ISETP.LT.AND P1, PT, R66, UR72, !P6 ;  /* 0x0000004842007c0c */ /* 0x000fe2000f721270 */
[----:B------:R-:W1:Y:S03]  /*2e6f0*/  LDCU UR56, c[0x0][0x398] ;  /* 0x00007300ff3877ac */ /* 0x000e660008000800 */
[----:B------:R5:W-:Y:S01]  /*2e700*/  @P2 STG.E.U16 desc[UR16][R12.64], R68 ;  /* 0x000000440c002986 */ /* 0x000be2000c101510 */
[----:B0-----:R-:W-:Y:S01]  /*2e710*/  IMAD.WIDE R14, R0, 0x2, R4 ;  /* 0x00000002000e7825 */ /* 0x001fe200078e0204 */
[----:B------:R-:W-:Y:S01]  /*2e720*/  ISETP.LT.AND P0, PT, R74, UR53, !P6 ;  /* 0x000000354a007c0c */ /* 0x000fe2000f701270 */
[----:B------:R-:W0:Y:S01]  /*2e730*/  LDCU UR72, c[0x0][0x39c] ;  /* 0x00007380ff4877ac */ /* 0x000e220008000800 */
[----:B------:R0:W-:Y:S01]  /*2e740*/  @P5 STG.E.U16 desc[UR16][R10.64], R67 ;  /* 0x000000430a005986 */ /* 0x0001e2000c101510 */
[----:B-----5:R-:W-:Y:S01]  /*2e750*/  PRMT R68, R90, 0x7610, R68 ;  /* 0x000076105a447816 */ /* 0x020fe20000000044 */
[----:B0-----:R-:W-:-:S04]  /*2e760*/  IMAD.WIDE R10, R0, 0x2, R6 ;  /* 0x00000002000a7825 */ /* 0x001fc800078e0206 */
[----:B------:R-:W-:Y:S01]  /*2e770*/  VIADD R12, R93, 0xf ;  /* 0x0000000f5d0c7836 */ /* 0x000fe20000000000 */
[----:B------:R0:W-:Y:S01]  /*2e780*/  @P3 STG.E.U16 desc[UR16][R10.64], R81 ;  /* 0x000000510a003986 */ /* 0x0001e2000c101510 */
[----:B------:R-:W-:Y:S01]  /*2e790*/  ISETP.LT.AND P2, PT, R73, UR49, !P6 ;  /* 0x0000003149007c0c */ /* 0x000fe2000f741270 */
[----:B------:R-:W5:Y:S01]  /*2e7a0*/  LDCU UR53, c[0x0][0x398] ;  /* 0x00007300ff3577ac */ /* 0x000f620008000800 */
[----:B0-----:R-:W-:Y:S01]  /*2e7b0*/  PRMT R11, R81, 0x7632, R11 ;  /* 0x00007632510b7816 */ /* 0x001fe2000000000b */
[----:B------:R-:W-:Y:S01]  /*2e7c0*/  VIADD R10, R0, UR7 ;  /* 0x00000007000a7c36 */ /* 0x000fe20008000000 */
[----:B---3--:R-:W-:Y:S01]  /*2e7d0*/  PRMT R0, R91, 0x7610, R0 ;  /* 0x000076105b007816 */ /* 0x008fe20000000000 */
[----:B------:R-:W0:Y:S01]  /*2e7e0*/  LDCU UR49, c[0x0][0x398] ;  /* 0x00007300ff3177ac */ /* 0x000e220008000800 */
[----:B------:R-:W3:Y:S04]  /*2e7f0*/  LDL.S16 R91, [R1+0x240] ;  /* 0x00024000015b7983 */ /* 0x000ee80000100600 */
[----:B------:R4:W-:Y:S01]  /*2e800*/  @P4 STG.E.U16 desc[UR16][R14.64], R11 ;  /* 0x0000000b0e004986 */ /* 0x0009e2000c101510 */
[----:B--2---:R-:W-:-:S02]  /*2e810*/  PRMT R67, R89, 0x7610, R67 ;  /* 0x0000761059437816 */ /* 0x004fc40000000043 */
[----:B----4-:R-:W-:Y:S02]  /*2e820*/  PRMT R11, R70, 0x7610, R11 ;  /* 0x00007610460b7816 */ /* 0x010fe4000000000b */
[----:B------:R-:W2:Y:S04]  /*2e830*/  LDL.LU.S16 R70, [R1+0x242] ;  /* 0x0002420001467983 */ /* 0x000ea80000300600 */
[----:B------:R-:W4:Y:S04]  /*2e840*/  LDL.S16 R90, [R1+0x244] ;  /* 0x00024400015a7983 */ /* 0x000f280000100600 */
[----:B------:R-:W5:Y:S01]  /*2e850*/  LDL.LU.S16 R89, [R1+0x246] ;  /* 0x0002460001597983 */ /* 0x000f620000300600 */
[----:B------:R-:W-:Y:S01]  /*2e860*/  ISETP.GE.AND P5, PT, R12, UR70, PT ;  /* 0x000000460c007c0c */ /* 0x000fe2000bfa6270 */
[----:B------:R-:W-:Y:S01]  /*2e870*/  IMAD.WIDE R12, R10, 0x2, R8 ;  /* 0x000000020a0c7825 */ /* 0x000fe200078e0208 */
[----:B------:R-:W-:Y:S01]  /*2e880*/  ISETP.LT.AND P6, PT, R92, UR54, !P6 ;  /* 0x000000365c007c0c */ /* 0x000fe2000f7c1270 */
[----:B------:R-:W0:Y:S02]  /*2e890*/  LDCU UR54, c[0x0][0x398] ;  /* 0x00007300ff3677ac */ /* 0x000e240008000800 */
[----:B------:R-:W-:Y:S01]  /*2e8a0*/  IMAD.WIDE R14, R10, 0x2, R2 ;  /* 0x000000020a0e7825 */ /* 0x000fe200078e0202 */
[----:B------:R1:W-:Y:S01]  /*2e8b0*/  @P1 STG.E.U16 desc[UR16][R12.64], R0 ;  /* 0x000000000c001986 */ /* 0x0003e2000c101510 */
[----:B------:R-:W-:Y:S01]  /*2e8c0*/  ISETP.LT.AND P3, PT, R66, UR48, !P5 ;  /* 0x0000003042007c0c */ /* 0x000fe2000ef61270 */
[----:B------:R-:W0:Y:S01]  /*2e8d0*/  LDCU UR48, c[0x0][0x39c] ;  /* 0x00007380ff3077ac */ /* 0x000e220008000800 */
[----:B------:R-:W-:Y:S01]  /*2e8e0*/  ISETP.LT.AND P4, PT, R74, UR34, !P5 ;  /* 0x000000224a007c0c */ /* 0x000fe2000ef81270 */
[----:B------:R0:W-:Y:S01]  /*2e8f0*/  @P0 STG.E.U16 desc[UR16][R14.64], R11 ;  /* 0x0000000b0e000986 */ /* 0x0001e2000c101510 */
[----:B------:R-:W-:Y:S01]  /*2e900*/  PRMT R69, R82, 0x7632, R69 ;  /* 0x0000763252457816 */ /* 0x000fe20000000045 */
        /* <DEDUP_REMOVED lines=13> */
[----:B------:R-:W2:Y:S02]  /*2e9e0*/  LDCU UR18, c[0x0][0x398] ;  /* 0x00007300ff1277ac */ /* 0x000ea40008000800 */
[----:B-1----:R-:W-:Y:S01]  /*2e9f0*/  IMAD.WIDE R12, R0, 0x2, R8 ;  /* 0x00000002000c7825 */ /* 0x002fe200078e0208 */
[----:B------:R-:W-:Y:S01]  /*2ea00*/  ISETP.LT.AND P2, PT, R66, UR75, !P0 ;  /* 0x0000004b42007c0c */ /* 0x000fe2000c741270 */
[----:B------:R-:W1:Y:S03]  /*2ea10*/  LDCU UR75, c[0x0][0x39c] ;  /* 0x00007380ff4b77ac */ /* 0x000e660008000800 */
[----:B------:R-:W-:Y:S01]  /*2ea20*/  @P3 STG.E.U16 desc[UR16][R12.64], R68 ;  /* 0x000000440c003986 */ /* 0x000fe2000c101510 */
[----:B------:R-:W1:Y:S03]  /*2ea30*/  LDCU UR45, c[0x0][0x398] ;  /* 0x00007300ff2d77ac */ /* 0x000e660008000800 */
[----:B------:R1:W-:Y:S01]  /*2ea40*/  @P4 STG.E.U16 desc[UR16][R10.64], R67 ;  /* 0x000000430a004986 */ /* 0x0003e2000c101510 */
[----:B0-----:R-:W-:-:S04]  /*2ea50*/  IMAD.WIDE R14, R0, 0x2, R4 ;  /* 0x00000002000e7825 */ /* 0x001fc800078e0204 */
[----:B-1----:R-:W-:-:S05]  /*2ea60*/  IMAD.WIDE R10, R0, 0x2, R6 ;  /* 0x00000002000a7825 */ /* 0x002fca00078e0206 */
[----:B------:R0:W-:Y:S02]  /*2ea70*/  @P1 STG.E.U16 desc[UR16][R10.64], R83 ;  /* 0x000000530a001986 */ /* 0x0001e4000c101510 */
[----:B0-----:R-:W-:Y:S01]  /*2ea80*/  PRMT R11, R83, 0x7632, R11 ;  /* 0x00007632530b7816 */ /* 0x001fe2000000000b */
[----:B------:R-:W-:-:S04]  /*2ea90*/  VIADD R10, R0, UR7 ;  /* 0x00000007000a7c36 */ /* 0x000fc80008000000 */
[----:B------:R2:W-:Y:S01]  /*2eaa0*/  @P5 STG.E.U16 desc[UR16][R14.64], R11 ;  /* 0x0000000b0e005986 */ /* 0x0005e2000c101510 */
[----:B---3--:R-:W-:-:S03]  /*2eab0*/  PRMT R0, R91, 0x7610, R0 ;  /* 0x000076105b007816 */ /* 0x008fc60000000000 */
[----:B------:R-:W3:Y:S01]  /*2eac0*/  LDL.S16 R91, [R1+0x248] ;  /* 0x00024800015b7983 */ /* 0x000ee20000100600 */
[----:B--2---:R-:W-:-:S03]  /*2ead0*/  PRMT R11, R70, 0x7610, R11 ;  /* 0x00007610460b7816 */ /* 0x004fc6000000000b */
[----:B------:R-:W2:Y:S01]  /*2eae0*/  LDL.LU.S16 R70, [R1+0x24a] ;  /* 0x00024a0001467983 */ /* 0x000ea20000300600 */
[----:B----4-:R-:W-:-:S03]  /*2eaf0*/  PRMT R68, R90, 0x7610, R68 ;  /* 0x000076105a447816 */ /* 0x010fc60000000044 */
[----:B------:R-:W4:Y:S01]  /*2eb00*/  LDL.S16 R90, [R1+0x24c] ;  /* 0x00024c00015a7983 */ /* 0x000f220000100600 */
[----:B-----5:R-:W-:-:S03]  /*2eb10*/  PRMT R67, R89, 0x7610, R67 ;  /* 0x0000761059437816 */ /* 0x020fc60000000043 */
[----:B------:R-:W5:Y:S01]  /*2eb20*/  LDL.LU.S16 R89, [R1+0x24e] ;  /* 0x00024e0001597983 */ /* 0x000f620000300600 */
[----:B------:R-:W-:Y:S01]  /*2eb30*/  VIADD R12, R93, 0x11 ;  /* 0x000000115d0c7836 */ /* 0x000fe20000000000 */
[----:B------:R-:W-:Y:S02]  /*2eb40*/  ISETP.LT.AND P6, PT, R74, UR20, !P0 ;  /* 0x000000144a007c0c */ /* 0x000fe4000c7c1270 */
[----:B------:R-:W-:Y:S01]  /*2eb50*/  ISETP.LT.AND P3, PT, R73, UR71, !P0 ;  /* 0x0000004749007c0c */ /* 0x000fe2000c761270 */
[----:B------:R-:W-:Y:S01]  /*2eb60*/  IMAD.WIDE R14, R10, 0x2, R2 ;  /* 0x000000020a0e7825 */ /* 0x000fe200078e0202 */
[----:B------:R-:W-:Y:S01]  /*2eb70*/  ISETP.GE.AND P4, PT, R12, UR65, PT ;  /* 0x000000410c007c0c */ /* 0x000fe2000bf86270 */
[----:B------:R-:W2:Y:S01]  /*2eb80*/  LDL.S16 R71, [R1+0x250] ;  /* 0x0002500001477983 */ /* 0x000ea20000100600 */
[----:B------:R-:W-:Y:S01]  /*2eb90*/  ISETP.LT.AND P0, PT, R92, UR46, !P0 ;  /* 0x0000002e5c007c0c */ /* 0x000fe2000c701270 */
[----:B------:R-:W-:Y:S01]  /*2eba0*/  IMAD.WIDE R12, R10, 0x2, R8 ;  /* 0x000000020a0c7825 */ /* 0x000fe200078e0208 */
[----:B------:R-:W-:Y:S01]  /*2ebb0*/  ISETP.LT.AND P1, PT, R66, UR74, !P4 ;  /* 0x0000004a42007c0c */ /* 0x000fe2000e721270 */
[----:B------:R-:W0:Y:S03]  /*2ebc0*/  LDCU UR20, c[0x0][0x398] ;  /* 0x00007300ff1477ac */ /* 0x000e260008000800 */
[----:B------:R1:W-:Y:S01]  /*2ebd0*/  @P2 STG.E.U16 desc[UR16][R12.64], R0 ;  /* 0x000000000c002986 */ /* 0x0003e2000c101510 */
[----:B------:R-:W-:Y:S01]  /*2ebe0*/  ISETP.LT.AND P5, PT, R74, UR39, !P4 ;  /* 0x000000274a007c0c */ /* 0x000fe2000e7a1270 */
[----:B------:R-:W0:Y:S02]  /*2ebf0*/  LDCU UR71, c[0x0][0x398] ;  /* 0x00007300ff4777ac */ /* 0x000e240008000800 */
[----:B------:R0:W-:Y:S01]  /*2ec00*/  @P6 STG.E.U16 desc[UR16][R14.64], R11 ;  /* 0x0000000b0e006986 */ /* 0x0001e2000c101510 */
[----:B------:R-:W-:Y:S01]  /*2ec10*/  PRMT R69, R84, 0x7632, R69 ;  /* 0x0000763254457816 */ /* 0x000fe20000000045 */
        /* <DEDUP_REMOVED lines=17> */
[----:B------:R-:W-:-:S02]  /*2ed30*/  ISETP.LT.AND P3, PT, R66, UR35, !P6 ;  /* 0x0000002342007c0c */ /* 0x000fc4000f761270 */
[----:B------:R-:W-:Y:S01]  /*2ed40*/  ISETP.LT.AND P0, PT, R74, UR66, !P6 ;  /* 0x000000424a007c0c */ /* 0x000fe2000f701270 */
[----:B------:R-:W1:Y:S01]  /*2ed50*/  LDCU UR35, c[0x0][0x39c] ;  /* 0x00007380ff2377ac */ /* 0x000e620008000800 */
[----:B------:R-:W-:Y:S01]  /*2ed60*/  @P1 STG.E.U16 desc[UR16][R12.64], R68 ;  /* 0x000000440c001986 */ /* 0x000fe2000c101510 */
[----:B0-----:R-:W-:Y:S01]  /*2ed70*/  IMAD.WIDE R14, R0, 0x2, R4 ;  /* 0x00000002000e7825 */ /* 0x001fe200078e0204 */
[----:B------:R-:W-:Y:S01]  /*2ed80*/  PRMT R69, R86, 0x7632, R69 ;  /* 0x0000763256457816 */ /* 0x000fe20000000045 */
[----:B------:R-:W0:Y:S01]  /*2ed90*/  LDCU UR64, c[0x0][0x398] ;  /* 0x00007300ff4077ac */ /* 0x000e220008000800 */
[----:B------:R5:W-:Y:S01]  /*2eda0*/  @P5 STG.E.U16 desc[UR16][R10.64], R67 ;  /* 0x000000430a005986 */ /* 0x000be2000c101510 */
[----:B------:R-:W0:Y:S01]  /*2edb0*/  LDCU UR66, c[0x0][0x398] ;  /* 0x00007300ff4277ac */ /* 0x000e220008000800 */
[----:B-----5:R-:W-:Y:S02]  /*2edc0*/  PRMT R67, R89, 0x7610, R67 ;  /* 0x0000761059437816 */ /* 0x020fe40000000043 */
[----:B------:R-:W5:Y:S01]  /*2edd0*/  LDL.LU.S16 R89, [R1+0x252] ;  /* 0x0002520001597983 */ /* 0x000f620000300600 */
[----:B------:R-:W-:-:S04]  /*2ede0*/  IMAD.WIDE R10, R0, 0x2, R6 ;  /* 0x00000002000a7825 */ /* 0x000fc800078e0206 */
[----:B------:R-:W-:Y:S01]  /*2edf0*/  VIADD R12, R93, 0x13 ;  /* 0x000000135d0c7836 */ /* 0x000fe20000000000 */
[----:B------:R0:W-:Y:S01]  /*2ee00*/  @P2 STG.E.U16 desc[UR16][R10.64], R85 ;  /* 0x000000550a002986 */ /* 0x0001e2000c101510 */
[----:B------:R-:W-:Y:S01]  /*2ee10*/  ISETP.LT.AND P1, PT, R73, UR68, !P6 ;  /* 0x0000004449007c0c */ /* 0x000fe2000f721270 */
[----:B------:R-:W1:Y:S02]  /*2ee20*/  LDCU UR68, c[0x0][0x398] ;  /* 0x00007300ff4477ac */ /* 0x000e640008000800 */
[----:B------:R-:W-:Y:S01]  /*2ee30*/  ISETP.GE.AND P5, PT, R12, UR62, PT ;  /* 0x0000003e0c007c0c */ /* 0x000fe2000bfa6270 */
[----:B------:R-:W5:Y:S01]  /*2ee40*/  LDL.S16 R72, [R1+0x150] ;  /* 0x0001500001487983 */ /* 0x000f620000100600 */
[----:B0-----:R-:W-:Y:S01]  /*2ee50*/  VIADD R10, R0, UR7 ;  /* 0x00000007000a7c36 */ /* 0x001fe20008000000 */
[----:B------:R-:W-:Y:S01]  /*2ee60*/  PRMT R11, R85, 0x7632, R11 ;  /* 0x00007632550b7816 */ /* 0x000fe2000000000b */
[----:B------:R-:W0:Y:S01]  /*2ee70*/  LDCU UR62, c[0x0][0x398] ;  /* 0x00007300ff3e77ac */ /* 0x000e220008000800 */
[----:B---3--:R-:W-:Y:S01]  /*2ee80*/  PRMT R0, R91, 0x7610, R0 ;  /* 0x000076105b007816 */ /* 0x008fe20000000000 */
[----:B------:R-:W-:Y:S01]  /*2ee90*/  IMAD.WIDE R12, R10, 0x2, R8 ;  /* 0x000000020a0c7825 */ /* 0x000fe200078e0208 */
[----:B------:R-:W-:Y:S01]  /*2eea0*/  ISETP.LT.AND P6, PT, R92, UR26, !P6 ;  /* 0x0000001a5c007c0c */ /* 0x000fe2000f7c1270 */
[----:B------:R2:W-:Y:S01]  /*2eeb0*/  @P4 STG.E.U16 desc[UR16][R14.64], R11 ;  /* 0x0000000b0e004986 */ /* 0x0005e2000c101510 */
[----:B------:R-:W-:Y:S01]  /*2eec0*/  ISETP.LT.AND P2, PT, R66, UR60, !P5 ;  /* 0x0000003c42007c0c */ /* 0x000fe2000ef41270 */
[----:B------:R-:W3:Y:S02]  /*2eed0*/  LDCU UR60, c[0x0][0x39c] ;  /* 0x00007380ff3c77ac */ /* 0x000ee40008000800 */
[----:B------:R0:W-:Y:S01]  /*2eee0*/  @P3 STG.E.U16 desc[UR16][R12.64], R0 ;  /* 0x000000000c003986 */ /* 0x0001e2000c101510 */
[----:B------:R-:W-:Y:S01]  /*2eef0*/  ISETP.LT.AND P4, PT, R74, UR73, !P5 ;  /* 0x000000494a007c0c */ /* 0x000fe2000ef81270 */
[----:B------:R-:W1:Y:S01]  /*2ef00*/  LDCU UR26, c[0x0][0x398] ;  /* 0x00007300ff1a77ac */ /* 0x000e620008000800 */
[----:B----4-:R-:W-:Y:S01]  /*2ef10*/  PRMT R68, R90, 0x7610, R68 ;  /* 0x000076105a447816 */ /* 0x010fe20000000044 */
[----:B------:R-:W4:Y:S01]  /*2ef20*/  LDL.LU.S16 R91, [R1+0x152] ;  /* 0x00015200015b7983 */ /* 0x000f220000300600 */
[----:B--2---:R-:W-:Y:S01]  /*2ef30*/  PRMT R11, R70, 0x7610, R11 ;  /* 0x00007610460b7816 */ /* 0x004fe2000000000b */
[----:B------:R-:W-:-:S04]  /*2ef40*/  IMAD.WIDE R14, R10, 0x2, R2 ;  /* 0x000000020a0e7825 */ /* 0x000fc800078e0202 */
[----:B0-----:R-:W-:Y:S01]  /*2ef50*/  VIADD R0, R93, 0x14 ;  /* 0x000000145d007836 */ /* 0x001fe20000000000 */
[----:B------:R0:W-:Y:S01]  /*2ef60*/  @P0 STG.E.U16 desc[UR16][R14.64], R11 ;  /* 0x0000000b0e000986 */ /* 0x0001e2000c101510 */
[----:B------:R-:W-:Y:S01]  /*2ef70*/  IMAD.WIDE R12, R10, 0x2, R6 ;  /* 0x000000020a0c7825 */ /* 0x000fe200078e0206 */
[----:B------:R-:W-:Y:S01]  /*2ef80*/  ISETP.LT.AND P3, PT, R73, UR67, !P5 ;  /* 0x0000004349007c0c */ /* 0x000fe2000ef61270 */
[----:B------:R-:W2:Y:S01]  /*2ef90*/  LDCU UR73, c[0x0][0x398] ;  /* 0x00007300ff4977ac */ /* 0x000ea20008000800 */
[----:B------:R-:W-:Y:S01]  /*2efa0*/  ISETP.GE.AND P0, PT, R0, UR59, PT ;  /* 0x0000003b00007c0c */ /* 0x000fe2000bf06270 */
[C---:B------:R-:W-:Y:S01]  /*2efb0*/  VIADD R0, R10.reuse, UR7 ;  /* 0x000000070a007c36 */ /* 0x040fe20008000000 */
[----:B------:R1:W-:Y:S04]  /*2efc0*/  @P1 STG.E.U16 desc[UR16][R12.64], R86 ;  /* 0x000000560c001986 */ /* 0x0003e8000c101510 */
[----:B------:R-:W2:Y:S01]  /*2efd0*/  LDL.S16 R70, [R1+0x254] ;  /* 0x0002540001467983 */ /* 0x000ea20000100600 */
[----:B0-----:R-:W-:Y:S01]  /*2efe0*/  IMAD.WIDE R14, R10, 0x2, R4 ;  /* 0x000000020a0e7825 */ /* 0x001fe200078e0204 */
[----:B------:R-:W-:-:S02]  /*2eff0*/  ISETP.LT.AND P5, PT, R92, UR14, !P5 ;  /* 0x0000000e5c007c0c */ /* 0x000fc4000efa1270 */
[----:B------:R-:W3:Y:S01]  /*2f000*/  LDL.LU.S16 R90, [R1+0x256] ;  /* 0x00025600015a7983 */ /* 0x000ee20000300600 */
[----:B------:R-:W0:Y:S01]  /*2f010*/  LDCU UR67, c[0x0][0x398] ;  /* 0x00007300ff4377ac */ /* 0x000e220008000800 */
[C---:B------:R-:W-:Y:S01]  /*2f020*/  IMAD.WIDE R10, R0.reuse, 0x2, R2 ;  /* 0x00000002000a7825 */ /* 0x040fe200078e0202 */
[----:B------:R-:W0:Y:S03]  /*2f030*/  LDCU UR59, c[0x0][0x398] ;  /* 0x00007300ff3b77ac */ /* 0x000e260008000800 */
[----:B-1----:R-:W-:Y:S01]  /*2f040*/  IMAD.WIDE R12, R0, 0x2, R8 ;  /* 0x00000002000c7825 */ /* 0x002fe200078e0208 */
[----:B------:R1:W-:Y:S01]  /*2f050*/  @P6 STG.E.U16 desc[UR16][R14.64], R69 ;  /* 0x000000450e006986 */ /* 0x0003e2000c101510 */
[----:B------:R-:W-:Y:S01]  /*2f060*/  ISETP.LT.AND P1, PT, R66, UR4, !P0 ;  /* 0x0000000442007c0c */ /* 0x000fe2000c721270 */
[----:B------:R-:W0:Y:S02]  /*2f070*/  LDCU UR4, c[0x0][0x39c] ;  /* 0x00007380ff0477ac */ /* 0x000e240008000800 */
[----:B------:R-:W-:Y:S01]  /*2f080*/  @P2 STG.E.U16 desc[UR16][R12.64], R68 ;  /* 0x000000440c002986 */ /* 0x000fe2000c101510 */
[----:B------:R-:W0:Y:S03]  /*2f090*/  LDCU UR14, c[0x0][0x398] ;  /* 0x00007300ff0e77ac */ /* 0x000e260008000800 */
[----:B------:R0:W-:Y:S01]  /*2f0a0*/  @P4 STG.E.U16 desc[UR16][R10.64], R67 ;  /* 0x000000430a004986 */ /* 0x0001e2000c101510 */
[----:B-1----:R-:W-:-:S04]  /*2f0b0*/  IMAD.WIDE R14, R0, 0x2, R4 ;  /* 0x00000002000e7825 */ /* 0x002fc800078e0204 */
[----:B0-----:R-:W-:-:S05]  /*2f0c0*/  IMAD.WIDE R10, R0, 0x2, R6 ;  /* 0x00000002000a7825 */ /* 0x001fca00078e0206 */
[----:B------:R0:W-:Y:S02]  /*2f0d0*/  @P3 STG.E.U16 desc[UR16][R10.64], R87 ;  /* 0x000000570a003986 */ /* 0x0001e4000c101510 */
[----:B0-----:R-:W-:Y:S01]  /*2f0e0*/  VIADD R10, R0, UR7 ;  /* 0x00000007000a7c36 */ /* 0x001fe20008000000 */
[----:B------:R-:W-:Y:S02]  /*2f0f0*/  PRMT R0, R71, 0x7610, R0 ;  /* 0x0000761047007816 */ /* 0x000fe40000000000 */
[----:B------:R-:W3:Y:S01]  /*2f100*/  LDL.S16 R71, [R1+0x154] ;  /* 0x0001540001477983 */ /* 0x000ee20000100600 */
[----:B-----5:R-:W-:-:S03]  /*2f110*/  PRMT R67, R89, 0x7610, R67 ;  /* 0x0000761059437816 */ /* 0x020fc60000000043 */
[----:B------:R-:W5:Y:S01]  /*2f120*/  LDL.LU.S16 R89, [R1+0x156] ;  /* 0x0001560001597983 */ /* 0x000f620000300600 */
[----:B------:R-:W-:Y:S01]  /*2f130*/  VIADD R12, R93, 0x15 ;  /* 0x000000155d0c7836 */ /* 0x000fe20000000000 */
[----:B------:R-:W-:Y:S01]  /*2f140*/  ISETP.LT.AND P6, PT, R74, UR33, !P0 ;  /* 0x000000214a007c0c */ /* 0x000fe2000c7c1270 */
[----:B------:R-:W0:Y:S01]  /*2f150*/  LDCU UR33, c[0x0][0x398] ;  /* 0x00007300ff2177ac */ /* 0x000e220008000800 */
[----:B------:R-:W-:Y:S02]  /*2f160*/  PRMT R11, R87, 0x7632, R11 ;  /* 0x00007632570b7816 */ /* 0x000fe4000000000b */
[----:B------:R-:W-:Y:S01]  /*2f170*/  ISETP.GE.AND P4, PT, R12, UR57, PT ;  /* 0x000000390c007c0c */ /* 0x000fe2000bf86270 */
[----:B------:R-:W-:Y:S01]  /*2f180*/  IMAD.WIDE R12, R10, 0x2, R8 ;  /* 0x000000020a0c7825 */ /* 0x000fe200078e0208 */
[----:B------:R-:W-:Y:S01]  /*2f190*/  ISETP.LT.AND P2, PT, R73, UR31, !P0 ;  /* 0x0000001f49007c0c */ /* 0x000fe2000c741270 */
[----:B------:R1:W-:Y:S01]  /*2f1a0*/  @P5 STG.E.U16 desc[UR16][R14.64], R11 ;  /* 0x0000000b0e005986 */ /* 0x0003e2000c101510 */
[----:B------:R-:W-:Y:S01]  /*2f1b0*/  ISETP.LT.AND P0, PT, R92, UR41, !P0 ;  /* 0x000000295c007c0c */ /* 0x000fe2000c701270 */
[----:B------:R-:W0:Y:S02]  /*2f1c0*/  LDCU UR31, c[0x0][0x398] ;  /* 0x00007300ff1f77ac */ /* 0x000e240008000800 */
[----:B------:R0:W-:Y:S01]  /*2f1d0*/  @P1 STG.E.U16 desc[UR16][R12.64], R0 ;  /* 0x000000000c001986 */ /* 0x0001e2000c101510 */
[----:B------:R-:W-:Y:S01]  /*2f1e0*/  ISETP.LT.AND P3, PT, R66, UR44, !P4 ;  /* 0x0000002c42007c0c */ /* 0x000fe2000e761270 */
[----:B------:R-:W2:Y:S01]  /*2f1f0*/  LDCU UR44, c[0x0][0x39c] ;  /* 0x00007380ff2c77ac */ /* 0x000ea20008000800 */
[----:B------:R-:W-:Y:S01]  /*2f200*/  ISETP.LT.AND P5, PT, R74, UR69, !P4 ;  /* 0x000000454a007c0c */ /* 0x000fe2000e7a1270 */
[----:B------:R-:W2:Y:S01]  /*2f210*/  LDCU UR41, c[0x0][0x398] ;  /* 0x00007300ff2977ac */ /* 0x000ea20008000800 */
[----:B-1----:R-:W-:Y:S01]  /*2f220*/  IMAD.WIDE R14, R10, 0x2, R2 ;  /* 0x000000020a0e7825 */ /* 0x002fe200078e0202 */
[----:B------:R-:W1:Y:S03]  /*2f230*/  LDCU UR57, c[0x0][0x398] ;  /* 0x00007300ff3977ac */ /* 0x000e660008000800 */
[----:B0-----:R-:W-:Y:S01]  /*2f240*/  VIADD R0, R93, 0x16 ;  /* 0x000000165d007836 */ /* 0x001fe20000000000 */
[----:B------:R-:W-:Y:S01]  /*2f250*/  PRMT R11, R72, 0x7610, R11 ;  /* 0x00007610480b7816 */ /* 0x000fe2000000000b */
[----:B------:R-:W-:Y:S01]  /*2f260*/  IMAD.WIDE R12, R10, 0x2, R6 ;  /* 0x000000020a0c7825 */ /* 0x000fe200078e0206 */
[----:B------:R0:W-:Y:S01]  /*2f270*/  @P6 STG.E.U16 desc[UR16][R14.64], R67 ;  /* 0x000000430e006986 */ /* 0x0001e2000c101510 */
[----:B----4-:R-:W-:Y:S01]  /*2f280*/  PRMT R69, R91, 0x7610, R69 ;  /* 0x000076105b457816 */ /* 0x010fe20000000045 */
[----:B------:R-:W4:Y:S01]  /*2f290*/  LDCU UR69, c[0x0][0x398] ;  /* 0x00007300ff4577ac */ /* 0x000f220008000800 */
[----:B------:R-:W-:Y:S01]  /*2f2a0*/  ISETP.GE.AND P6, PT, R0, UR40, PT ;  /* 0x0000002800007c0c */ /* 0x000fe2000bfc6270 */
[C---:B------:R-:W-:Y:S01]  /*2f2b0*/  VIADD R0, R10.reuse, UR7 ;  /* 0x000000070a007c36 */ /* 0x040fe20008000000 */
[----:B------:R-:W4:Y:S01]  /*2f2c0*/  LDL.S16 R91, [R1+0x258] ;  /* 0x00025800015b7983 */ /* 0x000f220000100600 */
[----:B------:R-:W-:Y:S01]  /*2f2d0*/  ISETP.LT.AND P1, PT, R73, UR24, !P4 ;  /* 0x0000001849007c0c */ /* 0x000fe2000e721270 */
[----:B------:R-:W1:Y:S02]  /*2f2e0*/  LDCU UR24, c[0x0][0x398] ;  /* 0x00007300ff1877ac */ /* 0x000e640008000800 */
[----:B------:R2:W-:Y:S01]  /*2f2f0*/  @P2 STG.E.U16 desc[UR16][R12.64], R11 ;  /* 0x0000000b0c002986 */ /* 0x0005e2000c101510 */
[----:B0-----:R-:W-:Y:S01]  /*2f300*/  IMAD.WIDE R14, R10, 0x2, R4 ;  /* 0x000000020a0e7825 */ /* 0x001fe200078e0204 */
[----:B------:R-:W0:Y:S04]  /*2f310*/  LDCU UR40, c[0x0][0x398] ;  /* 0x00007300ff2877ac */ /* 0x000e280008000800 */
[----:B------:R-:W-:Y:S01]  /*2f320*/  @P0 STG.E.U16 desc[UR16][R14.64], R69 ;  /* 0x000000450e000986 */ /* 0x000fe2000c101510 */
[----:B--2---:R-:W-:Y:S01]  /*2f330*/  PRMT R68, R70, 0x7610, R68 ;  /* 0x0000761046447816 */ /* 0x004fe20000000044 */
[----:B------:R-:W-:Y:S01]  /*2f340*/  IMAD.WIDE R12, R0, 0x2, R8 ;  /* 0x00000002000c7825 */ /* 0x000fe200078e0208 */
[----:B---3--:R-:W-:-:S03]  /*2f350*/  PRMT R67, R90, 0x7610, R67 ;  /* 0x000076105a437816 */ /* 0x008fc60000000043 */
[C---:B------:R-:W-:Y:S01]  /*2f360*/  IMAD.WIDE R10, R0.reuse, 0x2, R2 ;  /* 0x00000002000a7825 */ /* 0x040fe200078e0202 */
[----:B------:R-:W2:Y:S04]  /*2f370*/  LDL.LU.S16 R90, [R1+0x25a] ;  /* 0x00025a00015a7983 */ /* 0x000ea80000300600 */
[----:B------:R-:W-:Y:S04]  /*2f380*/  @P3 STG.E.U16 desc[UR16][R12.64], R68 ;  /* 0x000000440c003986 */ /* 0x000fe8000c101510 */
[----:B------:R3:W-:Y:S04]  /*2f390*/  @P5 STG.E.U16 desc[UR16][R10.64], R67 ;  /* 0x000000430a005986 */ /* 0x0007e8000c101510 */
[----:B------:R-:W2:Y:S04]  /*2f3a0*/  LDL.S16 R72, [R1+0x158] ;  /* 0x0001580001487983 */ /* 0x000ea80000100600 */
[----:B------:R-:W2:Y:S01]  /*2f3b0*/  LDL.LU.S16 R70, [R1+0x15a] ;  /* 0x00015a0001467983 */ /* 0x000ea20000300600 */
[----:B---3--:R-:W-:Y:S01]  /*2f3c0*/  IMAD.WIDE R10, R0, 0x2, R6 ;  /* 0x00000002000a7825 */ /* 0x008fe200078e0206 */
[----:B------:R-:W-:-:S02]  /*2f3d0*/  PRMT R13, R71, 0x7610, R13 ;  /* 0x00007610470d7816 */ /* 0x000fc4000000000d */
[----:B------:R-:W3:Y:S04]  /*2f3e0*/  LDL.S16 R71, [R1+0x25c] ;  /* 0x00025c0001477983 */ /* 0x000ee80000100600 */
[----:B------:R5:W-:Y:S02]  /*2f3f0*/  @P1 STG.E.U16 desc[UR16][R10.64], R13 ;  /* 0x0000000d0a001986 */ /* 0x000be4000c101510 */
[----:B-----5:R-:W-:Y:S02]  /*2f400*/  PRMT R11, R89, 0x7610, R11 ;  /* 0x00007610590b7816 */ /* 0x020fe4000000000b */
[----:B------:R-:W5:Y:S01]  /*2f410*/  LDL.LU.S16 R89, [R1+0x25e] ;  /* 0x00025e0001597983 */ /* 0x000f620000300600 */
[----:B------:R-:W-:Y:S01]  /*2f420*/  ISETP.LT.AND P4, PT, R92, UR61, !P4 ;  /* 0x0000003d5c007c0c */ /* 0x000fe2000e781270 */
[----:B------:R-:W-:-:S02]  /*2f430*/  VIADD R10, R0, UR7 ;  /* 0x00000007000a7c36 */ /* 0x000fc40008000000 */
[----:B------:R-:W-:Y:S01]  /*2f440*/  IMAD.WIDE R14, R0, 0x2, R4 ;  /* 0x00000002000e7825 */ /* 0x000fe200078e0204 */
[----:B------:R-:W-:Y:S01]  /*2f450*/  ISETP.LT.AND P2, PT, R66, UR30, !P6 ;  /* 0x0000001e42007c0c */ /* 0x000fe2000f741270 */
[----:B------:R-:W0:Y:S01]  /*2f460*/  LDCU UR30, c[0x0][0x39c] ;  /* 0x00007380ff1e77ac */ /* 0x000e220008000800 */
[----:B------:R-:W-:Y:S01]  /*2f470*/  ISETP.LT.AND P0, PT, R74, UR42, !P6 ;  /* 0x0000002a4a007c0c */ /* 0x000fe2000f701270 */
[----:B------:R-:W-:Y:S01]  /*2f480*/  VIADD R12, R93, 0x17 ;  /* 0x000000175d0c7836 */ /* 0x000fe20000000000 */
[----:B------:R-:W-:Y:S01]  /*2f490*/  ISETP.LT.AND P3, PT, R73, UR43, !P6 ;  /* 0x0000002b49007c0c */ /* 0x000fe2000f761270 */
[----:B------:R-:W0:Y:S03]  /*2f4a0*/  LDCU UR61, c[0x0][0x398] ;  /* 0x00007300ff3d77ac */ /* 0x000e260008000800 */
[----:B------:R-:W-:Y:S01]  /*2f4b0*/  ISETP.GE.AND P5, PT, R12, UR8, PT ;  /* 0x000000080c007c0c */ /* 0x000fe2000bfa6270 */
[C---:B------:R-:W-:Y:S01]  /*2f4c0*/  IMAD.WIDE R12, R10.reuse, 0x2, R8 ;  /* 0x000000020a0c7825 */ /* 0x040fe200078e0208 */
[----:B------:R0:W-:Y:S01]  /*2f4d0*/  @P4 STG.E.U16 desc[UR16][R14.64], R11 ;  /* 0x0000000b0e004986 */ /* 0x0001e2000c101510 */
[----:B----4-:R-:W-:Y:S01]  /*2f4e0*/  PRMT R0, R91, 0x7610, R0 ;  /* 0x000076105b007816 */ /* 0x010fe20000000000 */
[----:B------:R-:W4:Y:S02]  /*2f4f0*/  LDCU UR42, c[0x0][0x398] ;  /* 0x00007300ff2a77ac */ /* 0x000f240008000800 */
[----:B------:R-:W4:Y:S01]  /*2f500*/  LDL.S16 R91, [R1+0x15c] ;  /* 0x00015c00015b7983 */ /* 0x000f220000100600 */
[----:B0-----:R-:W-:Y:S01]  /*2f510*/  IMAD.WIDE R14, R10, 0x2, R2 ;  /* 0x000000020a0e7825 */ /* 0x001fe200078e0202 */
[----:B--2---:R-:W-:Y:S01]  /*2f520*/  PRMT R67, R90, 0x7610, R67 ;  /* 0x000076105a437816 */ /* 0x004fe20000000043 */
[----:B------:R-:W0:Y:S01]  /*2f530*/  LDCU UR43, c[0x0][0x398] ;  /* 0x00007300ff2b77ac */ /* 0x000e220008000800 */
[----:B------:R-:W2:Y:S01]  /*2f540*/  LDL.LU.S16 R90, [R1+0x15e] ;  /* 0x00015e00015a7983 */ /* 0x000ea20000300600 */
[----:B------:R-:W-:Y:S01]  /*2f550*/  PRMT R69, R70, 0x7610, R69 ;  /* 0x0000761046457816 */ /* 0x000fe20000000045 */
[----:B------:R-:W0:Y:S02]  /*2f560*/  LDCU UR8, c[0x0][0x398] ;  /* 0x00007300ff0877ac */ /* 0x000e240008000800 */
[----:B------:R-:W2:Y:S04]  /*2f570*/  LDL.S16 R70, [R1+0x260] ;  /* 0x0002600001467983 */ /* 0x000ea80000100600 */
[----:B------:R-:W-:Y:S04]  /*2f580*/  @P2 STG.E.U16 desc[UR16][R12.64], R0 ;  /* 0x000000000c002986 */ /* 0x000fe8000c101510 */
[----:B------:R5:W-:Y:S02]  /*2f590*/  @P0 STG.E.U16 desc[UR16][R14.64], R67 ;  /* 0x000000430e000986 */ /* 0x000be4000c101510 */
[----:B-----5:R-:W-:-:S02]  /*2f5a0*/  PRMT R67, R89, 0x7610, R67 ;  /* 0x0000761059437816 */ /* 0x020fc40000000043 */
[----:B------:R-:W5:Y:S01]  /*2f5b0*/  LDL.LU.S16 R89, [R1+0x262] ;  /* 0x0002620001597983 */ /* 0x000f620000300600 */
[----:B------:R-:W-:Y:S01]  /*2f5c0*/  VIADD R0, R93, 0x18 ;  /* 0x000000185d007836 */ /* 0x000fe20000000000 */
[----:B------:R-:W-:Y:S02]  /*2f5d0*/  ISETP.LT.AND P6, PT, R92, UR38, !P6 ;  /* 0x000000265c007c0c */ /* 0x000fe4000f7c1270 */
[----:B------:R-:W-:Y:S01]  /*2f5e0*/  ISETP.LT.AND P1, PT, R66, UR47, !P5 ;  /* 0x0000002f42007c0c */ /* 0x000fe2000ef21270 */
[----:B------:R-:W-:Y:S01]  /*2f5f0*/  IMAD.WIDE R12, R10, 0x2, R6 ;  /* 0x000000020a0c7825 */ /* 0x000fe200078e0206 */
[----:B------:R-:W-:Y:S01]  /*2f600*/  ISETP.LT.AND P4, PT, R74, UR32, !P5 ;  /* 0x000000204a007c0c */ /* 0x000fe2000ef81270 */
[----:B------:R-:W0:Y:S01]  /*2f610*/  LDCU UR47, c[0x0][0x39c] ;  /* 0x00007380ff2f77ac */ /* 0x000e220008000800 */
[----:B------:R-:W-:Y:S02]  /*2f620*/  PRMT R11, R72, 0x7610, R11 ;  /* 0x00007610480b7816 */ /* 0x000fe4000000000b */
[----:B------:R-:W-:Y:S01]  /*2f630*/  ISETP.GE.AND P0, PT, R0, UR76, PT ;  /* 0x0000004c00007c0c */ /* 0x000fe2000bf06270 */
[C---:B------:R-:W-:Y:S01]  /*2f640*/  VIADD R0, R10.reuse, UR7 ;  /* 0x000000070a007c36 */ /* 0x040fe20008000000 */
[----:B------:R-:W-:Y:S01]  /*2f650*/  ISETP.LT.AND P2, PT, R73, UR36, !P5 ;  /* 0x0000002449007c0c */ /* 0x000fe2000ef41270 */
[----:B------:R0:W-:Y:S01]  /*2f660*/  @P3 STG.E.U16 desc[UR16][R12.64], R11 ;  /* 0x0000000b0c003986 */ /* 0x0001e2000c101510 */
[----:B------:R-:W-:Y:S01]  /*2f670*/  IMAD.WIDE R14, R10, 0x2, R4 ;  /* 0x000000020a0e7825 */ /* 0x000fe200078e0204 */
[----:B---3--:R-:W-:Y:S01]  /*2f680*/  PRMT R68, R71, 0x7610, R68 ;  /* 0x0000761047447816 */ /* 0x008fe20000000044 */
[----:B------:R-:W3:Y:S01]  /*2f690*/  LDCU UR38, c[0x0][0x398] ;  /* 0x00007300ff2677ac */ /* 0x000ee20008000800 */
[----:B------:R-:W3:Y:S01]  /*2f6a0*/  LDL.S16 R72, [R1+0x160] ;  /* 0x0001600001487983 */ /* 0x000ee20000100600 */
[----:B------:R-:W1:Y:S03]  /*2f6b0*/  LDCU UR32, c[0x0][0x398] ;  /* 0x00007300ff2077ac */ /* 0x000e660008000800 */
[----:B------:R-:W-:Y:S01]  /*2f6c0*/  @P6 STG.E.U16 desc[UR16][R14.64], R69 ;  /* 0x000000450e006986 */ /* 0x000fe2000c101510 */
[----:B------:R-:W1:Y:S01]  /*2f6d0*/  LDCU UR36, c[0x0][0x398] ;  /* 0x00007300ff2477ac */ /* 0x000e620008000800 */
[----:B0-----:R-:W-:-:S02]  /*2f6e0*/  IMAD.WIDE R12, R0, 0x2, R8 ;  /* 0x00000002000c7825 */ /* 0x001fc400078e0208 */
[----:B------:R-:W3:Y:S01]  /*2f6f0*/  LDL.LU.S16 R71, [R1+0x162] ;  /* 0x0001620001477983 */ /* 0x000ee20000300600 */
[----:B------:R-:W0:Y:S01]  /*2f700*/  LDCU UR76, c[0x0][0x398] ;  /* 0x00007300ff4c77ac */ /* 0x000e220008000800 */
[----:B------:R-:W-:Y:S02]  /*2f710*/  IMAD.WIDE R10, R0, 0x2, R2 ;  /* 0x00000002000a7825 */ /* 0x000fe400078e0202 */
[----:B------:R4:W-:Y:S04]  /*2f720*/  @P1 STG.E.U16 desc[UR16][R12.64], R68 ;  /* 0x000000440c001986 */ /* 0x0009e8000c101510 */
[----:B------:R0:W-:Y:S01]  /*2f730*/  @P4 STG.E.U16 desc[UR16][R10.64], R67 ;  /* 0x000000430a004986 */ /* 0x0001e2000c101510 */
[----:B----4-:R-:W-:-:S03]  /*2f740*/  PRMT R13, R91, 0x7610, R13 ;  /* 0x000076105b0d7816 */ /* 0x010fc6000000000d */
[----:B------:R-:W4:Y:S01]  /*2f750*/  LDL.S16 R91, [R1+0x264] ;  /* 0x00026400015b7983 */ /* 0x000f220000100600 */
[----:B0-----:R-:W-:-:S05]  /*2f760*/  IMAD.WIDE R10, R0, 0x2, R6 ;  /* 0x00000002000a7825 */ /* 0x001fca00078e0206 */
[----:B------:R2:W-:Y:S01]  /*2f770*/  @P2 STG.E.U16 desc[UR16][R10.64], R13 ;  /* 0x0000000d0a002986 */ /* 0x0005e2000c101510 */
[----:B------:R-:W-:Y:S01]  /*2f780*/  IMAD.WIDE R14, R0, 0x2, R4 ;  /* 0x00000002000e7825 */ /* 0x000fe200078e0204 */
[----:B--2---:R-:W-:Y:S02]  /*2f790*/  PRMT R11, R90, 0x7610, R11 ;  /* 0x000076105a0b7816 */ /* 0x004fe4000000000b */
[----:B------:R-:W2:Y:S01]  /*2f7a0*/  LDL.LU.S16 R90, [R1+0x266] ;  /* 0x00026600015a7983 */ /* 0x000ea20000300600 */
[----:B------:R-:W-:Y:S01]  /*2f7b0*/  VIADD R10, R0, UR7 ;  /* 0x00000007000a7c36 */ /* 0x000fe20008000000 */
[----:B------:R-:W-:Y:S02]  /*2f7c0*/  PRMT R0, R70, 0x7610, R0 ;  /* 0x0000761046007816 */ /* 0x000fe40000000000 */
[----:B------:R-:W2:Y:S01]  /*2f7d0*/  LDL.S16 R70, [R1+0x164] ;  /* 0x0001640001467983 */ /* 0x000ea20000100600 */
[----:B-----5:R-:W-:-:S03]  /*2f7e0*/  PRMT R67, R89, 0x7610, R67 ;  /* 0x0000761059437816 */ /* 0x020fc60000000043 */
[----:B------:R-:W5:Y:S01]  /*2f7f0*/  LDL.LU.S16 R89, [R1+0x166] ;  /* 0x0001660001597983 */ /* 0x000f620000300600 */
[----:B------:R-:W-:Y:S02]  /*2f800*/  ISETP.LT.AND P5, PT, R92, UR77, !P5 ;  /* 0x0000004d5c007c0c */ /* 0x000fe4000efa1270 */
[----:B------:R-:W-:Y:S01]  /*2f810*/  ISETP.LT.AND P3, PT, R66, UR51, !P0 ;  /* 0x0000003342007c0c */ /* 0x000fe2000c761270 */
[----:B------:R-:W-:Y:S01]  /*2f820*/  VIADD R12, R93, 0x19 ;  /* 0x000000195d0c7836 */ /* 0x000fe20000000000 */
[----:B------:R-:W-:Y:S01]  /*2f830*/  ISETP.LT.AND P6, PT, R74, UR58, !P0 ;  /* 0x0000003a4a007c0c */ /* 0x000fe2000c7c1270 */
[----:B------:R-:W0:Y:S03]  /*2f840*/  LDCU UR51, c[0x0][0x39c] ;  /* 0x00007380ff3377ac */ /* 0x000e260008000800 */
[----:B------:R-:W-:Y:S01]  /*2f850*/  ISETP.GE.AND P4, PT, R12, UR55, PT ;  /* 0x000000370c007c0c */ /* 0x000fe2000bf86270 */
[----:B------:R-:W-:Y:S01]  /*2f860*/  IMAD.WIDE R12, R10, 0x2, R8 ;  /* 0x000000020a0c7825 */ /* 0x000fe200078e0208 */
[----:B------:R-:W-:Y:S01]  /*2f870*/  ISETP.LT.AND P1, PT, R73, UR63, !P0 ;  /* 0x0000003f49007c0c */ /* 0x000fe2000c721270 */
[----:B------:R-:W0:Y:S02]  /*2f880*/  LDCU UR77, c[0x0][0x398] ;  /* 0x00007300ff4d77ac */ /* 0x000e240008000800 */
[----:B------:R1:W-:Y:S01]  /*2f890*/  @P5 STG.E.U16 desc[UR16][R14.64], R11 ;  /* 0x0000000b0e005986 */ /* 0x0003e2000c101510 */
[----:B------:R-:W-:Y:S01]  /*2f8a0*/  ISETP.LT.AND P0, PT, R92, UR12, !P0 ;  /* 0x0000000c5c007c0c */ /* 0x000fe2000c701270 */
[----:B------:R-:W0:Y:S02]  /*2f8b0*/  LDCU UR58, c[0x0][0x398] ;  /* 0x00007300ff3a77ac */ /* 0x000e240008000800 */
[----:B------:R0:W-:Y:S01]  /*2f8c0*/  @P3 STG.E.U16 desc[UR16][R12.64], R0 ;  /* 0x000000000c003986 */ /* 0x0001e2000c101510 */
[----:B------:R-:W-:Y:S01]  /*2f8d0*/  ISETP.LT.AND P2, PT, R66, UR50, !P4 ;  /* 0x0000003242007c0c */ /* 0x000fe2000e741270 */
[----:B------:R-:W2:Y:S01]  /*2f8e0*/  LDCU UR63, c[0x0][0x398] ;  /* 0x00007300ff3f77ac */ /* 0x000ea20008000800 */
[----:B------:R-:W-:-:S02]  /*2f8f0*/  ISETP.LT.AND P5, PT, R74, UR10, !P4 ;  /* 0x0000000a4a007c0c */ /* 0x000fc4000e7a1270 */
[----:B---3--:R-:W-:Y:S01]  /*2f900*/  PRMT R69, R71, 0x7610, R69 ;  /* 0x0000761047457816 */ /* 0x008fe20000000045 */
[----:B------:R-:W3:Y:S01]  /*2f910*/  LDCU UR50, c[0x0][0x39c] ;  /* 0x00007380ff3277ac */ /* 0x000ee20008000800 */
[----:B-1----:R-:W-:Y:S01]  /*2f920*/  IMAD.WIDE R14, R10, 0x2, R2 ;  /* 0x000000020a0e7825 */ /* 0x002fe200078e0202 */
[----:B------:R-:W-:Y:S01]  /*2f930*/  PRMT R11, R72, 0x7610, R11 ;  /* 0x00007610480b7816 */ /* 0x000fe2000000000b */
[----:B------:R-:W3:Y:S01]  /*2f940*/  LDL.S16 R71, [R1+0x268] ;  /* 0x0002680001477983 */ /* 0x000ee20000100600 */
[----:B------:R-:W1:Y:S01]  /*2f950*/  LDCU UR12, c[0x0][0x398] ;  /* 0x00007300ff0c77ac */ /* 0x000e620008000800 */
[----:B0-----:R-:W-:Y:S02]  /*2f960*/  VIADD R0, R93, 0x1a ;  /* 0x0000001a5d007836 */ /* 0x001fe40000000000 */
[----:B------:R-:W-:Y:S01]  /*2f970*/  IMAD.WIDE R12, R10, 0x2, R6 ;  /* 0x000000020a0c7825 */ /* 0x000fe200078e0206 */
[----:B------:R0:W-:Y:S01]  /*2f980*/  @P6 STG.E.U16 desc[UR16][R14.64], R67 ;  /* 0x000000430e006986 */ /* 0x0001e2000c101510 */
[----:B------:R-:W-:Y:S01]  /*2f990*/  ISETP.LT.AND P3, PT, R73, UR56, !P4 ;  /* 0x0000003849007c0c */ /* 0x000fe2000e761270 */
[----:B------:R-:W1:Y:S01]  /*2f9a0*/  LDCU UR55, c[0x0][0x398] ;  /* 0x00007300ff3777ac */ /* 0x000e620008000800 */
[----:B------:R-:W-:Y:S01]  /*2f9b0*/  ISETP.GE.AND P6, PT, R0, UR72, PT ;  /* 0x0000004800007c0c */ /* 0x000fe2000bfc6270 */
[C---:B------:R-:W-:Y:S01]  /*2f9c0*/  VIADD R0, R10.reuse, UR7 ;  /* 0x000000070a007c36 */ /* 0x040fe20008000000 */
[----:B------:R1:W-:Y:S01]  /*2f9d0*/  @P1 STG.E.U16 desc[UR16][R12.64], R11 ;  /* 0x0000000b0c001986 */ /* 0x0003e2000c101510 */
[----:B------:R-:W1:Y:S01]  /*2f9e0*/  LDCU UR10, c[0x0][0x398] ;  /* 0x00007300ff0a77ac */ /* 0x000e620008000800 */
[----:B----4-:R-:W-:Y:S01]  /*2f9f0*/  PRMT R68, R91, 0x7610, R68 ;  /* 0x000076105b447816 */ /* 0x010fe20000000044 */
[----:B------:R-:W4:Y:S01]  /*2fa00*/  LDCU UR56, c[0x0][0x398] ;  /* 0x00007300ff3877ac */ /* 0x000f220008000800 */
[----:B0-----:R-:W-:Y:S01]  /*2fa10*/  IMAD.WIDE R14, R10, 0x2, R4 ;  /* 0x000000020a0e7825 */ /* 0x001fe200078e0204 */
[----:B--2---:R-:W-:-:S03]  /*2fa20*/  PRMT R67, R90, 0x7610, R67 ;  /* 0x000076105a437816 */ /* 0x004fc60000000043 */
[----:B-1----:R-:W-:Y:S01]  /*2fa30*/  IMAD.WIDE R12, R0, 0x2, R8 ;  /* 0x00000002000c7825 */ /* 0x002fe200078e0208 */
[----:B------:R-:W2:Y:S01]  /*2fa40*/  LDL.LU.S16 R90, [R1+0x26a] ;  /* 0x00026a00015a7983 */ /* 0x000ea20000300600 */
[----:B------:R-:W-:Y:S01]  /*2fa50*/  ISETP.LT.AND P4, PT, R92, UR22, !P4 ;  /* 0x000000165c007c0c */ /* 0x000fe2000e781270 */
[----:B------:R-:W0:Y:S01]  /*2fa60*/  LDCU UR22, c[0x0][0x398] ;  /* 0x00007300ff1677ac */ /* 0x000e220008000800 */
[----:B------:R-:W-:Y:S01]  /*2fa70*/  IMAD.WIDE R10, R0, 0x2, R2 ;  /* 0x00000002000a7825 */ /* 0x000fe200078e0202 */
[----:B------:R-:W-:Y:S01]  /*2fa80*/  @P0 STG.E.U16 desc[UR16][R14.64], R69 ;  /* 0x000000450e000986 */ /* 0x000fe2000c101510 */
[----:B------:R-:W1:Y:S03]  /*2fa90*/  LDCU UR72, c[0x0][0x398] ;  /* 0x00007300ff4877ac */ /* 0x000e660008000800 */
[----:B------:R0:W-:Y:S04]  /*2faa0*/  @P2 STG.E.U16 desc[UR16][R12.64], R68 ;  /* 0x000000440c002986 */ /* 0x0001e8000c101510 */
[----:B------:R1:W-:Y:S04]  /*2fab0*/  @P5 STG.E.U16 desc[UR16][R10.64], R67 ;  /* 0x000000430a005986 */ /* 0x0003e8000c101510 */
[----:B------:R-:W4:Y:S01]  /*2fac0*/  LDL.S16 R72, [R1+0x168] ;  /* 0x0001680001487983 */ /* 0x000f220000100600 */
[----:B0-----:R-:W-:-:S03]  /*2fad0*/  PRMT R13, R70, 0x7610, R13 ;  /* 0x00007610460d7816 */ /* 0x001fc6000000000d */
[----:B------:R-:W4:Y:S01]  /*2fae0*/  LDL.LU.S16 R91, [R1+0x16a] ;  /* 0x00016a00015b7983 */ /* 0x000f220000300600 */
[----:B-1----:R-:W-:-:S03]  /*2faf0*/  IMAD.WIDE R10, R0, 0x2, R6 ;  /* 0x00000002000a7825 */ /* 0x002fc600078e0206 */
[----:B------:R-:W4:Y:S04]  /*2fb00*/  LDL.S16 R70, [R1+0x26c] ;  /* 0x00026c0001467983 */ /* 0x000f280000100600 */
[----:B------:R5:W-:Y:S02]  /*2fb10*/  @P3 STG.E.U16 desc[UR16][R10.64], R13 ;  /* 0x0000000d0a003986 */ /* 0x000be4000c101510 */
[----:B-----5:R-:W-:Y:S02]  /*2fb20*/  PRMT R11, R89, 0x7610, R11 ;  /* 0x00007610590b7816 */ /* 0x020fe4000000000b */
[----:B------:R-:W5:Y:S01]  /*2fb30*/  LDL.LU.S16 R89, [R1+0x26e] ;  /* 0x00026e0001597983 */ /* 0x000f620000300600 */
[C---:B------:R-:W-:Y:S02]  /*2fb40*/  VIADD R10, R0.reuse, UR7 ;  /* 0x00000007000a7c36 */ /* 0x040fe40008000000 */
[----:B------:R-:W-:Y:S01]  /*2fb50*/  IMAD.WIDE R14, R0, 0x2, R4 ;  /* 0x00000002000e7825 */ /* 0x000fe200078e0204 */
[----:B------:R-:W-:Y:S01]  /*2fb60*/  ISETP.LT.AND P1, PT, R66, UR53, !P6 ;  /* 0x0000003542007c0c */ /* 0x000fe2000f721270 */
[----:B------:R-:W0:Y:S01]  /*2fb70*/  LDCU UR53, c[0x0][0x39c] ;  /* 0x00007380ff3577ac */ /* 0x000e220008000800 */
[----:B------:R-:W-:Y:S01]  /*2fb80*/  ISETP.LT.AND P0, PT, R74, UR49, !P6 ;  /* 0x000000314a007c0c */ /* 0x000fe2000f701270 */
[----:B------:R-:W-:Y:S01]  /*2fb90*/  VIADD R12, R93, 0x1b ;  /* 0x0000001b5d0c7836 */ /* 0x000fe20000000000 */
[----:B------:R1:W-:Y:S01]  /*2fba0*/  @P4 STG.E.U16 desc[UR16][R14.64], R11 ;  /* 0x0000000b0e004986 */ /* 0x0003e2000c101510 */
[----:B------:R-:W-:Y:S01]  /*2fbb0*/  ISETP.LT.AND P2, PT, R73, UR54, !P6 ;  /* 0x0000003649007c0c */ /* 0x000fe2000f741270 */
[----:B------:R-:W0:Y:S02]  /*2fbc0*/  LDCU UR49, c[0x0][0x398] ;  /* 0x00007300ff3177ac */ /* 0x000e240008000800 */
[----:B------:R-:W-:Y:S01]  /*2fbd0*/  ISETP.GE.AND P5, PT, R12, UR48, PT ;  /* 0x000000300c007c0c */ /* 0x000fe2000bfa6270 */
[----:B------:R-:W-:Y:S01]  /*2fbe0*/  IMAD.WIDE R12, R10, 0x2, R8 ;  /* 0x000000020a0c7825 */ /* 0x000fe200078e0208 */
[----:B---3--:R-:W-:-:S03]  /*2fbf0*/  PRMT R0, R71, 0x7610, R0 ;  /* 0x0000761047007816 */ /* 0x008fc60000000000 */
[----:B-1----:R-:W-:Y:S01]  /*2fc00*/  IMAD.WIDE R14, R10, 0x2, R2 ;  /* 0x000000020a0e7825 */ /* 0x002fe200078e0202 */
[----:B------:R-:W3:Y:S01]  /*2fc10*/  LDL.S16 R71, [R1+0x16c] ;  /* 0x00016c0001477983 */ /* 0x000ee20000100600 */
[----:B--2---:R-:W-:Y:S01]  /*2fc20*/  PRMT R67, R90, 0x7610, R67 ;  /* 0x000076105a437816 */ /* 0x004fe20000000043 */
[----:B------:R-:W1:Y:S02]  /*2fc30*/  LDCU UR54, c[0x0][0x398] ;  /* 0x00007300ff3677ac */ /* 0x000e640008000800 */
[----:B------:R-:W2:Y:S01]  /*2fc40*/  LDL.LU.S16 R90, [R1+0x16e] ;  /* 0x00016e00015a7983 */ /* 0x000ea20000300600 */
[----:B----4-:R-:W-:Y:S01]  /*2fc50*/  PRMT R69, R91, 0x7610, R69 ;  /* 0x000076105b457816 */ /* 0x010fe20000000045 */
[----:B------:R-:W4:Y:S02]  /*2fc60*/  LDCU UR48, c[0x0][0x398] ;  /* 0x00007300ff3077ac */ /* 0x000f240008000800 */
[----:B------:R-:W4:Y:S04]  /*2fc70*/  LDL.S16 R91, [R1+0x270] ;  /* 0x00027000015b7983 */ /* 0x000f280000100600 */
        /* <DEDUP_REMOVED lines=16> */
[----:B------:R-:W-:Y:S01]  /*2fd80*/  PRMT R68, R70, 0x7610, R68 ;  /* 0x0000761046447816 */ /* 0x000fe20000000044 */
[----:B------:R-:W1:Y:S01]  /*2fd90*/  LDCU UR70, c[0x0][0x398] ;  /* 0x00007300ff4677ac */ /* 0x000e620008000800 */
[----:B------:R-:W5:Y:S01]  /*2fda0*/  LDL.S16 R72, [R1+0x170] ;  /* 0x0001700001487983 */ /* 0x000f620000100600 */
[----:B------:R-:W1:Y:S03]  /*2fdb0*/  LDCU UR52, c[0x0][0x398] ;  /* 0x00007300ff3477ac */ /* 0x000e660008000800 */
[----:B------:R-:W-:Y:S01]  /*2fdc0*/  @P6 STG.E.U16 desc[UR16][R14.64], R69 ;  /* 0x000000450e006986 */ /* 0x000fe2000c101510 */
[----:B------:R-:W1:Y:S01]  /*2fdd0*/  LDCU UR45, c[0x0][0x398] ;  /* 0x00007300ff2d77ac */ /* 0x000e620008000800 */
[----:B0-----:R-:W-:-:S02]  /*2fde0*/  IMAD.WIDE R12, R0, 0x2, R8 ;  /* 0x00000002000c7825 */ /* 0x001fc400078e0208 */
[----:B------:R-:W5:Y:S01]  /*2fdf0*/  LDL.LU.S16 R70, [R1+0x172] ;  /* 0x0001720001467983 */ /* 0x000f620000300600 */
[----:B------:R-:W0:Y:S01]  /*2fe00*/  LDCU UR75, c[0x0][0x398] ;  /* 0x00007300ff4b77ac */ /* 0x000e220008000800 */
[----:B------:R-:W-:Y:S02]  /*2fe10*/  IMAD.WIDE R10, R0, 0x2, R2 ;  /* 0x00000002000a7825 */ /* 0x000fe400078e0202 */
[----:B------:R3:W-:Y:S04]  /*2fe20*/  @P3 STG.E.U16 desc[UR16][R12.64], R68 ;  /* 0x000000440c003986 */ /* 0x0007e8000c101510 */
[----:B------:R0:W-:Y:S01]  /*2fe30*/  @P4 STG.E.U16 desc[UR16][R10.64], R67 ;  /* 0x000000430a004986 */ /* 0x0001e2000c101510 */
[----:B---3--:R-:W-:-:S03]  /*2fe40*/  PRMT R13, R71, 0x7610, R13 ;  /* 0x00007610470d7816 */ /* 0x008fc6000000000d */
[----:B------:R-:W3:Y:S01]  /*2fe50*/  LDL.S16 R71, [R1+0x274] ;  /* 0x0002740001477983 */ /* 0x000ee20000100600 */
[----:B0-----:R-:W-:-:S05]  /*2fe60*/  IMAD.WIDE R10, R0, 0x2, R6 ;  /* 0x00000002000a7825 */ /* 0x001fca00078e0206 */
[----:B------:R2:W-:Y:S01]  /*2fe70*/  @P1 STG.E.U16 desc[UR16][R10.64], R13 ;  /* 0x0000000d0a001986 */ /* 0x0005e2000c101510 */
[----:B------:R-:W-:Y:S01]  /*2fe80*/  IMAD.WIDE R14, R0, 0x2, R4 ;  /* 0x00000002000e7825 */ /* 0x000fe200078e0204 */
[----:B--2---:R-:W-:Y:S02]  /*2fe90*/  PRMT R11, R90, 0x7610, R11 ;  /* 0x000076105a0b7816 */ /* 0x004fe4000000000b */
[----:B------:R-:W2:Y:S01]  /*2fea0*/  LDL.LU.S16 R90, [R1+0x276] ;  /* 0x00027600015a7983 */ /* 0x000ea20000300600 */
[----:B------:R-:W-:Y:S01]  /*2feb0*/  VIADD R10, R0, UR7 ;  /* 0x00000007000a7c36 */ /* 0x000fe20008000000 */
[----:B----4-:R-:W-:Y:S02]  /*2fec0*/  PRMT R0, R91, 0x7610, R0 ;  /* 0x000076105b007816 */ /* 0x010fe40000000000 */
[----:B------:R-:W4:Y:S01]  /*2fed0*/  LDL.S16 R91, [R1+0x174] ;  /* 0x00017400015b7983 */ /* 0x000f220000100600 */
        /* <DEDUP_REMOVED lines=18> */
[----:B------:R-:W-:Y:S01]  /*30000*/  PRMT R69, R70, 0x7610, R69 ;  /* 0x0000761046457816 */ /* 0x000fe20000000045 */
[----:B------:R-:W2:Y:S01]  /*30010*/  LDCU UR39, c[0x0][0x39c] ;  /* 0x00007380ff2777ac */ /* 0x000ea20008000800 */
[----:B-1----:R-:W-:Y:S01]  /*30020*/  IMAD.WIDE R14, R10, 0x2, R2 ;  /* 0x000000020a0e7825 */ /* 0x002fe200078e0202 */
[----:B------:R-:W-:Y:S01]  /*30030*/  PRMT R11, R72, 0x7610, R11 ;  /* 0x00007610480b7816 */ /* 0x000fe2000000000b */
[----:B------:R-:W5:Y:S01]  /*30040*/  LDL.S16 R70, [R1+0x278] ;  /* 0x0002780001467983 */ /* 0x000f620000100600 */
        /* <DEDUP_REMOVED lines=10> */
[----:B---3--:R-:W-:Y:S01]  /*300f0*/  PRMT R68, R71, 0x7610, R68 ;  /* 0x0000761047447816 */ /* 0x008fe20000000044 */
[----:B------:R-:W3:Y:S01]  /*30100*/  LDCU UR64, c[0x0][0x398] ;  /* 0x00007300ff4077ac */ /* 0x000ee20008000800 */
        /* <DEDUP_REMOVED lines=11> */
[----:B------:R-:W3:Y:S01]  /*301c0*/  LDL.S16 R72, [R1+0x178] ;  /* 0x0001780001487983 */ /* 0x000ee20000100600 */
[----:B----4-:R-:W-:-:S03]  /*301d0*/  PRMT R13, R91, 0x7610, R13 ;  /* 0x000076105b0d7816 */ /* 0x010fc6000000000d */
[----:B------:R-:W4:Y:S01]  /*301e0*/  LDL.LU.S16 R71, [R1+0x17a] ;  /* 0x00017a0001477983 */ /* 0x000f220000300600 */
[----:B0-----:R-:W-:-:S03]  /*301f0*/  IMAD.WIDE R10, R0, 0x2, R6 ;  /* 0x00000002000a7825 */ /* 0x001fc600078e0206 */
[----:B------:R-:W3:Y:S04]  /*30200*/  LDL.S16 R91, [R1+0x27c] ;  /* 0x00027c00015b7983 */ /* 0x000ee80000100600 */
        /* <DEDUP_REMOVED lines=14> */
[----:B------:R-:W-:-:S03]  /*302f0*/  PRMT R0, R70, 0x7610, R0 ;  /* 0x0000761046007816 */ /* 0x000fc60000000000 */
[----:B0-----:R-:W-:Y:S01]  /*30300*/  IMAD.WIDE R14, R10, 0x2, R2 ;  /* 0x000000020a0e7825 */ /* 0x001fe200078e0202 */
[----:B------:R-:W3:Y:S01]  /*30310*/  LDL.S16 R70, [R1+0x17c] ;  /* 0x00017c0001467983 */ /* 0x000ee20000100600 */
[----:B--2---:R-:W-:Y:S01]  /*30320*/  PRMT R67, R90, 0x7610, R67 ;  /* 0x000076105a437816 */ /* 0x004fe20000000043 */
[----:B------:R-:W0:Y:S02]  /*30330*/  LDCU UR26, c[0x0][0x398] ;  /* 0x00007300ff1a77ac */ /* 0x000e240008000800 */
        /* <DEDUP_REMOVED lines=14> */
[----:B---3--:R-:W-:Y:S02]  /*30420*/  PRMT R11, R72, 0x7610, R11 ;  /* 0x00007610480b7816 */ /* 0x008fe4000000000b */
[----:B------:R-:W-:Y:S01]  /*30430*/  ISETP.GE.AND P0, PT, R0, UR4, PT ;  /* 0x0000000400007c0c */ /* 0x000fe2000bf06270 */
[C---:B------:R-:W-:Y:S01]  /*30440*/  VIADD R0, R10.reuse, UR7 ;  /* 0x000000070a007c36 */ /* 0x040fe20008000000 */
[----:B------:R-:W-:Y:S01]  /*30450*/  ISETP.LT.AND P3, PT, R73, UR14, !P5 ;  /* 0x0000000e49007c0c */ /* 0x000fe2000ef61270 */
[----:B------:R3:W-:Y:S01]  /*30460*/  @P1 STG.E.U16 desc[UR16][R12.64], R11 ;  /* 0x0000000b0c001986 */ /* 0x0007e2000c101510 */
[----:B------:R-:W-:Y:S01]  /*30470*/  IMAD.WIDE R14, R10, 0x2, R4 ;  /* 0x000000020a0e7825 */ /* 0x000fe200078e0204 */
[----:B------:R-:W-:Y:S01]  /*30480*/  PRMT R68, R91, 0x7610, R68 ;  /* 0x000076105b447816 */ /* 0x000fe20000000044 */
[----:B------:R-:W0:Y:S01]  /*30490*/  LDCU UR62, c[0x0][0x398] ;  /* 0x00007300ff3e77ac */ /* 0x000e220008000800 */
[----:B------:R-:W5:Y:S01]  /*304a0*/  LDL.S16 R72, [R1+0x180] ;  /* 0x0001800001487983 */ /* 0x000f620000100600 */
[----:B------:R-:W0:Y:S03]  /*304b0*/  LDCU UR67, c[0x0][0x398] ;  /* 0x00007300ff4377ac */ /* 0x000e260008000800 */
[----:B------:R-:W-:Y:S01]  /*304c0*/  @P6 STG.E.U16 desc[UR16][R14.64], R69 ;  /* 0x000000450e006986 */ /* 0x000fe2000c101510 */
[----:B------:R-:W0:Y:S01]  /*304d0*/  LDCU UR14, c[0x0][0x398] ;  /* 0x00007300ff0e77ac */ /* 0x000e220008000800 */
[----:B---3--:R-:W-:-:S02]  /*304e0*/  IMAD.WIDE R12, R0, 0x2, R8 ;  /* 0x00000002000c7825 */ /* 0x008fc400078e0208 */
[----:B------:R-:W3:Y:S01]  /*304f0*/  LDL.LU.S16 R91, [R1+0x182] ;  /* 0x00018200015b7983 */ /* 0x000ee20000300600 */
[----:B------:R-:W0:Y:S01]  /*30500*/  LDCU UR4, c[0x0][0x398] ;  /* 0x00007300ff0477ac */ /* 0x000e220008000800 */
[----:B------:R-:W-:Y:S02]  /*30510*/  IMAD.WIDE R10, R0, 0x2, R2 ;  /* 0x00000002000a7825 */ /* 0x000fe400078e0202 */
[----:B------:R1:W-:Y:S04]  /*30520*/  @P2 STG.E.U16 desc[UR16][R12.64], R68 ;  /* 0x000000440c002986 */ /* 0x0003e8000c101510 */
[----:B------:R0:W-:Y:S01]  /*30530*/  @P4 STG.E.U16 desc[UR16][R10.64], R67 ;  /* 0x000000430a004986 */ /* 0x0001e2000c101510 */
[----:B-1----:R-:W-:-:S03]  /*30540*/  PRMT R13, R70, 0x7610, R13 ;  /* 0x00007610460d7816 */ /* 0x002fc6000000000d */
        /* <DEDUP_REMOVED lines=19> */
[----:B------:R-:W1:Y:S02]  /*30680*/  LDCU UR59, c[0x0][0x398] ;  /* 0x00007300ff3b77ac */ /* 0x000e640008000800 */
[----:B------:R0:W-:Y:S01]  /*30690*/  @P5 STG.E.U16 desc[UR16][R14.64], R11 ;  /* 0x0000000b0e005986 */ /* 0x0001e2000c101510 */
[----:B------:R-:W-:Y:S01]  /*306a0*/  ISETP.LT.AND P0, PT, R92, UR57, !P0 ;  /* 0x000000395c007c0c */ /* 0x000fe2000c701270 */
[----:B------:R-:W1:Y:S02]  /*306b0*/  LDCU UR31, c[0x0][0x398] ;  /* 0x00007300ff1f77ac */ /* 0x000e640008000800 */
[----:B------:R3:W-:Y:S01]  /*306c0*/  @P1 STG.E.U16 desc[UR16][R12.64], R0 ;  /* 0x000000000c001986 */ /* 0x0007e2000c101510 */
[----:B------:R-:W-:Y:S01]  /*306d0*/  ISETP.LT.AND P3, PT, R66, UR69, !P4 ;  /* 0x0000004542007c0c */ /* 0x000fe2000e761270 */
[----:B------:R-:W1:Y:S01]  /*306e0*/  LDCU UR41, c[0x0][0x398] ;  /* 0x00007300ff2977ac */ /* 0x000e620008000800 */
[----:B------:R-:W-:-:S02]  /*306f0*/  ISETP.LT.AND P5, PT, R74, UR24, !P4 ;  /* 0x000000184a007c0c */ /* 0x000fc4000e7a1270 */
[----:B---3--:R-:W-:Y:S01]  /*30700*/  PRMT R69, R91, 0x7610, R69 ;  /* 0x000076105b457816 */ /* 0x008fe20000000045 */
[----:B------:R-:W3:Y:S01]  /*30710*/  LDCU UR69, c[0x0][0x39c] ;  /* 0x00007380ff4577ac */ /* 0x000ee20008000800 */
[----:B0-----:R-:W-:Y:S01]  /*30720*/  IMAD.WIDE R14, R10, 0x2, R2 ;  /* 0x000000020a0e7825 */ /* 0x001fe200078e0202 */
[----:B------:R-:W-:Y:S01]  /*30730*/  PRMT R11, R72, 0x7610, R11 ;  /* 0x00007610480b7816 */ /* 0x000fe2000000000b */
[----:B------:R-:W3:Y:S01]  /*30740*/  LDL.S16 R91, [R1+0x288] ;  /* 0x00028800015b7983 */ /* 0x000ee20000100600 */
[----:B------:R-:W0:Y:S01]  /*30750*/  LDCU UR57, c[0x0][0x398] ;  /* 0x00007300ff3977ac */ /* 0x000e220008000800 */
[----:B------:R-:W-:Y:S02]  /*30760*/  VIADD R0, R93, 0x22 ;  /* 0x000000225d007836 */ /* 0x000fe40000000000 */
[----:B------:R-:W-:Y:S01]  /*30770*/  IMAD.WIDE R12, R10, 0x2, R6 ;  /* 0x000000020a0c7825 */ /* 0x000fe200078e0206 */
[----:B------:R1:W-:Y:S01]  /*30780*/  @P6 STG.E.U16 desc[UR16][R14.64], R67 ;  /* 0x000000430e006986 */ /* 0x0003e2000c101510 */
[----:B------:R-:W-:Y:S01]  /*30790*/  ISETP.LT.AND P1, PT, R73, UR61, !P4 ;  /* 0x0000003d49007c0c */ /* 0x000fe2000e721270 */
[----:B------:R-:W0:Y:S01]  /*307a0*/  LDCU UR44, c[0x0][0x398] ;  /* 0x00007300ff2c77ac */ /* 0x000e220008000800 */
[----:B------:R-:W-:Y:S01]  /*307b0*/  ISETP.GE.AND P6, PT, R0, UR30, PT ;  /* 0x0000001e00007c0c */ /* 0x000fe2000bfc6270 */
[----:B------:R-:W-:Y:S01]  /*307c0*/  VIADD R0, R10, UR7 ;  /* 0x000000070a007c36 */ /* 0x000fe20008000000 */
[----:B------:R0:W-:Y:S01]  /*307d0*/  @P2 STG.E.U16 desc[UR16][R12.64], R11 ;  /* 0x0000000b0c002986 */ /* 0x0001e2000c101510 */
[----:B------:R-:W0:Y:S01]  /*307e0*/  LDCU UR24, c[0x0][0x398] ;  /* 0x00007300ff1877ac */ /* 0x000e220008000800 */
[----:B------:R-:W-:Y:S01]  /*307f0*/  PRMT R68, R70, 0x7610, R68 ;  /* 0x0000761046447816 */ /* 0x000fe20000000044 */
[----:B------:R-:W0:Y:S01]  /*30800*/  LDCU UR61, c[0x0][0x398] ;  /* 0x00007300ff3d77ac */ /* 0x000e220008000800 */
[----:B-1----:R-:W-:Y:S01]  /*30810*/  IMAD.WIDE R14, R10, 0x2, R4 ;  /* 0x000000020a0e7825 */ /* 0x002fe200078e0204 */
[----:B--2---:R-:W-:-:S03]  /*30820*/  PRMT R67, R90, 0x7610, R67 ;  /* 0x000076105a437816 */ /* 0x004fc60000000043 */
[----:B0-----:R-:W-:Y:S01]  /*30830*/  IMAD.WIDE R12, R0, 0x2, R8 ;  /* 0x00000002000c7825 */ /* 0x001fe200078e0208 */
        /* <DEDUP_REMOVED lines=8> */
[----:B------:R-:W2:Y:S01]  /*308c0*/  LDL.S16 R72, [R1+0x188] ;  /* 0x0001880001487983 */ /* 0x000ea20000100600 */
[----:B----4-:R-:W-:-:S03]  /*308d0*/  PRMT R13, R71, 0x7610, R13 ;  /* 0x00007610470d7816 */ /* 0x010fc6000000000d */
[----:B------:R-:W4:Y:S01]  /*308e0*/  LDL.LU.S16 R70, [R1+0x18a] ;  /* 0x00018a0001467983 */ /* 0x000f220000300600 */
[----:B0-----:R-:W-:-:S03]  /*308f0*/  IMAD.WIDE R10, R0, 0x2, R6 ;  /* 0x00000002000a7825 */ /* 0x001fc600078e0206 */
        /* <DEDUP_REMOVED lines=204> */
[C---:B------:R-:W-:Y:S01]  /*315c0*/  VIADD R0, R10.reuse, UR7 ;  /* 0x000000070a007c36 */ /* 0x040fe20008000000 */
        /* <DEDUP_REMOVED lines=111> */
[----:B------:R-:W-:Y:S01]  /*31cc0*/  VIADD R0, R10, UR7 ;  /* 0x000000070a007c36 */ /* 0x000fe20008000000 */
        /* <DEDUP_REMOVED lines=142> */
[----:B--2---:R-:W-:Y:S01]  /*325b0*/  PRMT R67, R90, 0x7610, R67 ;  /* 0x000076105a437816 */ /* 0x004fe20000000043 */
[----:B------:R-:W2:Y:S01]  /*325c0*/  LDCU UR70, c[0x0][0x398] ;  /* 0x00007300ff4677ac */ /* 0x000ea20008000800 */
[----:B---3--:R-:W-:-:S02]  /*325d0*/  PRMT R0, R71, 0x7610, R0 ;  /* 0x0000761047007816 */ /* 0x008fc40000000000 */
[----:B------:R-:W3:Y:S01]  /*325e0*/  LDL.S16 R71, [R1+0x1cc] ;  /* 0x0001cc0001477983 */ /* 0x000ee20000100600 */
[----:B------:R-:W-:-:S03]  /*325f0*/  ISETP.GE.AND P2, PT, R12, UR52, PT ;  /* 0x000000340c007c0c */ /* 0x000fc6000bf46270 */
[----:B------:R-:W2:Y:S01]  /*32600*/  LDL.LU.S16 R90, [R1+0x1ce] ;  /* 0x0001ce00015a7983 */ /* 0x000ea20000300600 */
[C---:B------:R-:W-:Y:S01]  /*32610*/  IMAD.WIDE R12, R10.reuse, 0x2, R8 ;  /* 0x000000020a0c7825 */ /* 0x040fe200078e0208 */
[----:B------:R-:W-:Y:S01]  /*32620*/  ISETP.LT.AND P5, PT, R73, UR48, !P6 ;  /* 0x0000003049007c0c */ /* 0x000fe2000f7a1270 */
[----:B------:R-:W1:Y:S02]  /*32630*/  LDCU UR48, c[0x0][0x398] ;  /* 0x00007300ff3077ac */ /* 0x000e640008000800 */
[----:B0-----:R-:W-:Y:S01]  /*32640*/  IMAD.WIDE R14, R10, 0x2, R2 ;  /* 0x000000020a0e7825 */ /* 0x001fe200078e0202 */
[----:B------:R-:W-:Y:S01]  /*32650*/  @P4 STG.E.U16 desc[UR16][R12.64], R0 ;  /* 0x000000000c004986 */ /* 0x000fe2000c101510 */
[----:B------:R-:W0:Y:S01]  /*32660*/  LDCU UR52, c[0x0][0x398] ;  /* 0x00007300ff3477ac */ /* 0x000e220008000800 */
[----:B----4-:R-:W-:Y:S02]  /*32670*/  PRMT R69, R91, 0x7610, R69 ;  /* 0x000076105b457816 */ /* 0x010fe40000000045 */
[----:B------:R-:W4:Y:S04]  /*32680*/  LDL.S16 R91, [R1+0x2d0] ;  /* 0x0002d000015b7983 */ /* 0x000f280000100600 */
        /* <DEDUP_REMOVED lines=19> */
[----:B------:R1:W-:Y:S01]  /*327c0*/  @P6 STG.E.U16 desc[UR16][R14.64], R69 ;  /* 0x000000450e006986 */ /* 0x0003e2000c101510 */
[----:B------:R-:W2:Y:S01]  /*327d0*/  LDCU UR75, c[0x0][0x398] ;  /* 0x00007300ff4b77ac */ /* 0x000ea20008000800 */
[----:B0-----:R-:W-:-:S02]  /*327e0*/  IMAD.WIDE R12, R0, 0x2, R8 ;  /* 0x00000002000c7825 */ /* 0x001fc400078e0208 */
[----:B------:R-:W5:Y:S01]  /*327f0*/  LDL.LU.S16 R70, [R1+0x1d2] ;  /* 0x0001d20001467983 */ /* 0x000f620000300600 */
[----:B------:R-:W0:Y:S01]  /*32800*/  LDCU UR71, c[0x0][0x398] ;  /* 0x00007300ff4777ac */ /* 0x000e220008000800 */
[C---:B------:R-:W-:Y:S02]  /*32810*/  IMAD.WIDE R10, R0.reuse, 0x2, R2 ;  /* 0x00000002000a7825 */ /* 0x040fe400078e0202 */
[----:B------:R-:W-:Y:S04]  /*32820*/  @P3 STG.E.U16 desc[UR16][R12.64], R68 ;  /* 0x000000440c003986 */ /* 0x000fe8000c101510 */
[----:B------:R0:W-:Y:S01]  /*32830*/  @P1 STG.E.U16 desc[UR16][R10.64], R67 ;  /* 0x000000430a001986 */ /* 0x0001e2000c101510 */
[----:B-1----:R-:W-:-:S04]  /*32840*/  IMAD.WIDE R14, R0, 0x2, R4 ;  /* 0x00000002000e7825 */ /* 0x002fc800078e0204 */
[----:B0-----:R-:W-:Y:S01]  /*32850*/  IMAD.WIDE R10, R0, 0x2, R6 ;  /* 0x00000002000a7825 */ /* 0x001fe200078e0206 */
[----:B---3--:R-:W-:Y:S02]  /*32860*/  PRMT R13, R71, 0x7610, R13 ;  /* 0x00007610470d7816 */ /* 0x008fe4000000000d */
[----:B------:R-:W3:Y:S04]  /*32870*/  LDL.S16 R71, [R1+0x2d8] ;  /* 0x0002d80001477983 */ /* 0x000ee80000100600 */
[----:B------:R2:W-:Y:S02]  /*32880*/  @P4 STG.E.U16 desc[UR16][R10.64], R13 ;  /* 0x0000000d0a004986 */ /* 0x0005e4000c101510 */
[----:B--2---:R-:W-:Y:S02]  /*32890*/  PRMT R11, R90, 0x7610, R11 ;  /* 0x000076105a0b7816 */ /* 0x004fe4000000000b */
[----:B------:R-:W2:Y:S01]  /*328a0*/  LDL.LU.S16 R90, [R1+0x2da] ;  /* 0x0002da00015a7983 */ /* 0x000ea20000300600 */
[----:B------:R-:W-:Y:S01]  /*328b0*/  VIADD R10, R0, UR7 ;  /* 0x00000007000a7c36 */ /* 0x000fe20008000000 */
[----:B----4-:R-:W-:-:S02]  /*328c0*/  PRMT R0, R91, 0x7610, R0 ;  /* 0x000076105b007816 */ /* 0x010fc40000000000 */
[----:B------:R-:W4:Y:S01]  /*328d0*/  LDL.S16 R91, [R1+0x1d4] ;  /* 0x0001d400015b7983 */ /* 0x000f220000100600 */
[----:B-----5:R-:W-:-:S03]  /*328e0*/  PRMT R67, R89, 0x7610, R67 ;  /* 0x0000761059437816 */ /* 0x020fc60000000043 */
[----:B------:R-:W5:Y:S01]  /*328f0*/  LDL.LU.S16 R89, [R1+0x1d6] ;  /* 0x0001d60001597983 */ /* 0x000f620000300600 */
[----:B------:R-:W-:Y:S02]  /*32900*/  ISETP.LT.AND P2, PT, R92, UR20, !P2 ;  /* 0x000000145c007c0c */ /* 0x000fe4000d741270 */
[----:B------:R-:W-:Y:S01]  /*32910*/  ISETP.LT.AND P5, PT, R66, UR46, !P0 ;  /* 0x0000002e42007c0c */ /* 0x000fe2000c7a1270 */
[----:B------:R-:W-:Y:S01]  /*32920*/  VIADD R12, R93, 0x35 ;  /* 0x000000355d0c7836 */ /* 0x000fe20000000000 */
[----:B------:R-:W-:Y:S01]  /*32930*/  ISETP.LT.AND P6, PT, R74, UR65, !P0 ;  /* 0x000000414a007c0c */ /* 0x000fe2000c7c1270 */
[----:B------:R-:W0:Y:S01]  /*32940*/  LDCU UR46, c[0x0][0x39c] ;  /* 0x00007380ff2e77ac */ /* 0x000e220008000800 */
[----:B------:R-:W-:Y:S02]  /*32950*/  ISETP.LT.AND P1, PT, R73, UR74, !P0 ;  /* 0x0000004a49007c0c */ /* 0x000fe4000c721270 */
[----:B------:R-:W-:Y:S01]  /*32960*/  ISETP.LT.AND P3, PT, R92, UR39, !P0 ;  /* 0x000000275c007c0c */ /* 0x000fe2000c761270 */
[----:B------:R-:W1:Y:S01]  /*32970*/  LDCU UR20, c[0x0][0x398] ;  /* 0x00007300ff1477ac */ /* 0x000e620008000800 */
[----:B------:R-:W-:Y:S01]  /*32980*/  ISETP.GE.AND P0, PT, R12, UR28, PT ;  /* 0x0000001c0c007c0c */ /* 0x000fe2000bf06270 */
[----:B------:R-:W-:-:S02]  /*32990*/  IMAD.WIDE R12, R10, 0x2, R8 ;  /* 0x000000020a0c7825 */ /* 0x000fc400078e0208 */
[----:B------:R0:W-:Y:S01]  /*329a0*/  @P2 STG.E.U16 desc[UR16][R14.64], R11 ;  /* 0x0000000b0e002986 */ /* 0x0001e2000c101510 */
[----:B------:R-:W-:Y:S01]  /*329b0*/  ISETP.LT.AND P4, PT, R66, UR64, !P0 ;  /* 0x0000004042007c0c */ /* 0x000fe2000c781270 */
[----:B------:R-:W1:Y:S02]  /*329c0*/  LDCU UR65, c[0x0][0x398] ;  /* 0x00007300ff4177ac */ /* 0x000e640008000800 */
[----:B------:R0:W-:Y:S01]  /*329d0*/  @P5 STG.E.U16 desc[UR16][R12.64], R0 ;  /* 0x000000000c005986 */ /* 0x0001e2000c101510 */
[----:B------:R-:W-:Y:S01]  /*329e0*/  ISETP.LT.AND P2, PT, R74, UR37, !P0 ;  /* 0x000000254a007c0c */ /* 0x000fe2000c741270 */
[----:B------:R-:W1:Y:S01]  /*329f0*/  LDCU UR74, c[0x0][0x398] ;  /* 0x00007300ff4a77ac */ /* 0x000e620008000800 */
[----:B------:R-:W-:Y:S01]  /*32a00*/  PRMT R69, R70, 0x7610, R69 ;  /* 0x0000761046457816 */ /* 0x000fe20000000045 */
[----:B------:R-:W1:Y:S01]  /*32a10*/  LDCU UR64, c[0x0][0x39c] ;  /* 0x00007380ff4077ac */ /* 0x000e620008000800 */
[----:B0-----:R-:W-:Y:S01]  /*32a20*/  IMAD.WIDE R14, R10, 0x2, R2 ;  /* 0x000000020a0e7825 */ /* 0x001fe200078e0202 */
[----:B------:R-:W-:Y:S01]  /*32a30*/  PRMT R11, R72, 0x7610, R11 ;  /* 0x00007610480b7816 */ /* 0x000fe2000000000b */
[----:B------:R-:W5:Y:S01]  /*32a40*/  LDL.S16 R70, [R1+0x2e0] ;  /* 0x0002e00001467983 */ /* 0x000f620000100600 */
[----:B------:R-:W0:Y:S01]  /*32a50*/  LDCU UR39, c[0x0][0x398] ;  /* 0x00007300ff2777ac */ /* 0x000e220008000800 */
[----:B------:R-:W-:-:S02]  /*32a60*/  VIADD R0, R93, 0x36 ;  /* 0x000000365d007836 */ /* 0x000fc40000000000 */
        /* <DEDUP_REMOVED lines=8> */
[----:B-1----:R-:W-:Y:S01]  /*32af0*/  IMAD.WIDE R14, R10, 0x2, R4 ;  /* 0x000000020a0e7825 */ /* 0x002fe200078e0204 */
[----:B---3--:R-:W-:-:S03]  /*32b00*/  PRMT R68, R71, 0x7610, R68 ;  /* 0x0000761047447816 */ /* 0x008fc60000000044 */
[----:B0-----:R-:W-:Y:S01]  /*32b10*/  IMAD.WIDE R12, R0, 0x2, R8 ;  /* 0x00000002000c7825 */ /* 0x001fe200078e0208 */
[----:B------:R0:W-:Y:S01]  /*32b20*/  @P3 STG.E.U16 desc[UR16][R14.64], R69 ;  /* 0x000000450e003986 */ /* 0x0001e2000c101510 */
[----:B--2---:R-:W-:Y:S02]  /*32b30*/  PRMT R67, R90, 0x7610, R67 ;  /* 0x000076105a437816 */ /* 0x004fe40000000043 */
[----:B------:R-:W-:Y:S01]  /*32b40*/  IMAD.WIDE R10, R0, 0x2, R2 ;  /* 0x00000002000a7825 */ /* 0x000fe200078e0202 */
[----:B------:R-:W2:Y:S01]  /*32b50*/  LDL.LU.S16 R90, [R1+0x2e2] ;  /* 0x0002e200015a7983 */ /* 0x000ea20000300600 */
[----:B------:R-:W-:Y:S01]  /*32b60*/  ISETP.LT.AND P0, PT, R92, UR66, !P0 ;  /* 0x000000425c007c0c */ /* 0x000fe2000c701270 */
[----:B------:R-:W1:Y:S02]  /*32b70*/  LDCU UR35, c[0x0][0x398] ;  /* 0x00007300ff2377ac */ /* 0x000e640008000800 */
[----:B------:R4:W-:Y:S01]  /*32b80*/  @P4 STG.E.U16 desc[UR16][R12.64], R68 ;  /* 0x000000440c004986 */ /* 0x0009e2000c101510 */
[----:B0-----:R-:W-:Y:S01]  /*32b90*/  IMAD.WIDE R14, R0, 0x2, R4 ;  /* 0x00000002000e7825 */ /* 0x001fe200078e0204 */
[----:B------:R-:W-:Y:S01]  /*32ba0*/  ISETP.LT.AND P1, PT, R66, UR26, !P6 ;  /* 0x0000001a42007c0c */ /* 0x000fe2000f721270 */
[----:B------:R-:W0:Y:S01]  /*32bb0*/  LDCU UR26, c[0x0][0x39c] ;  /* 0x00007380ff1a77ac */ /* 0x000e220008000800 */
[----:B------:R3:W-:Y:S01]  /*32bc0*/  @P2 STG.E.U16 desc[UR16][R10.64], R67 ;  /* 0x000000430a002986 */ /* 0x0007e2000c101510 */
[----:B------:R-:W-:Y:S01]  /*32bd0*/  ISETP.LT.AND P3, PT, R74, UR62, !P6 ;  /* 0x0000003e4a007c0c */ /* 0x000fe2000f761270 */
[----:B------:R-:W0:Y:S02]  /*32be0*/  LDCU UR66, c[0x0][0x398] ;  /* 0x00007300ff4277ac */ /* 0x000e240008000800 */
[----:B------:R-:W2:Y:S01]  /*32bf0*/  LDL.S16 R72, [R1+0x1d8] ;  /* 0x0001d80001487983 */ /* 0x000ea20000100600 */
[----:B------:R-:W0:Y:S01]  /*32c00*/  LDCU UR68, c[0x0][0x398] ;  /* 0x00007300ff4477ac */ /* 0x000e220008000800 */
[----:B----4-:R-:W-:-:S02]  /*32c10*/  PRMT R13, R91, 0x7610, R13 ;  /* 0x000076105b0d7816 */ /* 0x010fc4000000000d */
[----:B------:R-:W4:Y:S01]  /*32c20*/  LDL.LU.S16 R71, [R1+0x1da] ;  /* 0x0001da0001477983 */ /* 0x000f220000300600 */
[----:B------:R-:W-:Y:S01]  /*32c30*/  VIADD R12, R93, 0x37 ;  /* 0x000000375d0c7836 */ /* 0x000fe20000000000 */
[----:B------:R-:W-:Y:S01]  /*32c40*/  ISETP.LT.AND P4, PT, R73, UR60, !P6 ;  /* 0x0000003c49007c0c */ /* 0x000fe2000f781270 */
[----:B---3--:R-:W-:Y:S01]  /*32c50*/  IMAD.WIDE R10, R0, 0x2, R6 ;  /* 0x00000002000a7825 */ /* 0x008fe200078e0206 */
[----:B------:R-:W3:Y:S01]  /*32c60*/  LDL.S16 R91, [R1+0x2e8] ;  /* 0x0002e800015b7983 */ /* 0x000ee20000100600 */
[----:B------:R-:W0:Y:S03]  /*32c70*/  LDCU UR62, c[0x0][0x398] ;  /* 0x00007300ff3e77ac */ /* 0x000e260008000800 */
[----:B------:R5:W-:Y:S01]  /*32c80*/  @P5 STG.E.U16 desc[UR16][R10.64], R13 ;  /* 0x0000000d0a005986 */ /* 0x000be2000c101510 */
[----:B------:R-:W-:Y:S01]  /*32c90*/  ISETP.GE.AND P2, PT, R12, UR67, PT ;  /* 0x000000430c007c0c */ /* 0x000fe2000bf46270 */
[----:B------:R-:W0:Y:S01]  /*32ca0*/  LDCU UR60, c[0x0][0x398] ;  /* 0x00007300ff3c77ac */ /* 0x000e220008000800 */
[----:B-----5:R-:W-:Y:S01]  /*32cb0*/  PRMT R11, R89, 0x7610, R11 ;  /* 0x00007610590b7816 */ /* 0x020fe2000000000b */
[----:B------:R-:W-:Y:S01]  /*32cc0*/  VIADD R10, R0, UR7 ;  /* 0x00000007000a7c36 */ /* 0x000fe20008000000 */
[----:B------:R-:W5:Y:S01]  /*32cd0*/  LDL.LU.S16 R89, [R1+0x2ea] ;  /* 0x0002ea0001597983 */ /* 0x000f620000300600 */
[----:B--2---:R-:W-:Y:S01]  /*32ce0*/  PRMT R67, R90, 0x7610, R67 ;  /* 0x000076105a437816 */ /* 0x004fe20000000043 */
[----:B------:R-:W2:Y:S01]  /*32cf0*/  LDCU UR67, c[0x0][0x398] ;  /* 0x00007300ff4377ac */ /* 0x000ea20008000800 */
[----:B------:R-:W-:-:S02]  /*32d00*/  PRMT R0, R70, 0x7610, R0 ;  /* 0x0000761046007816 */ /* 0x000fc40000000000 */
[----:B------:R-:W2:Y:S04]  /*32d10*/  LDL.S16 R70, [R1+0x1dc] ;  /* 0x0001dc0001467983 */ /* 0x000ea80000100600 */
[----:B------:R-:W2:Y:S01]  /*32d20*/  LDL.LU.S16 R90, [R1+0x1de] ;  /* 0x0001de00015a7983 */ /* 0x000ea20000300600 */
[----:B------:R-:W-:-:S03]  /*32d30*/  IMAD.WIDE R12, R10, 0x2, R8 ;  /* 0x000000020a0c7825 */ /* 0x000fc600078e0208 */
[----:B------:R0:W-:Y:S01]  /*32d40*/  @P0 STG.E.U16 desc[UR16][R14.64], R11 ;  /* 0x0000000b0e000986 */ /* 0x0001e2000c101510 */
[----:B----4-:R-:W-:-:S03]  /*32d50*/  PRMT R69, R71, 0x7610, R69 ;  /* 0x0000761047457816 */ /* 0x010fc60000000045 */
[----:B------:R-:W4:Y:S01]  /*32d60*/  LDL.S16 R71, [R1+0x2f0] ;  /* 0x0002f00001477983 */ /* 0x000f220000100600 */
[----:B0-----:R-:W-:-:S03]  /*32d70*/  IMAD.WIDE R14, R10, 0x2, R2 ;  /* 0x000000020a0e7825 */ /* 0x001fc600078e0202 */
[----:B------:R-:W-:Y:S04]  /*32d80*/  @P1 STG.E.U16 desc[UR16][R12.64], R0 ;  /* 0x000000000c001986 */ /* 0x000fe8000c101510 */
[----:B------:R5:W-:Y:S02]  /*32d90*/  @P3 STG.E.U16 desc[UR16][R14.64], R67 ;  /* 0x000000430e003986 */ /* 0x000be4000c101510 */
[----:B-----5:R-:W-:Y:S02]  /*32da0*/  PRMT R67, R89, 0x7610, R67 ;  /* 0x0000761059437816 */ /* 0x020fe40000000043 */
[----:B------:R-:W5:Y:S01]  /*32db0*/  LDL.LU.S16 R89, [R1+0x2f2] ;  /* 0x0002f20001597983 */ /* 0x000f620000300600 */
[----:B------:R-:W-:Y:S01]  /*32dc0*/  VIADD R0, R93, 0x38 ;  /* 0x000000385d007836 */ /* 0x000fe20000000000 */
[----:B------:R-:W-:-:S02]  /*32dd0*/  ISETP.LT.AND P6, PT, R92, UR73, !P6 ;  /* 0x000000495c007c0c */ /* 0x000fc4000f7c1270 */
        /* <DEDUP_REMOVED lines=14> */
[----:B------:R1:W-:Y:S01]  /*32ec0*/  @P6 STG.E.U16 desc[UR16][R14.64], R69 ;  /* 0x000000450e006986 */ /* 0x0003e2000c101510 */
[----:B------:R-:W2:Y:S01]  /*32ed0*/  LDCU UR4, c[0x0][0x398] ;  /* 0x00007300ff0477ac */ /* 0x000ea20008000800 */
[----:B0-----:R-:W-:-:S02]  /*32ee0*/  IMAD.WIDE R12, R0, 0x2, R8 ;  /* 0x00000002000c7825 */ /* 0x001fc400078e0208 */
[----:B------:R-:W3:Y:S01]  /*32ef0*/  LDL.LU.S16 R91, [R1+0x1e2] ;  /* 0x0001e200015b7983 */ /* 0x000ee20000300600 */
[----:B------:R-:W0:Y:S01]  /*32f00*/  LDCU UR31, c[0x0][0x398] ;  /* 0x00007300ff1f77ac */ /* 0x000e220008000800 */
[C---:B------:R-:W-:Y:S02]  /*32f10*/  IMAD.WIDE R10, R0.reuse, 0x2, R2 ;  /* 0x00000002000a7825 */ /* 0x040fe400078e0202 */
[----:B------:R-:W-:Y:S04]  /*32f20*/  @P5 STG.E.U16 desc[UR16][R12.64], R68 ;  /* 0x000000440c005986 */ /* 0x000fe8000c101510 */
[----:B------:R0:W-:Y:S01]  /*32f30*/  @P0 STG.E.U16 desc[UR16][R10.64], R67 ;  /* 0x000000430a000986 */ /* 0x0001e2000c101510 */
[----:B-1----:R-:W-:-:S04]  /*32f40*/  IMAD.WIDE R14, R0, 0x2, R4 ;  /* 0x00000002000e7825 */ /* 0x002fc800078e0204 */
[----:B0-----:R-:W-:Y:S01]  /*32f50*/  IMAD.WIDE R10, R0, 0x2, R6 ;  /* 0x00000002000a7825 */ /* 0x001fe200078e0206 */
[----:B--2---:R-:W-:Y:S02]  /*32f60*/  PRMT R13, R70, 0x7610, R13 ;  /* 0x00007610460d7816 */ /* 0x004fe4000000000d */
[----:B------:R-:W2:Y:S04]  /*32f70*/  LDL.S16 R70, [R1+0x2f4] ;  /* 0x0002f40001467983 */ /* 0x000ea80000100600 */
[----:B------:R0:W-:Y:S02]  /*32f80*/  @P1 STG.E.U16 desc[UR16][R10.64], R13 ;  /* 0x0000000d0a001986 */ /* 0x0001e4000c101510 */
[----:B0-----:R-:W-:Y:S02]  /*32f90*/  PRMT R11, R90, 0x7610, R11 ;  /* 0x000076105a0b7816 */ /* 0x001fe4000000000b */
        /* <DEDUP_REMOVED lines=38> */
[----:B--2---:R-:W-:-:S03]  /*33200*/  PRMT R68, R70, 0x7610, R68 ;  /* 0x0000761046447816 */ /* 0x004fc60000000044 */
[----:B0-----:R-:W-:Y:S01]  /*33210*/  IMAD.WIDE R12, R0, 0x2, R8 ;  /* 0x00000002000c7825 */ /* 0x001fe200078e0208 */
[----:B------:R-:W2:Y:S01]  /*33220*/  LDL.LU.S16 R70, [R1+0x2fe] ;  /* 0x0002fe0001467983 */ /* 0x000ea20000300600 */
[----:B------:R-:W-:Y:S02]  /*33230*/  PRMT R67, R90, 0x7610, R67 ;  /* 0x000076105a437816 */ /* 0x000fe40000000043 */
[----:B------:R-:W-:Y:S01]  /*33240*/  IMAD.WIDE R10, R0, 0x2, R2 ;  /* 0x00000002000a7825 */ /* 0x000fe200078e0202 */
[----:B------:R0:W-:Y:S01]  /*33250*/  @P3 STG.E.U16 desc[UR16][R14.64], R69 ;  /* 0x000000450e003986 */ /* 0x0001e2000c101510 */
[----:B------:R-:W-:Y:S01]  /*33260*/  ISETP.LT.AND P0, PT, R92, UR42, !P0 ;  /* 0x0000002a5c007c0c */ /* 0x000fe2000c701270 */
[----:B------:R-:W1:Y:S02]  /*33270*/  LDCU UR30, c[0x0][0x398] ;  /* 0x00007300ff1e77ac */ /* 0x000e640008000800 */
[----:B------:R4:W-:Y:S01]  /*33280*/  @P1 STG.E.U16 desc[UR16][R12.64], R68 ;  /* 0x000000440c001986 */ /* 0x0009e2000c101510 */
[----:B------:R-:W1:Y:S03]  /*33290*/  LDCU UR43, c[0x0][0x398] ;  /* 0x00007300ff2b77ac */ /* 0x000e660008000800 */
[----:B------:R1:W-:Y:S04]  /*332a0*/  @P2 STG.E.U16 desc[UR16][R10.64], R67 ;  /* 0x000000430a002986 */ /* 0x0003e8000c101510 */
[----:B------:R-:W3:Y:S01]  /*332b0*/  LDL.S16 R72, [R1+0x1e8] ;  /* 0x0001e80001487983 */ /* 0x000ee20000100600 */
[----:B0-----:R-:W-:Y:S01]  /*332c0*/  IMAD.WIDE R14, R0, 0x2, R4 ;  /* 0x00000002000e7825 */ /* 0x001fe200078e0204 */
[----:B------:R-:W-:Y:S01]  /*332d0*/  ISETP.LT.AND P5, PT, R66, UR38, !P6 ;  /* 0x0000002642007c0c */ /* 0x000fe2000f7a1270 */
[----:B------:R-:W0:Y:S01]  /*332e0*/  LDCU UR38, c[0x0][0x39c] ;  /* 0x00007380ff2677ac */ /* 0x000e220008000800 */
[----:B----4-:R-:W-:Y:S01]  /*332f0*/  PRMT R13, R71, 0x7610, R13 ;  /* 0x00007610470d7816 */ /* 0x010fe2000000000d */
[----:B------:R-:W4:Y:S01]  /*33300*/  LDL.LU.S16 R90, [R1+0x1ea] ;  /* 0x0001ea00015a7983 */ /* 0x000f220000300600 */
[----:B------:R-:W-:Y:S01]  /*33310*/  ISETP.LT.AND P3, PT, R74, UR8, !P6 ;  /* 0x000000084a007c0c */ /* 0x000fe2000f761270 */
[----:B------:R-:W-:Y:S01]  /*33320*/  VIADD R12, R93, 0x3b ;  /* 0x0000003b5d0c7836 */ /* 0x000fe20000000000 */
[----:B------:R-:W0:Y:S01]  /*33330*/  LDCU UR42, c[0x0][0x398] ;  /* 0x00007300ff2a77ac */ /* 0x000e220008000800 */
[----:B-1----:R-:W-:Y:S01]  /*33340*/  IMAD.WIDE R10, R0, 0x2, R6 ;  /* 0x00000002000a7825 */ /* 0x002fe200078e0206 */
[----:B------:R-:W4:Y:S01]  /*33350*/  LDL.S16 R71, [R1+0x304] ;  /* 0x0003040001477983 */ /* 0x000f220000100600 */
[----:B--2---:R-:W-:-:S03]  /*33360*/  PRMT R67, R70, 0x7610, R67 ;  /* 0x0000761046437816 */ /* 0x004fc60000000043 */
[----:B------:R5:W-:Y:S01]  /*33370*/  @P4 STG.E.U16 desc[UR16][R10.64], R13 ;  /* 0x0000000d0a004986 */ /* 0x000be2000c101510 */
[----:B------:R-:W-:Y:S01]  /*33380*/  ISETP.LT.AND P2, PT, R73, UR47, !P6 ;  /* 0x0000002f49007c0c */ /* 0x000fe2000f741270 */
[----:B------:R-:W1:Y:S01]  /*33390*/  LDCU UR8, c[0x0][0x398] ;  /* 0x00007300ff0877ac */ /* 0x000e620008000800 */
[----:B-----5:R-:W-:Y:S01]  /*333a0*/  PRMT R11, R89, 0x7610, R11 ;  /* 0x00007610590b7816 */ /* 0x020fe2000000000b */
[----:B------:R-:W-:Y:S01]  /*333b0*/  VIADD R10, R0, UR7 ;  /* 0x00000007000a7c36 */ /* 0x000fe20008000000 */
[----:B------:R-:W2:Y:S01]  /*333c0*/  LDL.LU.S16 R89, [R1+0x306] ;  /* 0x0003060001597983 */ /* 0x000ea20000300600 */
[----:B---3--:R-:W-:Y:S01]  /*333d0*/  PRMT R0, R91, 0x7610, R0 ;  /* 0x000076105b007816 */ /* 0x008fe20000000000 */
[----:B------:R-:W3:Y:S02]  /*333e0*/  LDCU UR47, c[0x0][0x398] ;  /* 0x00007300ff2f77ac */ /* 0x000ee40008000800 */
[----:B------:R-:W5:Y:S01]  /*333f0*/  LDL.S16 R91, [R1+0x1ec] ;  /* 0x0001ec00015b7983 */ /* 0x000f620000100600 */
[----:B------:R-:W-:-:S03]  /*33400*/  ISETP.GE.AND P1, PT, R12, UR36, PT ;  /* 0x000000240c007c0c */ /* 0x000fc6000bf26270 */
[----:B------:R-:W3:Y:S01]  /*33410*/  LDL.LU.S16 R70, [R1+0x1ee] ;  /* 0x0001ee0001467983 */ /* 0x000ee20000300600 */
[----:B------:R-:W-:-:S03]  /*33420*/  IMAD.WIDE R12, R10, 0x2, R8 ;  /* 0x000000020a0c7825 */ /* 0x000fc600078e0208 */
[----:B------:R0:W-:Y:S01]  /*33430*/  @P0 STG.E.U16 desc[UR16][R14.64], R11 ;  /* 0x0000000b0e000986 */ /* 0x0001e2000c101510 */
[----:B----4-:R-:W-:Y:S01]  /*33440*/  PRMT R69, R90, 0x7610, R69 ;  /* 0x000076105a457816 */ /* 0x010fe20000000045 */
[----:B------:R-:W4:Y:S02]  /*33450*/  LDCU UR36, c[0x0][0x398] ;  /* 0x00007300ff2477ac */ /* 0x000f240008000800 */
[----:B------:R-:W3:Y:S01]  /*33460*/  LDL.S16 R90, [R1+0x30c] ;  /* 0x00030c00015a7983 */ /* 0x000ee20000100600 */
[----:B0-----:R-:W-:-:S03]  /*33470*/  IMAD.WIDE R14, R10, 0x2, R2 ;  /* 0x000000020a0e7825 */ /* 0x001fc600078e0202 */
[----:B------:R-:W-:Y:S04]  /*33480*/  @P5 STG.E.U16 desc[UR16][R12.64], R0 ;  /* 0x000000000c005986 */ /* 0x000fe8000c101510 */
[----:B------:R2:W-:Y:S01]  /*33490*/  @P3 STG.E.U16 desc[UR16][R14.64], R67 ;  /* 0x000000430e003986 */ /* 0x0005e2000c101510 */
[----:B------:R-:W-:Y:S01]  /*334a0*/  ISETP.LT.AND P6, PT, R92, UR32, !P6 ;  /* 0x000000205c007c0c */ /* 0x000fe2000f7c1270 */
[----:B------:R-:W0:Y:S01]  /*334b0*/  LDCU UR32, c[0x0][0x398] ;  /* 0x00007300ff2077ac */ /* 0x000e220008000800 */
[----:B--2---:R-:W-:Y:S02]  /*334c0*/  PRMT R67, R89, 0x7610, R67 ;  /* 0x0000761059437816 */ /* 0x004fe40000000043 */
[----:B------:R-:W2:Y:S01]  /*334d0*/  LDL.LU.S16 R89, [R1+0x30e] ;  /* 0x00030e0001597983 */ /* 0x000ea20000300600 */
[----:B------:R-:W-:Y:S01]  /*334e0*/  VIADD R0, R93, 0x3c ;  /* 0x0000003c5d007836 */ /* 0x000fe20000000000 */
[----:B------:R-:W-:Y:S01]  /*334f0*/  ISETP.LT.AND P4, PT, R66, UR77, !P1 ;  /* 0x0000004d42007c0c */ /* 0x000fe2000cf81270 */
[----:B------:R-:W-:Y:S01]  /*33500*/  IMAD.WIDE R12, R10, 0x2, R6 ;  /* 0x000000020a0c7825 */ /* 0x000fe200078e0206 */
[----:B------:R-:W-:Y:S01]  /*33510*/  ISETP.LT.AND P0, PT, R74, UR76, !P1 ;  /* 0x0000004c4a007c0c */ /* 0x000fe2000cf01270 */
[----:B------:R-:W0:Y:S01]  /*33520*/  LDCU UR77, c[0x0][0x39c] ;  /* 0x00007380ff4d77ac */ /* 0x000e220008000800 */
[----:B------:R-:W-:-:S02]  /*33530*/  PRMT R11, R72, 0x7610, R11 ;  /* 0x00007610480b7816 */ /* 0x000fc4000000000b */
[----:B------:R-:W-:Y:S01]  /*33540*/  ISETP.GE.AND P3, PT, R0, UR63, PT ;  /* 0x0000003f00007c0c */ /* 0x000fe2000bf66270 */
[C---:B------:R-:W-:Y:S01]  /*33550*/  VIADD R0, R10.reuse, UR7 ;  /* 0x000000070a007c36 */ /* 0x040fe20008000000 */
[----:B------:R-:W-:Y:S01]  /*33560*/  ISETP.LT.AND P5, PT, R73, UR51, !P1 ;  /* 0x0000003349007c0c */ /* 0x000fe2000cfa1270 */
[----:B------:R0:W-:Y:S01]  /*33570*/  @P2 STG.E.U16 desc[UR16][R12.64], R11 ;  /* 0x0000000b0c002986 */ /* 0x0001e2000c101510 */
[----:B------:R-:W-:Y:S01]  /*33580*/  IMAD.WIDE R14, R10, 0x2, R4 ;  /* 0x000000020a0e7825 */ /* 0x000fe200078e0204 */
[----:B------:R-:W-:Y:S01]  /*33590*/  PRMT R68, R71, 0x7610, R68 ;  /* 0x0000761047447816 */ /* 0x000fe20000000044 */
[----:B------:R-:W1:Y:S01]  /*335a0*/  LDCU UR76, c[0x0][0x398] ;  /* 0x00007300ff4c77ac */ /* 0x000e620008000800 */
[----:B------:R-:W4:Y:S01]  /*335b0*/  LDL.S16 R72, [R1+0x1f0] ;  /* 0x0001f00001487983 */ /* 0x000f220000100600 */
[----:B------:R-:W1:Y:S03]  /*335c0*/  LDCU UR51, c[0x0][0x398] ;  /* 0x00007300ff3377ac */ /* 0x000e660008000800 */
[----:B------:R-:W-:Y:S01]  /*335d0*/  @P6 STG.E.U16 desc[UR16][R14.64], R69 ;  /* 0x000000450e006986 */ /* 0x000fe2000c101510 */
[----:B------:R-:W1:Y:S01]  /*335e0*/  LDCU UR63, c[0x0][0x398] ;  /* 0x00007300ff3f77ac */ /* 0x000e620008000800 */
[----:B0-----:R-:W-:-:S02]  /*335f0*/  IMAD.WIDE R12, R0, 0x2, R8 ;  /* 0x00000002000c7825 */ /* 0x001fc400078e0208 */
[----:B------:R-:W4:Y:S02]  /*33600*/  LDL.LU.S16 R71, [R1+0x1f2] ;  /* 0x0001f20001477983 */ /* 0x000f240000300600 */
[----:B------:R-:W-:Y:S02]  /*33610*/  IMAD.WIDE R10, R0, 0x2, R2 ;  /* 0x00000002000a7825 */ /* 0x000fe400078e0202 */
[----:B------:R5:W-:Y:S04]  /*33620*/  @P4 STG.E.U16 desc[UR16][R12.64], R68 ;  /* 0x000000440c004986 */ /* 0x000be8000c101510 */
[----:B------:R0:W-:Y:S01]  /*33630*/  @P0 STG.E.U16 desc[UR16][R10.64], R67 ;  /* 0x000000430a000986 */ /* 0x0001e2000c101510 */
[----:B-----5:R-:W-:-:S03]  /*33640*/  PRMT R13, R91, 0x7610, R13 ;  /* 0x000076105b0d7816 */ /* 0x020fc6000000000d */
[----:B------:R-:W5:Y:S01]  /*33650*/  LDL.S16 R91, [R1+0x314] ;  /* 0x00031400015b7983 */ /* 0x000f620000100600 */
[----:B0-----:R-:W-:-:S05]  /*33660*/  IMAD.WIDE R10, R0, 0x2, R6 ;  /* 0x00000002000a7825 */ /* 0x001fca00078e0206 */
[----:B------:R3:W-:Y:S01]  /*33670*/  @P5 STG.E.U16 desc[UR16][R10.64], R13 ;  /* 0x0000000d0a005986 */ /* 0x0007e2000c101510 */
[----:B------:R-:W-:Y:S01]  /*33680*/  IMAD.WIDE R14, R0, 0x2, R4 ;  /* 0x00000002000e7825 */ /* 0x000fe200078e0204 */
[----:B---3--:R-:W-:Y:S02]  /*33690*/  PRMT R11, R70, 0x7610, R11 ;  /* 0x00007610460b7816 */ /* 0x008fe4000000000b */
[----:B------:R-:W3:Y:S01]  /*336a0*/  LDL.LU.S16 R70, [R1+0x316] ;  /* 0x0003160001467983 */ /* 0x000ee20000300600 */
[----:B------:R-:W-:Y:S01]  /*336b0*/  VIADD R10, R0, UR7 ;  /* 0x00000007000a7c36 */ /* 0x000fe20008000000 */
[----:B------:R-:W-:Y:S02]  /*336c0*/  PRMT R0, R90, 0x7610, R0 ;  /* 0x000076105a007816 */ /* 0x000fe40000000000 */
[----:B------:R-:W3:Y:S01]  /*336d0*/  LDL.S16 R90, [R1+0x1f4] ;  /* 0x0001f400015a7983 */ /* 0x000ee20000100600 */
[----:B--2---:R-:W-:-:S03]  /*336e0*/  PRMT R67, R89, 0x7610, R67 ;  /* 0x0000761059437816 */ /* 0x004fc60000000043 */
[----:B------:R-:W2:Y:S01]  /*336f0*/  LDL.LU.S16 R89, [R1+0x1f6] ;  /* 0x0001f60001597983 */ /* 0x000ea20000300600 */
        /* <DEDUP_REMOVED lines=16> */
[----:B----4-:R-:W-:Y:S01]  /*33800*/  PRMT R69, R71, 0x7610, R69 ;  /* 0x0000761047457816 */ /* 0x010fe20000000045 */
[----:B------:R-:W4:Y:S01]  /*33810*/  LDCU UR22, c[0x0][0x39c] ;  /* 0x00007380ff1677ac */ /* 0x000f220008000800 */
[----:B-1----:R-:W-:Y:S01]  /*33820*/  IMAD.WIDE R14, R10, 0x2, R2 ;  /* 0x000000020a0e7825 */ /* 0x002fe200078e0202 */
[----:B------:R-:W-:Y:S01]  /*33830*/  PRMT R11, R72, 0x7610, R11 ;  /* 0x00007610480b7816 */ /* 0x000fe2000000000b */
[----:B------:R-:W4:Y:S01]  /*33840*/  LDL.S16 R71, [R1+0x31c] ;  /* 0x00031c0001477983 */ /* 0x000f220000100600 */
        /* <DEDUP_REMOVED lines=10> */
[----:B-----5:R-:W-:-:S02]  /*338f0*/  PRMT R68, R91, 0x7610, R68 ;  /* 0x000076105b447816 */ /* 0x020fc40000000044 */
[----:B------:R-:W5:Y:S01]  /*33900*/  LDL.LU.S16 R91, [R1+0x31e] ;  /* 0x00031e00015b7983 */ /* 0x000f620000300600 */
[----:B0-----:R-:W-:-:S03]  /*33910*/  IMAD.WIDE R14, R10, 0x2, R4 ;  /* 0x000000020a0e7825 */ /* 0x001fc600078e0204 */
[----:B------:R-:W4:Y:S01]  /*33920*/  LDL.S16 R75, [R1+0x1f8] ;  /* 0x0001f800014b7983 */ /* 0x000f220000100600 */
[----:B---3--:R-:W-:Y:S01]  /*33930*/  PRMT R67, R70, 0x7610, R67 ;  /* 0x0000761046437816 */ /* 0x008fe20000000043 */
[----:B-1----:R-:W-:Y:S02]  /*33940*/  IMAD.WIDE R12, R0, 0x2, R8 ;  /* 0x00000002000c7825 */ /* 0x002fe400078e0208 */
[----:B------:R0:W-:Y:S01]  /*33950*/  @P3 STG.E.U16 desc[UR16][R14.64], R69 ;  /* 0x000000450e003986 */ /* 0x0001e2000c101510 */
[----:B------:R-:W-:Y:S01]  /*33960*/  ISETP.LT.AND P0, PT, R92, UR49, !P0 ;  /* 0x000000315c007c0c */ /* 0x000fe2000c701270 */
[----:B------:R-:W1:Y:S01]  /*33970*/  LDCU UR53, c[0x0][0x398] ;  /* 0x00007300ff3577ac */ /* 0x000e620008000800 */
[----:B------:R-:W-:Y:S01]  /*33980*/  IMAD.WIDE R10, R0, 0x2, R2 ;  /* 0x00000002000a7825 */ /* 0x000fe200078e0202 */
[----:B------:R3:W-:Y:S01]  /*33990*/  @P5 STG.E.U16 desc[UR16][R12.64], R68 ;  /* 0x000000440c005986 */ /* 0x0007e2000c101510 */
[----:B------:R-:W1:Y:S03]  /*339a0*/  LDCU UR54, c[0x0][0x398] ;  /* 0x00007300ff3677ac */ /* 0x000e660008000800 */
[----:B------:R1:W-:Y:S04]  /*339b0*/  @P1 STG.E.U16 desc[UR16][R10.64], R67 ;  /* 0x000000430a001986 */ /* 0x0003e8000c101510 */
[----:B------:R-:W4:Y:S01]  /*339c0*/  LDL.LU.S16 R70, [R1+0x1fa] ;  /* 0x0001fa0001467983 */ /* 0x000f220000300600 */
[----:B------:R-:W-:Y:S01]  /*339d0*/  ISETP.LT.AND P4, PT, R66, UR70, !P6 ;  /* 0x0000004642007c0c */ /* 0x000fe2000f781270 */
[----:B0-----:R-:W-:Y:S01]  /*339e0*/  IMAD.WIDE R14, R0, 0x2, R4 ;  /* 0x00000002000e7825 */ /* 0x001fe200078e0204 */
[----:B------:R-:W-:Y:S01]  /*339f0*/  ISETP.LT.AND P3, PT, R74, UR48, !P6 ;  /* 0x000000304a007c0c */ /* 0x000fe2000f761270 */
[----:B------:R-:W0:Y:S01]  /*33a00*/  LDCU UR70, c[0x0][0x39c] ;  /* 0x00007380ff4677ac */ /* 0x000e220008000800 */
[----:B---3--:R-:W-:-:S02]  /*33a10*/  PRMT R13, R90, 0x7610, R13 ;  /* 0x000076105a0d7816 */ /* 0x008fc4000000000d */
[----:B------:R-:W3:Y:S01]  /*33a20*/  LDL.S16 R90, [R1+0x324] ;  /* 0x00032400015a7983 */ /* 0x000ee20000100600 */
[C---:B-1----:R-:W-:Y:S01]  /*33a30*/  IMAD.WIDE R10, R0.reuse, 0x2, R6 ;  /* 0x00000002000a7825 */ /* 0x042fe200078e0206 */
[----:B------:R-:W1:Y:S04]  /*33a40*/  LDCU UR49, c[0x0][0x398] ;  /* 0x00007300ff3177ac */ /* 0x000e680008000800 */
[----:B------:R2:W-:Y:S01]  /*33a50*/  @P2 STG.E.U16 desc[UR16][R10.64], R13 ;  /* 0x0000000d0a002986 */ /* 0x0005e2000c101510 */
[----:B------:R-:W-:Y:S01]  /*33a60*/  VIADD R12, R93, 0x3f ;  /* 0x0000003f5d0c7836 */ /* 0x000fe20000000000 */
[----:B------:R-:W-:Y:S01]  /*33a70*/  ISETP.LT.AND P5, PT, R73, UR34, !P6 ;  /* 0x0000002249007c0c */ /* 0x000fe2000f7a1270 */
[----:B------:R-:W0:Y:S01]  /*33a80*/  LDCU UR48, c[0x0][0x398] ;  /* 0x00007300ff3077ac */ /* 0x000e220008000800 */
[----:B--2---:R-:W-:Y:S01]  /*33a90*/  PRMT R11, R89, 0x7610, R11 ;  /* 0x00007610590b7816 */ /* 0x004fe2000000000b */
[----:B------:R-:W-:Y:S01]  /*33aa0*/  VIADD R10, R0, UR7 ;  /* 0x00000007000a7c36 */ /* 0x000fe20008000000 */
[----:B------:R-:W2:Y:S01]  /*33ab0*/  LDL.LU.S16 R89, [R1+0x326] ;  /* 0x0003260001597983 */ /* 0x000ea20000300600 */
[----:B------:R-:W-:Y:S01]  /*33ac0*/  ISETP.GE.AND P1, PT, R12, UR45, PT ;  /* 0x0000002d0c007c0c */ /* 0x000fe2000bf26270 */
[----:B------:R-:W0:Y:S02]  /*33ad0*/  LDCU UR34, c[0x0][0x398] ;  /* 0x00007300ff2277ac */ /* 0x000e240008000800 */
[----:B------:R-:W2:Y:S01]  /*33ae0*/  LDL.S16 R72, [R1+0x1fc] ;  /* 0x0001fc0001487983 */ /* 0x000ea20000100600 */
[----:B------:R-:W-:-:S03]  /*33af0*/  IMAD.WIDE R12, R10, 0x2, R8 ;  /* 0x000000020a0c7825 */ /* 0x000fc600078e0208 */
[----:B------:R0:W-:Y:S01]  /*33b00*/  @P0 STG.E.U16 desc[UR16][R14.64], R11 ;  /* 0x0000000b0e000986 */ /* 0x0001e2000c101510 */
[----:B-----5:R-:W-:Y:S02]  /*33b10*/  PRMT R67, R91, 0x7610, R67 ;  /* 0x000076105b437816 */ /* 0x020fe40000000043 */
[----:B----4-:R-:W-:Y:S01]  /*33b20*/  PRMT R0, R71, 0x7610, R0 ;  /* 0x0000761047007816 */ /* 0x010fe20000000000 */
[----:B------:R-:W4:Y:S01]  /*33b30*/  LDCU UR45, c[0x0][0x398] ;  /* 0x00007300ff2d77ac */ /* 0x000f220008000800 */
[----:B------:R-:W5:Y:S01]  /*33b40*/  LDL.LU.S16 R71, [R1+0x1fe] ;  /* 0x0001fe0001477983 */ /* 0x000f620000300600 */
[----:B0-----:R-:W-:-:S03]  /*33b50*/  IMAD.WIDE R14, R10, 0x2, R2 ;  /* 0x000000020a0e7825 */ /* 0x001fc600078e0202 */
[----:B------:R-:W4:Y:S04]  /*33b60*/  LDL.S16 R91, [R1+0x200] ;  /* 0x00020000015b7983 */ /* 0x000f280000100600 */
[----:B------:R-:W-:Y:S04]  /*33b70*/  @P4 STG.E.U16 desc[UR16][R12.64], R0 ;  /* 0x000000000c004986 */ /* 0x000fe8000c101510 */
[----:B------:R2:W-:Y:S01]  /*33b80*/  @P3 STG.E.U16 desc[UR16][R14.64], R67 ;  /* 0x000000430e003986 */ /* 0x0005e2000c101510 */
[----:B------:R-:W-:-:S03]  /*33b90*/  PRMT R69, R70, 0x7610, R69 ;  /* 0x0000761046457816 */ /* 0x000fc60000000045 */
[----:B------:R-:W4:Y:S01]  /*33ba0*/  LDL.LU.S16 R70, [R1+0x202] ;  /* 0x0002020001467983 */ /* 0x000f220000300600 */
[----:B---3--:R-:W-:-:S03]  /*33bb0*/  PRMT R68, R90, 0x7610, R68 ;  /* 0x000076105a447816 */ /* 0x008fc60000000044 */
[----:B------:R-:W3:Y:S01]  /*33bc0*/  LDL.S16 R90, [R1+0x204] ;  /* 0x00020400015a7983 */ /* 0x000ee20000100600 */
[----:B--2---:R-:W-:-:S03]  /*33bd0*/  PRMT R67, R89, 0x7610, R67 ;  /* 0x0000761059437816 */ /* 0x004fc60000000043 */
[----:B------:R-:W2:Y:S01]  /*33be0*/  LDL.LU.S16 R89, [R1+0x206] ;  /* 0x0002060001597983 */ /* 0x000ea20000300600 */
        /* <DEDUP_REMOVED lines=12> */
[----:B------:R-:W-:Y:S01]  /*33cb0*/  ISETP.LT.AND P1, PT, R92, UR71, !P1 ;  /* 0x000000475c007c0c */ /* 0x000fe2000cf21270 */
[----:B------:R-:W1:Y:S03]  /*33cc0*/  LDCU UR52, c[0x0][0x398] ;  /* 0x00007300ff3477ac */ /* 0x000e660008000800 */
[----:B------:R1:W-:Y:S01]  /*33cd0*/  @P6 STG.E.U16 desc[UR16][R14.64], R69 ;  /* 0x000000450e006986 */ /* 0x0003e2000c101510 */
[----:B------:R-:W2:Y:S01]  /*33ce0*/  LDCU UR75, c[0x0][0x398] ;  /* 0x00007300ff4b77ac */ /* 0x000ea20008000800 */
[----:B------:R-:W2:Y:S01]  /*33cf0*/  LDCU UR20, c[0x0][0x398] ;  /* 0x00007300ff1477ac */ /* 0x000ea20008000800 */
[----:B0-----:R-:W-:Y:S01]  /*33d00*/  IMAD.WIDE R12, R0, 0x2, R8 ;  /* 0x00000002000c7825 */ /* 0x001fe200078e0208 */
[----:B------:R-:W-:Y:S01]  /*33d10*/  ISETP.LT.AND P5, PT, R66, UR65, !P3 ;  /* 0x0000004142007c0c */ /* 0x000fe2000dfa1270 */
[----:B------:R-:W0:Y:S02]  /*33d20*/  LDCU UR46, c[0x0][0x398] ;  /* 0x00007300ff2e77ac */ /* 0x000e240008000800 */
[----:B------:R-:W-:Y:S01]  /*33d30*/  IMAD.WIDE R10, R0, 0x2, R2 ;  /* 0x00000002000a7825 */ /* 0x000fe200078e0202 */
[----:B------:R5:W-:Y:S01]  /*33d40*/  @P2 STG.E.U16 desc[UR16][R12.64], R68 ;  /* 0x000000440c002986 */ /* 0x000be2000c101510 */
[----:B------:R-:W-:Y:S01]  /*33d50*/  ISETP.LT.AND P6, PT, R74, UR74, !P3 ;  /* 0x0000004a4a007c0c */ /* 0x000fe2000dfc1270 */
[----:B------:R-:W0:Y:S02]  /*33d60*/  LDCU UR65, c[0x0][0x39c] ;  /* 0x00007380ff4177ac */ /* 0x000e240008000800 */
[----:B------:R0:W-:Y:S01]  /*33d70*/  @P0 STG.E.U16 desc[UR16][R10.64], R67 ;  /* 0x000000430a000986 */ /* 0x0001e2000c101510 */
[----:B-1----:R-:W-:Y:S01]  /*33d80*/  IMAD.WIDE R14, R0, 0x2, R4 ;  /* 0x00000002000e7825 */ /* 0x002fe200078e0204 */
[----:B------:R-:W1:Y:S01]  /*33d90*/  LDCU UR71, c[0x0][0x398] ;  /* 0x00007300ff4777ac */ /* 0x000e620008000800 */
[----:B-----5:R-:W-:-:S02]  /*33da0*/  PRMT R13, R72, 0x7610, R13 ;  /* 0x00007610480d7816 */ /* 0x020fc4000000000d */
[----:B------:R-:W-:Y:S01]  /*33db0*/  VIADD R12, R93, 0x41 ;  /* 0x000000415d0c7836 */ /* 0x000fe20000000000 */
[----:B---3--:R-:W-:Y:S01]  /*33dc0*/  PRMT R68, R90, 0x7610, R68 ;  /* 0x000076105a447816 */ /* 0x008fe20000000044 */
[----:B0-----:R-:W-:Y:S01]  /*33dd0*/  IMAD.WIDE R10, R0, 0x2, R6 ;  /* 0x00000002000a7825 */ /* 0x001fe200078e0206 */
[----:B------:R-:W-:Y:S01]  /*33de0*/  ISETP.LT.AND P2, PT, R73, UR39, !P3 ;  /* 0x0000002749007c0c */ /* 0x000fe2000df41270 */
[----:B------:R-:W0:Y:S03]  /*33df0*/  LDCU UR74, c[0x0][0x398] ;  /* 0x00007300ff4a77ac */ /* 0x000e260008000800 */
[----:B------:R3:W-:Y:S01]  /*33e00*/  @P4 STG.E.U16 desc[UR16][R10.64], R13 ;  /* 0x0000000d0a004986 */ /* 0x0007e2000c101510 */
[----:B------:R-:W-:Y:S01]  /*33e10*/  ISETP.GE.AND P0, PT, R12, UR64, PT ;  /* 0x000000400c007c0c */ /* 0x000fe2000bf06270 */
[----:B------:R-:W5:Y:S01]  /*33e20*/  LDCU UR39, c[0x0][0x398] ;  /* 0x00007300ff2777ac */ /* 0x000f620008000800 */
[----:B----4-:R-:W-:-:S02]  /*33e30*/  PRMT R67, R70, 0x7610, R67 ;  /* 0x0000761046437816 */ /* 0x010fc40000000043 */
[----:B---3--:R-:W-:Y:S01]  /*33e40*/  PRMT R11, R71, 0x7610, R11 ;  /* 0x00007610470b7816 */ /* 0x008fe2000000000b */
[----:B------:R-:W-:Y:S01]  /*33e50*/  VIADD R10, R0, UR7 ;  /* 0x00000007000a7c36 */ /* 0x000fe20008000000 */
[----:B------:R-:W-:Y:S01]  /*33e60*/  PRMT R0, R91, 0x7610, R0 ;  /* 0x000076105b007816 */ /* 0x000fe20000000000 */
[----:B------:R-:W3:Y:S01]  /*33e70*/  LDCU UR64, c[0x0][0x398] ;  /* 0x00007300ff4077ac */ /* 0x000ee20008000800 */
[----:B------:R-:W4:Y:S01]  /*33e80*/  LDL.S16 R91, [R1+0x208] ;  /* 0x00020800015b7983 */ /* 0x000f220000100600 */
[----:B------:R-:W-:-:S03]  /*33e90*/  IMAD.WIDE R12, R10, 0x2, R8 ;  /* 0x000000020a0c7825 */ /* 0x000fc600078e0208 */
[----:B------:R0:W-:Y:S04]  /*33ea0*/  @P1 STG.E.U16 desc[UR16][R14.64], R11 ;  /* 0x0000000b0e001986 */ /* 0x0001e8000c101510 */
[----:B------:R-:W3:Y:S04]  /*33eb0*/  LDL.LU.S16 R70, [R1+0x20a] ;  /* 0x00020a0001467983 */ /* 0x000ee80000300600 */
[----:B------:R-:W-:Y:S01]  /*33ec0*/  @P5 STG.E.U16 desc[UR16][R12.64], R0 ;  /* 0x000000000c005986 */ /* 0x000fe2000c101510 */
[----:B0-----:R-:W-:-:S03]  /*33ed0*/  IMAD.WIDE R14, R10, 0x2, R2 ;  /* 0x000000020a0e7825 */ /* 0x001fc600078e0202 */
[----:B------:R-:W3:Y:S04]  /*33ee0*/  LDL.S16 R90, [R1+0x20c] ;  /* 0x00020c00015a7983 */ /* 0x000ee80000100600 */
[----:B------:R2:W-:Y:S02]  /*33ef0*/  @P6 STG.E.U16 desc[UR16][R14.64], R67 ;  /* 0x000000430e006986 */ /* 0x0005e4000c101510 */
[----:B--2---:R-:W-:Y:S02]  /*33f00*/  PRMT R67, R89, 0x7610, R67 ;  /* 0x0000761059437816 */ /* 0x004fe40000000043 */
[----:B------:R-:W2:Y:S01]  /*33f10*/  LDL.LU.S16 R89, [R1+0x20e] ;  /* 0x00020e0001597983 */ /* 0x000ea20000300600 */
        /* <DEDUP_REMOVED lines=8> */
[----:B------:R-:W-:Y:S01]  /*33fa0*/  VIADD R0, R10, UR7 ;  /* 0x000000070a007c36 */ /* 0x000fe20008000000 */
[----:B------:R-:W-:Y:S01]  /*33fb0*/  ISETP.LT.AND P5, PT, R73, UR66, !P0 ;  /* 0x0000004249007c0c */ /* 0x000fe2000c7a1270 */
[----:B------:R0:W-:Y:S01]  /*33fc0*/  @P2 STG.E.U16 desc[UR16][R12.64], R11 ;  /* 0x0000000b0c002986 */ /* 0x0001e2000c101510 */
[----:B------:R-:W-:Y:S01]  /*33fd0*/  PRMT R69, R88, 0x7632, R69 ;  /* 0x0000763258457816 */ /* 0x000fe20000000045 */
[----:B------:R-:W-:Y:S01]  /*33fe0*/  IMAD.WIDE R14, R10, 0x2, R4 ;  /* 0x000000020a0e7825 */ /* 0x000fe200078e0204 */
[----:B------:R-:W-:Y:S01]  /*33ff0*/  ISETP.LT.AND P0, PT, R92, UR68, !P0 ;  /* 0x000000445c007c0c */ /* 0x000fe2000c701270 */
[----:B------:R-:W1:Y:S03]  /*34000*/  LDCU UR28, c[0x0][0x398] ;  /* 0x00007300ff1c77ac */ /* 0x000e660008000800 */
[----:B------:R1:W-:Y:S01]  /*34010*/  @P3 STG.E.U16 desc[UR16][R14.64], R69 ;  /* 0x000000450e003986 */ /* 0x0003e2000c101510 */
[----:B------:R-:W2:Y:S01]  /*34020*/  LDCU UR35, c[0x0][0x398] ;  /* 0x00007300ff2377ac */ /* 0x000ea20008000800 */
[----:B0-----:R-:W-:Y:S01]  /*34030*/  IMAD.WIDE R12, R0, 0x2, R8 ;  /* 0x00000002000c7825 */ /* 0x001fe200078e0208 */
[----:B------:R-:W-:Y:S01]  /*34040*/  ISETP.LT.AND P2, PT, R66, UR62, !P6 ;  /* 0x0000003e42007c0c */ /* 0x000fe2000f741270 */
[----:B------:R-:W0:Y:S02]  /*34050*/  LDCU UR62, c[0x0][0x39c] ;  /* 0x00007380ff3e77ac */ /* 0x000e240008000800 */
[----:B------:R-:W-:Y:S01]  /*34060*/  IMAD.WIDE R10, R0, 0x2, R2 ;  /* 0x00000002000a7825 */ /* 0x000fe200078e0202 */
[----:B------:R5:W-:Y:S01]  /*34070*/  @P4 STG.E.U16 desc[UR16][R12.64], R68 ;  /* 0x000000440c004986 */ /* 0x000be2000c101510 */
[----:B------:R-:W0:Y:S03]  /*34080*/  LDCU UR66, c[0x0][0x398] ;  /* 0x00007300ff4277ac */ /* 0x000e260008000800 */
[----:B------:R0:W-:Y:S01]  /*34090*/  @P1 STG.E.U16 desc[UR16][R10.64], R67 ;  /* 0x000000430a001986 */ /* 0x0001e2000c101510 */
[----:B------:R-:W-:Y:S01]  /*340a0*/  ISETP.LT.AND P3, PT, R74, UR60, !P6 ;  /* 0x0000003c4a007c0c */ /* 0x000fe2000f761270 */
[----:B-1----:R-:W-:Y:S01]  /*340b0*/  IMAD.WIDE R14, R0, 0x2, R4 ;  /* 0x00000002000e7825 */ /* 0x002fe200078e0204 */
[----:B------:R-:W1:Y:S01]  /*340c0*/  LDCU UR68, c[0x0][0x398] ;  /* 0x00007300ff4477ac */ /* 0x000e620008000800 */
[----:B------:R-:W1:Y:S01]  /*340d0*/  LDCU UR26, c[0x0][0x398] ;  /* 0x00007300ff1a77ac */ /* 0x000e620008000800 */
[----:B-----5:R-:W-:Y:S01]  /*340e0*/  PRMT R13, R44, 0x7610, R13 ;  /* 0x000076102c0d7816 */ /* 0x020fe2000000000d */
[----:B------:R-:W-:Y:S01]  /*340f0*/  VIADD R12, R93, 0x43 ;  /* 0x000000435d0c7836 */ /* 0x000fe20000000000 */
[----:B------:R-:W5:Y:S01]  /*34100*/  LDL.LU R44, [R1+0x1044] ;  /* 0x00104400012c7983 */ /* 0x000f620000300800 */
[----:B------:R-:W-:Y:S01]  /*34110*/  PRMT R69, R47, 0x7610, R69 ;  /* 0x000076102f457816 */ /* 0x000fe20000000045 */
[----:B0-----:R-:W-:Y:S01]  /*34120*/  IMAD.WIDE R10, R0, 0x2, R6 ;  /* 0x00000002000a7825 */ /* 0x001fe200078e0206 */
[----:B---3--:R-:W-:-:S04]  /*34130*/  PRMT R68, R90, 0x7610, R68 ;  /* 0x000076105a447816 */ /* 0x008fc80000000044 */
[----:B------:R0:W-:Y:S01]  /*34140*/  @P5 STG.E.U16 desc[UR16][R10.64], R13 ;  /* 0x0000000d0a005986 */ /* 0x0001e2000c101510 */
[----:B------:R-:W-:Y:S01]  /*34150*/  ISETP.GE.AND P1, PT, R12, UR14, PT ;  /* 0x0000000e0c007c0c */ /* 0x000fe2000bf26270 */
[----:B------:R-:W3:Y:S01]  /*34160*/  LDCU UR60, c[0x0][0x398] ;  /* 0x00007300ff3c77ac */ /* 0x000ee20008000800 */
[----:B------:R-:W-:Y:S02]  /*34170*/  PRMT R67, R70, 0x7610, R67 ;  /* 0x0000761046437816 */ /* 0x000fe40000000043 */
[----:B0-----:R-:W-:Y:S01]  /*34180*/  PRMT R11, R45, 0x7610, R11 ;  /* 0x000076102d0b7816 */ /* 0x001fe2000000000b */
[----:B------:R-:W-:Y:S01]  /*34190*/  VIADD R10, R0, UR7 ;  /* 0x00000007000a7c36 */ /* 0x000fe20008000000 */
[----:B------:R-:W3:Y:S01]  /*341a0*/  LDL.LU R45, [R1+0x1040] ;  /* 0x00104000012d7983 */ /* 0x000ee20000300800 */
[----:B----4-:R-:W-:Y:S01]  /*341b0*/  PRMT R0, R91, 0x7610, R0 ;  /* 0x000076105b007816 */ /* 0x010fe20000000000 */
[----:B------:R-:W0:Y:S02]  /*341c0*/  LDCU UR14, c[0x0][0x398] ;  /* 0x00007300ff0e77ac */ /* 0x000e240008000800 */
[----:B------:R4:W-:Y:S01]  /*341d0*/  @P0 STG.E.U16 desc[UR16][R14.64], R11 ;  /* 0x0000000b0e000986 */ /* 0x0009e2000c101510 */
[----:B------:R-:W-:-:S03]  /*341e0*/  IMAD.WIDE R12, R10, 0x2, R8 ;  /* 0x000000020a0c7825 */ /* 0x000fc600078e0208 */
[----:B------:R-:W3:Y:S01]  /*341f0*/  LDL.S16 R91, [R1+0x210] ;  /* 0x00021000015b7983 */ /* 0x000ee20000100600 */
[----:B----4-:R-:W-:Y:S01]  /*34200*/  PRMT R11, R46, 0x7610, R11 ;  /* 0x000076102e0b7816 */ /* 0x010fe2000000000b */
[----:B------:R-:W-:Y:S02]  /*34210*/  IMAD.WIDE R14, R10, 0x2, R2 ;  /* 0x000000020a0e7825 */ /* 0x000fe400078e0202 */
[----:B------:R-:W4:Y:S04]  /*34220*/  LDL.LU R46, [R1+0x103c] ;  /* 0x00103c00012e7983 */ /* 0x000f280000300800 */
[----:B------:R-:W3:Y:S04]  /*34230*/  LDL.LU R47, [R1+0x1038] ;  /* 0x00103800012f7983 */ /* 0x000ee80000300800 */
[----:B------:R-:W3:Y:S04]  /*34240*/  LDL.LU.S16 R70, [R1+0x212] ;  /* 0x0002120001467983 */ /* 0x000ee80000300600 */
[----:B------:R-:W-:Y:S04]  /*34250*/  @P2 STG.E.U16 desc[UR16][R12.64], R0 ;  /* 0x000000000c002986 */ /* 0x000fe8000c101510 */
[----:B------:R2:W-:Y:S04]  /*34260*/  @P3 STG.E.U16 desc[UR16][R14.64], R67 ;  /* 0x000000430e003986 */ /* 0x0005e8000c101510 */
[----:B------:R-:W3:Y:S01]  /*34270*/  LDL.S16 R90, [R1+0x2d4] ;  /* 0x0002d400015a7983 */ /* 0x000ee20000100600 */
[----:B--2---:R-:W-:-:S03]  /*34280*/  PRMT R67, R89, 0x7610, R67 ;  /* 0x0000761059437816 */ /* 0x004fc60000000043 */
[----:B------:R-:W2:Y:S01]  /*34290*/  LDL.LU.S16 R89, [R1+0x2d6] ;  /* 0x0002d60001597983 */ /* 0x000ea20000300600 */
[----:B------:R-:W-:Y:S01]  /*342a0*/  ISETP.LT.AND P4, PT, R73, UR73, !P6 ;  /* 0x0000004949007c0c */ /* 0x000fe2000f781270 */
[----:B------:R-:W-:Y:S01]  /*342b0*/  VIADD R0, R93, 0x44 ;  /* 0x000000445d007836 */ /* 0x000fe20000000000 */
[----:B------:R-:W-:Y:S02]  /*342c0*/  ISETP.LT.AND P6, PT, R92, UR67, !P6 ;  /* 0x000000435c007c0c */ /* 0x000fe4000f7c1270 */
[----:B------:R-:W-:Y:S01]  /*342d0*/  ISETP.LT.AND P5, PT, R66, UR59, !P1 ;  /* 0x0000003b42007c0c */ /* 0x000fe2000cfa1270 */
[----:B------:R-:W-:Y:S01]  /*342e0*/  IMAD.WIDE R12, R10, 0x2, R6 ;  /* 0x000000020a0c7825 */ /* 0x000fe200078e0206 */
[----:B------:R-:W-:Y:S01]  /*342f0*/  ISETP.LT.AND P0, PT, R74, UR4, !P1 ;  /* 0x000000044a007c0c */ /* 0x000fe2000cf01270 */
[----:B------:R-:W0:Y:S01]  /*34300*/  LDCU UR59, c[0x0][0x39c] ;  /* 0x00007380ff3b77ac */ /* 0x000e220008000800 */
[----:B------:R-:W-:Y:S01]  /*34310*/  ISETP.GE.AND P3, PT, R0, UR41, PT ;  /* 0x0000002900007c0c */ /* 0x000fe2000bf66270 */
[C---:B------:R-:W-:Y:S01]  /*34320*/  VIADD R0, R10.reuse, UR7 ;  /* 0x000000070a007c36 */ /* 0x040fe20008000000 */
[----:B------:R-:W-:Y:S01]  /*34330*/  ISETP.LT.AND P2, PT, R73, UR33, !P1 ;  /* 0x0000002149007c0c */ /* 0x000fe2000cf41270 */
[----:B------:R-:W-:Y:S01]  /*34340*/  IMAD.WIDE R14, R10, 0x2, R4 ;  /* 0x000000020a0e7825 */ /* 0x000fe200078e0204 */
[----:B------:R-:W0:Y:S01]  /*34350*/  LDCU UR73, c[0x0][0x398] ;  /* 0x00007300ff4977ac */ /* 0x000e220008000800 */
[----:B------:R1:W-:Y:S01]  /*34360*/  @P4 STG.E.U16 desc[UR16][R12.64], R11 ;  /* 0x0000000b0c004986 */ /* 0x0003e2000c101510 */
[----:B------:R-:W-:Y:S01]  /*34370*/  ISETP.LT.AND P1, PT, R92, UR31, !P1 ;  /* 0x0000001f5c007c0c */ /* 0x000fe2000cf21270 */
[----:B------:R-:W0:Y:S02]  /*34380*/  LDCU UR67, c[0x0][0x398] ;  /* 0x00007300ff4377ac */ /* 0x000e240008000800 */
[----:B------:R0:W-:Y:S01]  /*34390*/  @P6 STG.E.U16 desc[UR16][R14.64], R69 ;  /* 0x000000450e006986 */ /* 0x0001e2000c101510 */
[----:B------:R-:W0:Y:S01]  /*343a0*/  LDCU UR4, c[0x0][0x398] ;  /* 0x00007300ff0477ac */ /* 0x000e220008000800 */
[----:B------:R-:W2:Y:S01]  /*343b0*/  LDCU UR33, c[0x0][0x398] ;  /* 0x00007300ff2177ac */ /* 0x000ea20008000800 */
[C---:B-1----:R-:W-:Y:S01]  /*343c0*/  IMAD.WIDE R12, R0.reuse, 0x2, R8 ;  /* 0x00000002000c7825 */ /* 0x042fe200078e0208 */
[----:B------:R-:W1:Y:S03]  /*343d0*/  LDCU UR41, c[0x0][0x398] ;  /* 0x00007300ff2977ac */ /* 0x000e660008000800 */
[----:B------:R-:W-:Y:S01]  /*343e0*/  IMAD.WIDE R10, R0, 0x2, R2 ;  /* 0x00000002000a7825 */ /* 0x000fe200078e0202 */
[----:B------:R5:W-:Y:S01]  /*343f0*/  @P5 STG.E.U16 desc[UR16][R12.64], R68 ;  /* 0x000000440c005986 */ /* 0x000be2000c101510 */
[----:B------:R-:W-:Y:S01]  /*34400*/  ISETP.LT.AND P4, PT, R66, UR57, !P3 ;  /* 0x0000003942007c0c */ /* 0x000fe2000df81270 */
[----:B------:R-:W1:Y:S02]  /*34410*/  LDCU UR31, c[0x0][0x398] ;  /* 0x00007300ff1f77ac */ /* 0x000e640008000800 */
[----:B------:R1:W-:Y:S01]  /*34420*/  @P0 STG.E.U16 desc[UR16][R10.64], R67 ;  /* 0x000000430a000986 */ /* 0x0003e2000c101510 */
[----:B------:R-:W-:Y:S01]  /*34430*/  ISETP.LT.AND P6, PT, R74, UR44, !P3 ;  /* 0x0000002c4a007c0c */ /* 0x000fe2000dfc1270 */
[----:B0-----:R-:W-:Y:S01]  /*34440*/  IMAD.WIDE R14, R0, 0x2, R4 ;  /* 0x00000002000e7825 */ /* 0x001fe200078e0204 */
[----:B-----5:R-:W-:-:S03]  /*34450*/  PRMT R13, R48, 0x7610, R13 ;  /* 0x00007610300d7816 */ /* 0x020fc6000000000d */
[----:B------:R-:W-:Y:S01]  /*34460*/  VIADD R12, R93, 0x45 ;  /* 0x000000455d0c7836 */ /* 0x000fe20000000000 */
[----:B------:R-:W5:Y:S01]  /*34470*/  LDL.LU R48, [R1+0x1034] ;  /* 0x0010340001307983 */ /* 0x000f620000300800 */
[----:B------:R-:W-:Y:S01]  /*34480*/  PRMT R69, R51, 0x7610, R69 ;  /* 0x0000761033457816 */ /* 0x000fe20000000045 */
[----:B-1----:R-:W-:Y:S01]  /*34490*/  IMAD.WIDE R10, R0, 0x2, R6 ;  /* 0x00000002000a7825 */ /* 0x002fe200078e0206 */
[----:B---3--:R-:W-:-:S04]  /*344a0*/  PRMT R68, R90, 0x7610, R68 ;  /* 0x000076105a447816 */ /* 0x008fc80000000044 */
[----:B------:R0:W-:Y:S01]  /*344b0*/  @P2 STG.E.U16 desc[UR16][R10.64], R13 ;  /* 0x0000000d0a002986 */ /* 0x0001e2000c101510 */
[----:B------:R-:W-:Y:S01]  /*344c0*/  ISETP.GE.AND P0, PT, R12, UR61, PT ;  /* 0x0000003d0c007c0c */ /* 0x000fe2000bf06270 */
[----:B------:R-:W1:Y:S01]  /*344d0*/  LDCU UR57, c[0x0][0x39c] ;  /* 0x00007380ff3977ac */ /* 0x000e620008000800 */
[----:B------:R-:W-:Y:S02]  /*344e0*/  PRMT R67, R70, 0x7610, R67 ;  /* 0x0000761046437816 */ /* 0x000fe40000000043 */
[----:B------:R-:W-:Y:S01]  /*344f0*/  ISETP.LT.AND P5, PT, R73, UR69, !P3 ;  /* 0x0000004549007c0c */ /* 0x000fe2000dfa1270 */
[----:B------:R-:W3:Y:S01]  /*34500*/  LDCU UR44, c[0x0][0x398] ;  /* 0x00007300ff2c77ac */ /* 0x000ee20008000800 */
[----:B0-----:R-:W-:Y:S01]  /*34510*/  PRMT R11, R49, 0x7610, R11 ;  /* 0x00007610310b7816 */ /* 0x001fe2000000000b */
[----:B------:R-:W-:Y:S01]  /*34520*/  VIADD R10, R0, UR7 ;  /* 0x00000007000a7c36 */ /* 0x000fe20008000000 */
[----:B------:R-:W3:Y:S01]  /*34530*/  LDL.LU R49, [R1+0x1030] ;  /* 0x0010300001317983 */ /* 0x000ee20000300800 */
[----:B------:R-:W-:Y:S01]  /*34540*/  PRMT R0, R91, 0x7610, R0 ;  /* 0x000076105b007816 */ /* 0x000fe20000000000 */
[----:B------:R-:W0:Y:S02]  /*34550*/  LDCU UR69, c[0x0][0x398] ;  /* 0x00007300ff4577ac */ /* 0x000e240008000800 */
[----:B------:R1:W-:Y:S01]  /*34560*/  @P1 STG.E.U16 desc[UR16][R14.64], R11 ;  /* 0x0000000b0e001986 */ /* 0x0003e2000c101510 */
[----:B------:R-:W-:Y:S01]  /*34570*/  IMAD.WIDE R12, R10, 0x2, R8 ;  /* 0x000000020a0c7825 */ /* 0x000fe200078e0208 */
[----:B------:R-:W0:Y:S02]  /*34580*/  LDCU UR61, c[0x0][0x398] ;  /* 0x00007300ff3d77ac */ /* 0x000e240008000800 */
[----:B------:R-:W3:Y:S01]  /*34590*/  LDL.S16 R91, [R1+0x2dc] ;  /* 0x0002dc00015b7983 */ /* 0x000ee20000100600 */
[----:B-1----:R-:W-:Y:S01]  /*345a0*/  PRMT R11, R50, 0x7610, R11 ;  /* 0x00007610320b7816 */ /* 0x002fe2000000000b */
[----:B------:R-:W-:-:S02]  /*345b0*/  IMAD.WIDE R14, R10, 0x2, R2 ;  /* 0x000000020a0e7825 */ /* 0x000fc400078e0202 */
[----:B------:R-:W3:Y:S04]  /*345c0*/  LDL.LU R50, [R1+0x102c] ;  /* 0x00102c0001327983 */ /* 0x000ee80000300800 */
[----:B------:R-:W3:Y:S04]  /*345d0*/  LDL.LU R51, [R1+0x1028] ;  /* 0x0010280001337983 */ /* 0x000ee80000300800 */
[----:B------:R-:W3:Y:S04]  /*345e0*/  LDL.LU.S16 R70, [R1+0x2de] ;  /* 0x0002de0001467983 */ /* 0x000ee80000300600 */
[----:B------:R-:W-:Y:S04]  /*345f0*/  @P4 STG.E.U16 desc[UR16][R12.64], R0 ;  /* 0x000000000c004986 */ /* 0x000fe8000c101510 */
[----:B------:R2:W-:Y:S04]  /*34600*/  @P6 STG.E.U16 desc[UR16][R14.64], R67 ;  /* 0x000000430e006986 */ /* 0x0005e8000c101510 */
[----:B------:R-:W4:Y:S01]  /*34610*/  LDL.S16 R90, [R1+0x2e4] ;  /* 0x0002e400015a7983 */ /* 0x000f220000100600 */
[----:B--2---:R-:W-:-:S03]  /*34620*/  PRMT R67, R89, 0x7610, R67 ;  /* 0x0000761059437816 */ /* 0x004fc60000000043 */
[----:B------:R-:W2:Y:S01]  /*34630*/  LDL.LU.S16 R89, [R1+0x2e6] ;  /* 0x0002e60001597983 */ /* 0x000ea20000300600 */
[----:B------:R-:W-:Y:S01]  /*34640*/  VIADD R0, R93, 0x46 ;  /* 0x000000465d007836 */ /* 0x000fe20000000000 */
[----:B------:R-:W-:Y:S02]  /*34650*/  ISETP.LT.AND P3, PT, R92, UR24, !P3 ;  /* 0x000000185c007c0c */ /* 0x000fe4000df61270 */
[----:B------:R-:W-:Y:S01]  /*34660*/  ISETP.LT.AND P2, PT, R66, UR40, !P0 ;  /* 0x0000002842007c0c */ /* 0x000fe2000c741270 */
[----:B------:R-:W-:Y:S01]  /*34670*/  IMAD.WIDE R12, R10, 0x2, R6 ;  /* 0x000000020a0c7825 */ /* 0x000fe200078e0206 */
[----:B------:R-:W-:Y:S01]  /*34680*/  ISETP.LT.AND P1, PT, R74, UR30, !P0 ;  /* 0x0000001e4a007c0c */ /* 0x000fe2000c721270 */
[----:B------:R-:W1:Y:S01]  /*34690*/  LDCU UR40, c[0x0][0x39c] ;  /* 0x00007380ff2877ac */ /* 0x000e620008000800 */
        /* <DEDUP_REMOVED lines=16> */
[----:B------:R-:W2:Y:S02]  /*347a0*/  LDCU UR8, c[0x0][0x39c] ;  /* 0x00007380ff0877ac */ /* 0x000ea40008000800 */
[----:B------:R5:W-:Y:S01]  /*347b0*/  @P1 STG.E.U16 desc[UR16][R10.64], R67 ;  /* 0x000000430a001986 */ /* 0x000be2000c101510 */
[----:B-1----:R-:W-:Y:S01]  /*347c0*/  IMAD.WIDE R14, R0, 0x2, R4 ;  /* 0x00000002000e7825 */ /* 0x002fe200078e0204 */
[----:B------:R-:W1:Y:S01]  /*347d0*/  LDCU UR43, c[0x0][0x398] ;  /* 0x00007300ff2b77ac */ /* 0x000e620008000800 */
[----:B0-----:R-:W-:-:S02]  /*347e0*/  PRMT R13, R52, 0x7610, R13 ;  /* 0x00007610340d7816 */ /* 0x001fc4000000000d */
[----:B------:R-:W-:Y:S01]  /*347f0*/  VIADD R12, R93, 0x47 ;  /* 0x000000475d0c7836 */ /* 0x000fe20000000000 */
[----:B------:R-:W4:Y:S01]  /*34800*/  LDL.LU R52, [R1+0x1024] ;  /* 0x0010240001347983 */ /* 0x000f220000300800 */
[----:B------:R-:W-:Y:S01]  /*34810*/  PRMT R69, R55, 0x7610, R69 ;  /* 0x0000761037457816 */ /* 0x000fe20000000045 */
[----:B-----5:R-:W-:Y:S01]  /*34820*/  IMAD.WIDE R10, R0, 0x2, R6 ;  /* 0x00000002000a7825 */ /* 0x020fe200078e0206 */
[----:B------:R-:W-:Y:S01]  /*34830*/  ISETP.LT.AND P2, PT, R73, UR32, !P6 ;  /* 0x0000002049007c0c */ /* 0x000fe2000f741270 */
[----:B------:R-:W0:Y:S03]  /*34840*/  LDCU UR47, c[0x0][0x398] ;  /* 0x00007300ff2f77ac */ /* 0x000e260008000800 */
[----:B------:R5:W-:Y:S01]  /*34850*/  @P4 STG.E.U16 desc[UR16][R10.64], R13 ;  /* 0x0000000d0a004986 */ /* 0x000be2000c101510 */
[----:B------:R-:W-:Y:S01]  /*34860*/  ISETP.GE.AND P1, PT, R12, UR77, PT ;  /* 0x0000004d0c007c0c */ /* 0x000fe2000bf26270 */
[----:B------:R-:W0:Y:S01]  /*34870*/  LDCU UR32, c[0x0][0x398] ;  /* 0x00007300ff2077ac */ /* 0x000e220008000800 */
[----:B-----5:R-:W-:Y:S01]  /*34880*/  PRMT R11, R53, 0x7610, R11 ;  /* 0x00007610350b7816 */ /* 0x020fe2000000000b */
[----:B------:R-:W-:Y:S01]  /*34890*/  VIADD R10, R0, UR7 ;  /* 0x00000007000a7c36 */ /* 0x000fe20008000000 */
[----:B------:R-:W5:Y:S01]  /*348a0*/  LDL.LU R53, [R1+0x1020] ;  /* 0x0010200001357983 */ /* 0x000f620000300800 */
[----:B---3--:R-:W-:-:S02]  /*348b0*/  PRMT R67, R70, 0x7610, R67 ;  /* 0x0000761046437816 */ /* 0x008fc40000000043 */
[----:B------:R-:W-:Y:S01]  /*348c0*/  IMAD.WIDE R12, R10, 0x2, R8 ;  /* 0x000000020a0c7825 */ /* 0x000fe200078e0208 */
[----:B------:R-:W-:Y:S01]  /*348d0*/  PRMT R0, R91, 0x7610, R0 ;  /* 0x000076105b007816 */ /* 0x000fe20000000000 */
[----:B------:R3:W-:Y:S01]  /*348e0*/  @P0 STG.E.U16 desc[UR16][R14.64], R11 ;  /* 0x0000000b0e000986 */ /* 0x0007e2000c101510 */
[----:B------:R-:W-:Y:S01]  /*348f0*/  ISETP.LT.AND P6, PT, R92, UR36, !P6 ;  /* 0x000000245c007c0c */ /* 0x000fe2000f7c1270 */
[----:B------:R-:W0:Y:S02]  /*34900*/  LDCU UR36, c[0x0][0x398] ;  /* 0x00007300ff2477ac */ /* 0x000e240008000800 */
[----:B------:R-:W5:Y:S01]  /*34910*/  LDL.S16 R91, [R1+0x2ec] ;  /* 0x0002ec00015b7983 */ /* 0x000f620000100600 */
[----:B------:R-:W0:Y:S03]  /*34920*/  LDCU UR77, c[0x0][0x398] ;  /* 0x00007300ff4d77ac */ /* 0x000e260008000800 */
[----:B------:R-:W-:Y:S01]  /*34930*/  @P5 STG.E.U16 desc[UR16][R12.64], R0 ;  /* 0x000000000c005986 */ /* 0x000fe2000c101510 */
[----:B---3--:R-:W-:Y:S01]  /*34940*/  IMAD.WIDE R14, R10, 0x2, R2 ;  /* 0x000000020a0e7825 */ /* 0x008fe200078e0202 */
[----:B------:R-:W-:-:S02]  /*34950*/  PRMT R11, R54, 0x7610, R11 ;  /* 0x00007610360b7816 */ /* 0x000fc4000000000b */
[----:B------:R-:W3:Y:S04]  /*34960*/  LDL.LU R54, [R1+0x101c] ;  /* 0x00101c0001367983 */ /* 0x000ee80000300800 */
[----:B------:R-:W3:Y:S04]  /*34970*/  LDL.LU R55, [R1+0x1018] ;  /* 0x0010180001377983 */ /* 0x000ee80000300800 */
[----:B------:R-:W3:Y:S04]  /*34980*/  LDL.LU.S16 R70, [R1+0x2ee] ;  /* 0x0002ee0001467983 */ /* 0x000ee80000300600 */
[----:B------:R2:W-:Y:S02]  /*34990*/  @P3 STG.E.U16 desc[UR16][R14.64], R67 ;  /* 0x000000430e003986 */ /* 0x0005e4000c101510 */
[----:B--2---:R-:W-:-:S02]  /*349a0*/  PRMT R67, R89, 0x7610, R67 ;  /* 0x0000761059437816 */ /* 0x004fc40000000043 */
[----:B------:R-:W2:Y:S01]  /*349b0*/  LDL.S16 R89, [R1+0x2f8] ;  /* 0x0002f80001597983 */ /* 0x000ea20000100600 */
[----:B------:R-:W-:Y:S01]  /*349c0*/  VIADD R0, R93, 0x48 ;  /* 0x000000485d007836 */ /* 0x000fe20000000000 */
[----:B------:R-:W-:Y:S01]  /*349d0*/  ISETP.LT.AND P4, PT, R66, UR76, !P1 ;  /* 0x0000004c42007c0c */ /* 0x000fe2000cf81270 */
[----:B------:R-:W-:Y:S01]  /*349e0*/  IMAD.WIDE R12, R10, 0x2, R6 ;  /* 0x000000020a0c7825 */ /* 0x000fe200078e0206 */
[----:B------:R-:W-:Y:S01]  /*349f0*/  ISETP.LT.AND P0, PT, R74, UR51, !P1 ;  /* 0x000000334a007c0c */ /* 0x000fe2000cf01270 */
[----:B------:R-:W0:Y:S01]  /*34a00*/  LDCU UR76, c[0x0][0x39c] ;  /* 0x00007380ff4c77ac */ /* 0x000e220008000800 */
[----:B------:R-:W-:Y:S01]  /*34a10*/  ISETP.GE.AND P3, PT, R0, UR12, PT ;  /* 0x0000000c00007c0c */ /* 0x000fe2000bf66270 */
[C---:B------:R-:W-:Y:S01]  /*34a20*/  VIADD R0, R10.reuse, UR7 ;  /* 0x000000070a007c36 */ /* 0x040fe20008000000 */
[----:B------:R-:W-:Y:S01]  /*34a30*/  ISETP.LT.AND P5, PT, R73, UR58, !P1 ;  /* 0x0000003a49007c0c */ /* 0x000fe2000cfa1270 */
[----:B------:R1:W-:Y:S01]  /*34a40*/  @P2 STG.E.U16 desc[UR16][R12.64], R11 ;  /* 0x0000000b0c002986 */ /* 0x0003e2000c101510 */
[----:B------:R-:W-:Y:S01]  /*34a50*/  IMAD.WIDE R14, R10, 0x2, R4 ;  /* 0x000000020a0e7825 */ /* 0x000fe200078e0204 */
[----:B----4-:R-:W-:Y:S01]  /*34a60*/  PRMT R68, R90, 0x7610, R68 ;  /* 0x000076105a447816 */ /* 0x010fe20000000044 */
[----:B------:R-:W4:Y:S03]  /*34a70*/  LDCU UR51, c[0x0][0x398] ;  /* 0x00007300ff3377ac */ /* 0x000f260008000800 */
[----:B------:R0:W-:Y:S01]  /*34a80*/  @P6 STG.E.U16 desc[UR16][R14.64], R69 ;  /* 0x000000450e006986 */ /* 0x0001e2000c101510 */
[----:B------:R-:W2:Y:S01]  /*34a90*/  LDCU UR58, c[0x0][0x398] ;  /* 0x00007300ff3a77ac */ /* 0x000ea20008000800 */
[----:B------:R-:W2:Y:S01]  /*34aa0*/  LDCU UR12, c[0x0][0x398] ;  /* 0x00007300ff0c77ac */ /* 0x000ea20008000800 */
[----:B-1----:R-:W-:-:S04]  /*34ab0*/  IMAD.WIDE R12, R0, 0x2, R8 ;  /* 0x00000002000c7825 */ /* 0x002fc800078e0208 */
[----:B------:R-:W-:Y:S01]  /*34ac0*/  IMAD.WIDE R10, R0, 0x2, R2 ;  /* 0x00000002000a7825 */ /* 0x000fe200078e0202 */
[----:B------:R1:W-:Y:S04]  /*34ad0*/  @P4 STG.E.U16 desc[UR16][R12.64], R68 ;  /* 0x000000440c004986 */ /* 0x0003e8000c101510 */
[----:B------:R4:W-:Y:S01]  /*34ae0*/  @P0 STG.E.U16 desc[UR16][R10.64], R67 ;  /* 0x000000430a000986 */ /* 0x0009e2000c101510 */
[----:B------:R-:W-:Y:S01]  /*34af0*/  ISETP.LT.AND P1, PT, R92, UR63, !P1 ;  /* 0x0000003f5c007c0c */ /* 0x000fe2000cf21270 */
[----:B0-----:R-:W-:Y:S01]  /*34b00*/  IMAD.WIDE R14, R0, 0x2, R4 ;  /* 0x00000002000e7825 */ /* 0x001fe200078e0204 */
[----:B-1----:R-:W-:Y:S02]  /*34b10*/  PRMT R13, R56, 0x7610, R13 ;  /* 0x00007610380d7816 */ /* 0x002fe4000000000d */
[----:B------:R-:W-:Y:S01]  /*34b20*/  PRMT R69, R58, 0x7610, R69 ;  /* 0x000076103a457816 */ /* 0x000fe20000000045 */
[----:B------:R-:W5:Y:S01]  /*34b30*/  LDL.LU R56, [R1+0x1014] ;  /* 0x0010140001387983 */ /* 0x000f620000300800 */
[----:B----4-:R-:W-:Y:S01]  /*34b40*/  IMAD.WIDE R10, R0, 0x2, R6 ;  /* 0x00000002000a7825 */ /* 0x010fe200078e0206 */
[----:B------:R-:W-:Y:S01]  /*34b50*/  PRMT R68, R59, 0x7610, R68 ;  /* 0x000076103b447816 */ /* 0x000fe20000000044 */
[----:B------:R-:W0:Y:S03]  /*34b60*/  LDCU UR63, c[0x0][0x398] ;  /* 0x00007300ff3f77ac */ /* 0x000e260008000800 */
[----:B------:R1:W-:Y:S02]  /*34b70*/  @P5 STG.E.U16 desc[UR16][R10.64], R13 ;  /* 0x0000000d0a005986 */ /* 0x0003e4000c101510 */
[----:B-1----:R-:W-:-:S02]  /*34b80*/  PRMT R11, R57, 0x7610, R11 ;  /* 0x00007610390b7816 */ /* 0x002fc4000000000b */
[----:B------:R-:W4:Y:S04]  /*34b90*/  LDL.LU R57, [R1+0x1010] ;  /* 0x0010100001397983 */ /* 0x000f280000300800 */
[----:B------:R-:W4:Y:S04]  /*34ba0*/  LDL.LU.S16 R90, [R1+0x2fa] ;  /* 0x0002fa00015a7983 */ /* 0x000f280000300600 */
[----:B------:R3:W-:Y:S02]  /*34bb0*/  @P1 STG.E.U16 desc[UR16][R14.64], R11 ;  /* 0x0000000b0e001986 */ /* 0x0007e4000c101510 */
[----:B---3--:R-:W-:-:S02]  /*34bc0*/  PRMT R11, R70, 0x7610, R11 ;  /* 0x00007610460b7816 */ /* 0x008fc4000000000b */
[----:B------:R-:W3:Y:S04]  /*34bd0*/  LDL.S16 R70, [R1+0x300] ;  /* 0x0003000001467983 */ /* 0x000ee80000100600 */
[----:B------:R-:W3:Y:S04]  /*34be0*/  LDL.LU R58, [R1+0x100c] ;  /* 0x00100c00013a7983 */ /* 0x000ee80000300800 */
[----:B------:R-:W3:Y:S01]  /*34bf0*/  LDL.LU R59, [R1+0x1008] ;  /* 0x00100800013b7983 */ /* 0x000ee20000300800 */
[----:B--2---:R-:W-:-:S03]  /*34c00*/  PRMT R67, R89, 0x7610, R67 ;  /* 0x0000761059437816 */ /* 0x004fc60000000043 */
[----:B------:R-:W2:Y:S01]  /*34c10*/  LDL.LU.S16 R89, [R1+0x302] ;  /* 0x0003020001597983 */ /* 0x000ea20000300600 */
[----:B------:R-:W-:Y:S01]  /*34c20*/  ISETP.LT.AND P2, PT, R66, UR55, !P3 ;  /* 0x0000003742007c0c */ /* 0x000fe2000df41270 */
[----:B------:R-:W-:Y:S01]  /*34c30*/  VIADD R12, R93, 0x49 ;  /* 0x000000495d0c7836 */ /* 0x000fe20000000000 */
[----:B------:R-:W-:Y:S01]  /*34c40*/  ISETP.LT.AND P6, PT, R74, UR50, !P3 ;  /* 0x000000324a007c0c */ /* 0x000fe2000dfc1270 */
[----:B------:R-:W-:Y:S01]  /*34c50*/  VIADD R10, R0, UR7 ;  /* 0x00000007000a7c36 */ /* 0x000fe20008000000 */
[----:B-----5:R-:W-:Y:S01]  /*34c60*/  PRMT R0, R91, 0x7610, R0 ;  /* 0x000076105b007816 */ /* 0x020fe20000000000 */
[----:B------:R-:W1:Y:S01]  /*34c70*/  LDCU UR55, c[0x0][0x39c] ;  /* 0x00007380ff3777ac */ /* 0x000e620008000800 */
[----:B------:R-:W-:Y:S01]  /*34c80*/  ISETP.GE.AND P4, PT, R12, UR22, PT ;  /* 0x000000160c007c0c */ /* 0x000fe2000bf86270 */
[----:B------:R-:W-:Y:S01]  /*34c90*/  IMAD.WIDE R12, R10, 0x2, R8 ;  /* 0x000000020a0c7825 */ /* 0x000fe200078e0208 */
[----:B------:R-:W-:Y:S01]  /*34ca0*/  ISETP.LT.AND P0, PT, R73, UR10, !P3 ;  /* 0x0000000a49007c0c */ /* 0x000fe2000df01270 */
[----:B------:R-:W5:Y:S01]  /*34cb0*/  LDCU UR50, c[0x0][0x398] ;  /* 0x00007300ff3277ac */ /* 0x000f620008000800 */
[----:B------:R-:W-:-:S03]  /*34cc0*/  ISETP.LT.AND P3, PT, R92, UR56, !P3 ;  /* 0x000000385c007c0c */ /* 0x000fc6000df61270 */
[----:B------:R0:W-:Y:S01]  /*34cd0*/  @P2 STG.E.U16 desc[UR16][R12.64], R0 ;  /* 0x000000000c002986 */ /* 0x0001e2000c101510 */
[----:B------:R-:W-:Y:S01]  /*34ce0*/  ISETP.LT.AND P5, PT, R66, UR72, !P4 ;  /* 0x0000004842007c0c */ /* 0x000fe2000e7a1270 */
[----:B------:R-:W-:Y:S01]  /*34cf0*/  IMAD.WIDE R14, R10, 0x2, R6 ;  /* 0x000000020a0e7825 */ /* 0x000fe200078e0206 */
        /* <DEDUP_REMOVED lines=10> */
[C---:B------:R-:W-:Y:S01]  /*34da0*/  VIADD R0, R10.reuse, UR7 ;  /* 0x000000070a007c36 */ /* 0x040fe20008000000 */
[----:B------:R5:W-:Y:S01]  /*34db0*/  @P0 STG.E.U16 desc[UR16][R14.64], R69 ;  /* 0x000000450e000986 */ /* 0x000be2000c101510 */
[----:B------:R-:W0:Y:S01]  /*34dc0*/  LDCU UR53, c[0x0][0x398] ;  /* 0x00007300ff3577ac */ /* 0x000e220008000800 */
[----:B-1----:R-:W-:Y:S01]  /*34dd0*/  IMAD.WIDE R12, R10, 0x2, R4 ;  /* 0x000000020a0c7825 */ /* 0x002fe200078e0204 */
[----:B------:R-:W-:Y:S01]  /*34de0*/  ISETP.LT.AND P4, PT, R92, UR54, !P4 ;  /* 0x000000365c007c0c */ /* 0x000fe2000e781270 */
[----:B------:R-:W1:Y:S02]  /*34df0*/  LDCU UR49, c[0x0][0x398] ;  /* 0x00007300ff3177ac */ /* 0x000e640008000800 */
[----:B------:R-:W-:Y:S01]  /*34e00*/  IMAD.WIDE R10, R0, 0x2, R8 ;  /* 0x00000002000a7825 */ /* 0x000fe200078e0208 */
[----:B------:R0:W-:Y:S01]  /*34e10*/  @P3 STG.E.U16 desc[UR16][R12.64], R68 ;  /* 0x000000440c003986 */ /* 0x0001e2000c101510 */
[----:B-----5:R-:W-:Y:S01]  /*34e20*/  PRMT R15, R60, 0x7610, R15 ;  /* 0x000076103c0f7816 */ /* 0x020fe2000000000f */
[----:B------:R-:W5:Y:S02]  /*34e30*/  LDCU UR54, c[0x0][0x398] ;  /* 0x00007300ff3677ac */ /* 0x000f640008000800 */
[----:B------:R4:W-:Y:S01]  /*34e40*/  @P5 STG.E.U16 desc[UR16][R10.64], R67 ;  /* 0x000000430a005986 */ /* 0x0009e2000c101510 */
[----:B------:R-:W-:Y:S01]  /*34e50*/  VIADD R14, R93, 0x4b ;  /* 0x0000004b5d0e7836 */ /* 0x000fe20000000000 */
[----:B------:R-:W1:Y:S02]  /*34e60*/  LDCU UR70, c[0x0][0x398] ;  /* 0x00007300ff4677ac */ /* 0x000e640008000800 */
[----:B------:R-:W5:Y:S01]  /*34e70*/  LDL.LU R60, [R1+0x1004] ;  /* 0x00100400013c7983 */ /* 0x000f620000300800 */
[----:B0-----:R-:W-:Y:S01]  /*34e80*/  IMAD.WIDE R12, R0, 0x2, R2 ;  /* 0x00000002000c7825 */ /* 0x001fe200078e0202 */
[----:B----4-:R-:W-:-:S03]  /*34e90*/  PRMT R67, R90, 0x7610, R67 ;  /* 0x000076105a437816 */ /* 0x010fc60000000043 */
[----:B------:R-:W-:Y:S01]  /*34ea0*/  IMAD.WIDE R10, R0, 0x2, R6 ;  /* 0x00000002000a7825 */ /* 0x000fe200078e0206 */
[----:B------:R-:W-:Y:S02]  /*34eb0*/  PRMT R68, R61, 0x7610, R68 ;  /* 0x000076103d447816 */ /* 0x000fe40000000044 */
[----:B------:R-:W4:Y:S04]  /*34ec0*/  LDL.LU R61, [R1+0x1000] ;  /* 0x00100000013d7983 */ /* 0x000f280000300800 */
[----:B------:R0:W-:Y:S01]  /*34ed0*/  @P1 STG.E.U16 desc[UR16][R12.64], R67 ;  /* 0x000000430c001986 */ /* 0x0001e2000c101510 */
[----:B------:R-:W-:Y:S01]  /*34ee0*/  ISETP.GE.AND P1, PT, R14, UR18, PT ;  /* 0x000000120e007c0c */ /* 0x000fe2000bf26270 */
[----:B------:R-:W1:Y:S02]  /*34ef0*/  LDCU UR18, c[0x0][0x398] ;  /* 0x00007300ff1277ac */ /* 0x000e640008000800 */
[----:B------:R0:W-:Y:S04]  /*34f00*/  @P2 STG.E.U16 desc[UR16][R10.64], R15 ;  /* 0x0000000f0a002986 */ /* 0x0001e8000c101510 */
[----:B------:R-:W4:Y:S01]  /*34f10*/  LDL.S16 R71, [R1+0x308] ;  /* 0x0003080001477983 */ /* 0x000f220000100600 */
[----:B0-----:R-:W-:-:S03]  /*34f20*/  VIADD R67, R93, 0x4d ;  /* 0x0000004d5d437836 */ /* 0x001fc60000000000 */
[----:B------:R-:W4:Y:S01]  /*34f30*/  LDL.LU.S16 R90, [R1+0x30a] ;  /* 0x00030a00015a7983 */ /* 0x000f220000300600 */
[----:B------:R-:W-:-:S05]  /*34f40*/  IMAD.WIDE R14, R0, 0x2, R4 ;  /* 0x00000002000e7825 */ /* 0x000fca00078e0204 */
[----:B------:R0:W-:Y:S01]  /*34f50*/  @P4 STG.E.U16 desc[UR16][R14.64], R68 ;  /* 0x000000440e004986 */ /* 0x0001e2000c101510 */
[----:B------:R-:W-:Y:S02]  /*34f60*/  ISETP.GE.AND P4, PT, R67, UR37, PT ;  /* 0x0000002543007c0c */ /* 0x000fe4000bf86270 */
[----:B------:R-:W-:Y:S02]  /*34f70*/  ISETP.LT.AND P0, PT, R66, UR48, !P6 ;  /* 0x0000003042007c0c */ /* 0x000fe4000f701270 */
[----:B------:R-:W-:Y:S01]  /*34f80*/  ISETP.LT.AND P3, PT, R74, UR34, !P6 ;  /* 0x000000224a007c0c */ /* 0x000fe2000f761270 */
[----:B------:R-:W-:Y:S01]  /*34f90*/  VIADD R10, R0, UR7 ;  /* 0x00000007000a7c36 */ /* 0x000fe20008000000 */
[----:B------:R-:W-:Y:S01]  /*34fa0*/  ISETP.LT.AND P5, PT, R73, UR52, !P6 ;  /* 0x0000003449007c0c */ /* 0x000fe2000f7a1270 */
[----:B------:R-:W-:Y:S01]  /*34fb0*/  VIADD R11, R93, 0x4c ;  /* 0x0000004c5d0b7836 */ /* 0x000fe20000000000 */
[----:B------:R-:W0:Y:S01]  /*34fc0*/  LDCU UR48, c[0x0][0x39c] ;  /* 0x00007380ff3077ac */ /* 0x000e220008000800 */
[----:B--2---:R-:W-:Y:S01]  /*34fd0*/  PRMT R67, R89, 0x7610, R67 ;  /* 0x0000761059437816 */ /* 0x004fe20000000043 */
[----:B------:R-:W-:Y:S01]  /*34fe0*/  IMAD.WIDE R12, R10, 0x2, R8 ;  /* 0x000000020a0c7825 */ /* 0x000fe200078e0208 */
[----:B------:R-:W2:Y:S01]  /*34ff0*/  LDL.LU R89, [R1+0x30] ;  /* 0x0000300001597983 */ /* 0x000ea20000300800 */
[----:B---3--:R-:W-:Y:S01]  /*35000*/  PRMT R0, R70, 0x7610, R0 ;  /* 0x0000761046007816 */ /* 0x008fe20000000000 */
[----:B------:R-:W3:Y:S01]  /*35010*/  LDCU UR37, c[0x0][0x39c] ;  /* 0x00007380ff2577ac */ /* 0x000ee20008000800 */
[----:B0-----:R-:W-:Y:S01]  /*35020*/  IMAD.WIDE R14, R10, 0x2, R2 ;  /* 0x000000020a0e7825 */ /* 0x001fe200078e0202 */
[----:B------:R-:W-:-:S02]  /*35030*/  ISETP.GE.AND P2, PT, R11, UR65, PT ;  /* 0x000000410b007c0c */ /* 0x000fc4000bf46270 */
[----:B------:R-:W-:Y:S01]  /*35040*/  @P0 STG.E.U16 desc[UR16][R12.64], R0 ;  /* 0x000000000c000986 */ /* 0x000fe2000c101510 */
[----:B------:R-:W-:Y:S01]  /*35050*/  PRMT R11, R62, 0x7610, R11 ;  /* 0x000076103e0b7816 */ /* 0x000fe2000000000b */
[----:B------:R-:W0:Y:S02]  /*35060*/  LDCU UR34, c[0x0][0x398] ;  /* 0x00007300ff2277ac */ /* 0x000e240008000800 */
[----:B------:R0:W-:Y:S01]  /*35070*/  @P3 STG.E.U16 desc[UR16][R14.64], R67 ;  /* 0x000000430e003986 */ /* 0x0001e2000c101510 */
[----:B------:R-:W-:Y:S01]  /*35080*/  PRMT R68, R64, 0x7610, R68 ;  /* 0x0000761040447816 */ /* 0x000fe20000000044 */
[----:B------:R-:W0:Y:S02]  /*35090*/  LDCU UR52, c[0x0][0x398] ;  /* 0x00007300ff3477ac */ /* 0x000e240008000800 */
[----:B------:R-:W3:Y:S01]  /*350a0*/  LDL.LU R62, [R1+0xffc] ;  /* 0x000ffc00013e7983 */ /* 0x000ee20000300800 */
[----:B----4-:R-:W-:Y:S01]  /*350b0*/  PRMT R69, R90, 0x7610, R69 ;  /* 0x000076105a457816 */ /* 0x010fe20000000045 */
[----:B------:R-:W4:Y:S01]  /*350c0*/  LDCU UR65, c[0x0][0x398] ;  /* 0x00007300ff4177ac */ /* 0x000f220008000800 */
[----:B0-----:R-:W-:-:S02]  /*350d0*/  PRMT R15, R63, 0x7610, R15 ;  /* 0x000076103f0f7816 */ /* 0x001fc4000000000f */
[----:B------:R-:W3:Y:S04]  /*350e0*/  LDL.LU R63, [R1+0xff8] ;  /* 0x000ff800013f7983 */ /* 0x000ee80000300800 */
[----:B------:R-:W3:Y:S04]  /*350f0*/  LDL.S16 R91, [R1+0x310] ;  /* 0x00031000015b7983 */ /* 0x000ee80000100600 */
[----:B------:R-:W4:Y:S01]  /*35100*/  LDL.LU.S16 R70, [R1+0x312] ;  /* 0x0003120001467983 */ /* 0x000f220000300600 */
[----:B------:R-:W-:-:S03]  /*35110*/  PRMT R67, R65, 0x7610, R67 ;  /* 0x0000761041437816 */ /* 0x000fc60000000043 */
[----:B------:R-:W5:Y:S04]  /*35120*/  LDL.LU R64, [R1+0xff4] ;  /* 0x000ff40001407983 */ /* 0x000f680000300800 */
[----:B------:R-:W5:Y:S04]  /*35130*/  LDL.LU R65, [R1+0xff0] ;  /* 0x000ff00001417983 */ /* 0x000f680000300800 */
[----:B------:R-:W5:Y:S01]  /*35140*/  LDL.S16 R90, [R1+0x318] ;  /* 0x00031800015a7983 */ /* 0x000f620000100600 */
[----:B--2---:R-:W-:-:S03]  /*35150*/  F2FP.F16.F32.PACK_AB R16, R16, R89 ;  /* 0x000000591010723e */ /* 0x004fc600000000ff */
[----:B------:R-:W2:Y:S01]  /*35160*/  LDL.LU.S16 R89, [R1+0x31a] ;  /* 0x00031a0001597983 */ /* 0x000ea20000300600 */
[----:B------:R-:W-:Y:S01]  /*35170*/  ISETP.LT.AND P6, PT, R92, UR45, !P6 ;  /* 0x0000002d5c007c0c */ /* 0x000fe2000f7c1270 */
[----:B------:R-:W-:-:S04]  /*35180*/  IMAD.WIDE R12, R10, 0x2, R6 ;  /* 0x000000020a0c7825 */ /* 0x000fc800078e0206 */
[----:B------:R-:W-:Y:S01]  /*35190*/  VIADD R0, R93, 0x4e ;  /* 0x0000004e5d007836 */ /* 0x000fe20000000000 */
[----:B------:R0:W-:Y:S01]  /*351a0*/  @P5 STG.E.U16 desc[UR16][R12.64], R11 ;  /* 0x0000000b0c005986 */ /* 0x0001e2000c101510 */
[----:B------:R-:W-:Y:S01]  /*351b0*/  ISETP.LT.AND P5, PT, R66, UR75, !P1 ;  /* 0x0000004b42007c0c */ /* 0x000fe2000cfa1270 */
[----:B------:R-:W1:Y:S02]  /*351c0*/  LDCU UR45, c[0x0][0x398] ;  /* 0x00007300ff2d77ac */ /* 0x000e640008000800 */
[----:B------:R-:W-:Y:S01]  /*351d0*/  ISETP.GE.AND P0, PT, R0, UR62, PT ;  /* 0x0000003e00007c0c */ /* 0x000fe2000bf06270 */
[----:B------:R-:W-:Y:S01]  /*351e0*/  VIADD R0, R10, UR7 ;  /* 0x000000070a007c36 */ /* 0x000fe20008000000 */
[----:B------:R-:W-:Y:S01]  /*351f0*/  ISETP.LT.AND P3, PT, R74, UR20, !P1 ;  /* 0x000000144a007c0c */ /* 0x000fe2000cf61270 */
[----:B------:R-:W2:Y:S01]  /*35200*/  LDL.LU R75, [R1+0x34] ;  /* 0x00003400014b7983 */ /* 0x000ea20000300800 */
[----:B------:R-:W-:Y:S01]  /*35210*/  PRMT R14, R71, 0x7610, R14 ;  /* 0x00007610470e7816 */ /* 0x000fe2000000000e */
[----:B------:R-:W1:Y:S02]  /*35220*/  LDCU UR62, c[0x0][0x398] ;  /* 0x00007300ff3e77ac */ /* 0x000e640008000800 */
[----:B------:R-:W2:Y:S01]  /*35230*/  LDL.S16 R72, [R1+0x320] ;  /* 0x0003200001487983 */ /* 0x000ea20000100600 */
[----:B0-----:R-:W-:Y:S01]  /*35240*/  IMAD.WIDE R12, R10, 0x2, R4 ;  /* 0x000000020a0c7825 */ /* 0x001fe200078e0204 */
[----:B------:R-:W0:Y:S02]  /*35250*/  LDCU UR20, c[0x0][0x398] ;  /* 0x00007300ff1477ac */ /* 0x000e240008000800 */
[----:B------:R-:W2:Y:S01]  /*35260*/  LDL.LU R71, [R1+0x38] ;  /* 0x0000380001477983 */ /* 0x000ea20000300800 */
[----:B------:R-:W-:Y:S01]  /*35270*/  IMAD.WIDE R10, R0, 0x2, R8 ;  /* 0x00000002000a7825 */ /* 0x000fe200078e0208 */
[----:B------:R-:W0:Y:S02]  /*35280*/  LDCU UR75, c[0x0][0x398] ;  /* 0x00007300ff4b77ac */ /* 0x000e240008000800 */
[----:B------:R1:W-:Y:S01]  /*35290*/  @P6 STG.E.U16 desc[UR16][R12.64], R15 ;  /* 0x0000000f0c006986 */ /* 0x0003e2000c101510 */
[----:B------:R-:W-:Y:S01]  /*352a0*/  ISETP.LT.AND P6, PT, R73, UR71, !P1 ;  /* 0x0000004749007c0c */ /* 0x000fe2000cfc1270 */
[----:B------:R-:W0:Y:S01]  /*352b0*/  LDCU UR71, c[0x0][0x398] ;  /* 0x00007300ff4777ac */ /* 0x000e220008000800 */
[----:B------:R-:W-:Y:S01]  /*352c0*/  ISETP.LT.AND P1, PT, R92, UR46, !P1 ;  /* 0x0000002e5c007c0c */ /* 0x000fe2000cf21270 */
[----:B------:R0:W-:Y:S01]  /*352d0*/  @P5 STG.E.U16 desc[UR16][R10.64], R14 ;  /* 0x0000000e0a005986 */ /* 0x0001e2000c101510 */
[----:B------:R-:W2:Y:S01]  /*352e0*/  LDCU UR46, c[0x0][0x398] ;  /* 0x00007300ff2e77ac */ /* 0x000ea20008000800 */
[----:B-1----:R-:W-:-:S02]  /*352f0*/  VIADD R12, R93, 0x4f ;  /* 0x0000004f5d0c7836 */ /* 0x002fc40000000000 */
[----:B0-----:R-:W-:-:S03]  /*35300*/  IMAD.WIDE R14, R0, 0x2, R2 ;  /* 0x00000002000e7825 */ /* 0x001fc600078e0202 */
[----:B------:R-:W-:Y:S01]  /*35310*/  ISETP.GE.AND P5, PT, R12, UR59, PT ;  /* 0x0000003b0c007c0c */ /* 0x000fe2000bfa6270 */
[----:B------:R-:W0:Y:S01]  /*35320*/  LDCU UR59, c[0x0][0x39c] ;  /* 0x00007380ff3b77ac */ /* 0x000e220008000800 */
[C---:B------:R-:W-:Y:S01]  /*35330*/  IMAD.WIDE R12, R0.reuse, 0x2, R6 ;  /* 0x00000002000c7825 */ /* 0x040fe200078e0206 */
[----:B------:R1:W-:Y:S03]  /*35340*/  @P3 STG.E.U16 desc[UR16][R14.64], R69 ;  /* 0x000000450e003986 */ /* 0x0003e6000c101510 */
[----:B------:R-:W-:Y:S01]  /*35350*/  IMAD.WIDE R10, R0, 0x2, R4 ;  /* 0x00000002000a7825 */ /* 0x000fe200078e0204 */
[----:B------:R0:W-:Y:S01]  /*35360*/  @P6 STG.E.U16 desc[UR16][R12.64], R68 ;  /* 0x000000440c006986 */ /* 0x0001e2000c101510 */
[----:B------:R-:W-:Y:S01]  /*35370*/  ISETP.LT.AND P3, PT, R66, UR74, !P2 ;  /* 0x0000004a42007c0c */ /* 0x000fe2000d761270 */
[----:B------:R-:W2:Y:S02]  /*35380*/  LDCU UR74, c[0x0][0x398] ;  /* 0x00007300ff4a77ac */ /* 0x000ea40008000800 */
[----:B------:R0:W-:Y:S01]  /*35390*/  @P1 STG.E.U16 desc[UR16][R10.64], R67 ;  /* 0x000000430a001986 */ /* 0x0001e2000c101510 */
[----:B------:R-:W-:Y:S01]  /*353a0*/  ISETP.LT.AND P1, PT, R74, UR39, !P2 ;  /* 0x000000274a007c0c */ /* 0x000fe2000d721270 */
[----:B------:R-:W-:Y:S01]  /*353b0*/  VIADD R0, R0, UR7 ;  /* 0x0000000700007c36 */ /* 0x000fe20008000000 */
[----:B------:R-:W-:Y:S01]  /*353c0*/  ISETP.LT.AND P6, PT, R73, UR28, !P2 ;  /* 0x0000001c49007c0c */ /* 0x000fe2000d7c1270 */
[----:B------:R-:W2:Y:S01]  /*353d0*/  LDCU UR39, c[0x0][0x398] ;  /* 0x00007300ff2777ac */ /* 0x000ea20008000800 */
[----:B------:R-:W-:Y:S01]  /*353e0*/  ISETP.LT.AND P2, PT, R92, UR64, !P2 ;  /* 0x000000405c007c0c */ /* 0x000fe2000d741270 */
[C---:B-1----:R-:W-:Y:S01]  /*353f0*/  IMAD.WIDE R14, R0.reuse, 0x2, R8 ;  /* 0x00000002000e7825 */ /* 0x042fe200078e0208 */
[----:B------:R-:W1:Y:S03]  /*35400*/  LDCU UR28, c[0x0][0x398] ;  /* 0x00007300ff1c77ac */ /* 0x000e660008000800 */
[C---:B0-----:R-:W-:Y:S01]  /*35410*/  IMAD.WIDE R12, R0.reuse, 0x2, R2 ;  /* 0x00000002000c7825 */ /* 0x041fe200078e0202 */
[----:B------:R-:W0:Y:S03]  /*35420*/  LDCU UR64, c[0x0][0x398] ;  /* 0x00007300ff4077ac */ /* 0x000e260008000800 */
[----:B------:R-:W-:Y:S01]  /*35430*/  IMAD.WIDE R10, R0, 0x2, R6 ;  /* 0x00000002000a7825 */ /* 0x000fe200078e0206 */
[----:B---3--:R-:W-:-:S02]  /*35440*/  PRMT R69, R91, 0x7610, R69 ;  /* 0x000076105b457816 */ /* 0x008fc40000000045 */
[----:B----4-:R-:W-:-:S03]  /*35450*/  PRMT R68, R70, 0x7610, R68 ;  /* 0x0000761046447816 */ /* 0x010fc60000000044 */
[----:B------:R-:W-:Y:S04]  /*35460*/  @P3 STG.E.U16 desc[UR16][R14.64], R69 ;  /* 0x000000450e003986 */ /* 0x000fe8000c101510 */
[----:B------:R3:W-:Y:S04]  /*35470*/  @P1 STG.E.U16 desc[UR16][R12.64], R68 ;  /* 0x000000440c001986 */ /* 0x0007e8000c101510 */
[----:B------:R4:W-:Y:S01]  /*35480*/  @P6 STG.E.U16 desc[UR16][R10.64], R16 ;  /* 0x000000100a006986 */ /* 0x0009e2000c101510 */
[----:B---3--:R-:W-:Y:S01]  /*35490*/  IMAD.WIDE R12, R0, 0x2, R4 ;  /* 0x00000002000c7825 */ /* 0x008fe200078e0204 */
[----:B----4-:R-:W-:-:S02]  /*354a0*/  PRMT R11, R16, 0x7632, R11 ;  /* 0x00007632100b7816 */ /* 0x010fc4000000000b */
[----:B-----5:R-:W-:Y:S02]  /*354b0*/  PRMT R16, R90, 0x7610, R16 ;  /* 0x000076105a107816 */ /* 0x020fe40000000010 */
[----:B------:R-:W3:Y:S04]  /*354c0*/  LDL.LU.S16 R90, [R1+0x322] ;  /* 0x00032200015a7983 */ /* 0x000ee80000300600 */
[----:B------:R2:W-:Y:S02]  /*354d0*/  @P2 STG.E.U16 desc[UR16][R12.64], R11 ;  /* 0x0000000b0c002986 */ /* 0x0005e4000c101510 */
[----:B--2---:R-:W-:Y:S02]  /*354e0*/  PRMT R11, R89, 0x7610, R11 ;  /* 0x00007610590b7816 */ /* 0x004fe4000000000b */
[----:B------:R-:W2:Y:S01]  /*354f0*/  LDL.LU R89, [R1+0x3c] ;  /* 0x00003c0001597983 */ /* 0x000ea20000300800 */
[----:B------:R-:W-:Y:S01]  /*35500*/  ISETP.LT.AND P6, PT, R66, UR35, !P4 ;  /* 0x0000002342007c0c */ /* 0x000fe2000e7c1270 */
[----:B------:R-:W-:Y:S01]  /*35510*/  VIADD R10, R0, UR7 ;  /* 0x00000007000a7c36 */ /* 0x000fe20008000000 */
[----:B------:R-:W-:Y:S01]  /*35520*/  ISETP.LT.AND P1, PT, R74, UR66, !P4 ;  /* 0x000000424a007c0c */ /* 0x000fe2000e721270 */
[----:B------:R-:W4:Y:S01]  /*35530*/  LDL.S16 R91, [R1+0x328] ;  /* 0x00032800015b7983 */ /* 0x000f220000100600 */
[----:B------:R-:W-:Y:S01]  /*35540*/  F2FP.F16.F32.PACK_AB R17, R17, R75 ;  /* 0x0000004b1111723e */ /* 0x000fe200000000ff */
[----:B------:R-:W-:-:S02]  /*35550*/  IMAD.WIDE R14, R10, 0x2, R8 ;  /* 0x000000020a0e7825 */ /* 0x000fc400078e0208 */
[----:B------:R-:W5:Y:S01]  /*35560*/  LDL.LU.S16 R70, [R1+0x32a] ;  /* 0x00032a0001467983 */ /* 0x000f620000300600 */
[----:B------:R-:W0:Y:S05]  /*35570*/  LDCU UR35, c[0x0][0x398] ;  /* 0x00007300ff2377ac */ /* 0x000e2a0008000800 */
[----:B------:R1:W-:Y:S01]  /*35580*/  @P6 STG.E.U16 desc[UR16][R14.64], R16 ;  /* 0x000000100e006986 */ /* 0x0003e2000c101510 */
[----:B------:R-:W-:Y:S01]  /*35590*/  ISETP.LT.AND P6, PT, R73, UR68, !P4 ;  /* 0x0000004449007c0c */ /* 0x000fe2000e7c1270 */
[----:B------:R-:W-:Y:S01]  /*355a0*/  IMAD.WIDE R12, R10, 0x2, R2 ;  /* 0x000000020a0c7825 */ /* 0x000fe200078e0202 */
[----:B------:R-:W-:Y:S01]  /*355b0*/  F2FP.F16.F32.PACK_AB R18, R18, R71 ;  /* 0x000000471212723e */ /* 0x000fe200000000ff */
[----:B------:R-:W0:Y:S03]  /*355c0*/  LDCU UR66, c[0x0][0x398] ;  /* 0x00007300ff4277ac */ /* 0x000e260008000800 */
[----:B------:R-:W-:Y:S01]  /*355d0*/  @P1 STG.E.U16 desc[UR16][R12.64], R11 ;  /* 0x0000000b0c001986 */ /* 0x000fe2000c101510 */
[----:B-1----:R-:W-:Y:S01]  /*355e0*/  IMAD.WIDE R14, R10, 0x2, R6 ;  /* 0x000000020a0e7825 */ /* 0x002fe200078e0206 */
[----:B------:R-:W-:Y:S01]  /*355f0*/  PRMT R16, R17, 0x7632, R16 ;  /* 0x0000763211107816 */ /* 0x000fe20000000010 */
[----:B------:R-:W1:Y:S04]  /*35600*/  LDCU UR68, c[0x0][0x398] ;  /* 0x00007300ff4477ac */ /* 0x000e680008000800 */
[----:B------:R3:W-:Y:S02]  /*35610*/  @P6 STG.E.U16 desc[UR16][R14.64], R17 ;  /* 0x000000110e006986 */ /* 0x0007e4000c101510 */
[----:B---3--:R-:W-:-:S02]  /*35620*/  PRMT R17, R90, 0x7610, R17 ;  /* 0x000076105a117816 */ /* 0x008fc40000000011 */
[----:B------:R-:W3:Y:S01]  /*35630*/  LDL.S16 R90, [R1+0x32c] ;  /* 0x00032c00015a7983 */ /* 0x000ee20000100600 */
[----:B--2---:R-:W-:-:S03]  /*35640*/  F2FP.F16.F32.PACK_AB R19, R19, R89 ;  /* 0x000000591313723e */ /* 0x004fc600000000ff */
[----:B------:R-:W2:Y:S01]  /*35650*/  LDL.LU.S16 R89, [R1+0x32e] ;  /* 0x00032e0001597983 */ /* 0x000ea20000300600 */
[----:B------:R-:W-:Y:S01]  /*35660*/  ISETP.LT.AND P4, PT, R92, UR26, !P4 ;  /* 0x0000001a5c007c0c */ /* 0x000fe2000e781270 */
[C---:B------:R-:W-:Y:S01]  /*35670*/  VIADD R0, R93.reuse, 0x51 ;  /* 0x000000515d007836 */ /* 0x040fe20000000000 */
[----:B------:R-:W-:Y:S01]  /*35680*/  ISETP.LT.AND P1, PT, R66, UR60, !P0 ;  /* 0x0000003c42007c0c */ /* 0x000fe2000c721270 */
[----:B------:R-:W-:Y:S01]  /*35690*/  IMAD.WIDE R12, R10, 0x2, R4 ;  /* 0x000000020a0c7825 */ /* 0x000fe200078e0204 */
[----:B------:R-:W-:Y:S01]  /*356a0*/  ISETP.LT.AND P6, PT, R74, UR73, !P0 ;  /* 0x000000494a007c0c */ /* 0x000fe2000c7c1270 */
[----:B------:R-:W2:Y:S01]  /*356b0*/  LDL.LU R75, [R1+0x40] ;  /* 0x00004000014b7983 */ /* 0x000ea20000300800 */
[----:B------:R-:W-:Y:S01]  /*356c0*/  ISETP.GE.AND P2, PT, R0, UR40, PT ;  /* 0x0000002800007c0c */ /* 0x000fe2000bf46270 */
[----:B------:R-:W-:Y:S01]  /*356d0*/  VIADD R0, R10, UR7 ;  /* 0x000000070a007c36 */ /* 0x000fe20008000000 */
[----:B------:R-:W-:Y:S01]  /*356e0*/  PRMT R14, R72, 0x7610, R14 ;  /* 0x00007610480e7816 */ /* 0x000fe2000000000e */
[----:B------:R-:W-:Y:S01]  /*356f0*/  VIADD R67, R93, 0x50 ;  /* 0x000000505d437836 */ /* 0x000fe20000000000 */
[----:B------:R-:W2:Y:S01]  /*35700*/  LDL.S16 R72, [R1+0x330] ;  /* 0x0003300001487983 */ /* 0x000ea20000100600 */
[----:B------:R-:W-:Y:S01]  /*35710*/  IMAD.WIDE R10, R0, 0x2, R8 ;  /* 0x00000002000a7825 */ /* 0x000fe200078e0208 */
[----:B------:R-:W0:Y:S02]  /*35720*/  LDCU UR26, c[0x0][0x39c] ;  /* 0x00007380ff1a77ac */ /* 0x000e240008000800 */
[----:B------:R1:W-:Y:S01]  /*35730*/  @P4 STG.E.U16 desc[UR16][R12.64], R16 ;  /* 0x000000100c004986 */ /* 0x0003e2000c101510 */
[----:B------:R-:W-:Y:S01]  /*35740*/  ISETP.LT.AND P4, PT, R73, UR67, !P0 ;  /* 0x0000004349007c0c */ /* 0x000fe2000c781270 */
[----:B------:R-:W0:Y:S01]  /*35750*/  LDCU UR40, c[0x0][0x398] ;  /* 0x00007300ff2877ac */ /* 0x000e220008000800 */
[----:B------:R-:W-:Y:S01]  /*35760*/  ISETP.LT.AND P0, PT, R92, UR14, !P0 ;  /* 0x0000000e5c007c0c */ /* 0x000fe2000c701270 */
[----:B------:R4:W-:Y:S01]  /*35770*/  @P1 STG.E.U16 desc[UR16][R10.64], R14 ;  /* 0x0000000e0a001986 */ /* 0x0009e2000c101510 */
[----:B------:R-:W-:Y:S01]  /*35780*/  ISETP.GE.AND P3, PT, R67, UR57, PT ;  /* 0x0000003943007c0c */ /* 0x000fe2000bf66270 */
[----:B------:R-:W0:Y:S02]  /*35790*/  LDCU UR57, c[0x0][0x39c] ;  /* 0x00007380ff3977ac */ /* 0x000e240008000800 */
[----:B------:R-:W2:Y:S01]  /*357a0*/  LDL.LU R71, [R1+0x44] ;  /* 0x0000440001477983 */ /* 0x000ea20000300800 */
[----:B------:R-:W0:Y:S01]  /*357b0*/  LDCU UR14, c[0x0][0x39c] ;  /* 0x00007380ff0e77ac */ /* 0x000e220008000800 */
[----:B-1----:R-:W-:Y:S01]  /*357c0*/  VIADD R12, R93, 0x52 ;  /* 0x000000525d0c7836 */ /* 0x002fe20000000000 */
[----:B------:R-:W-:Y:S01]  /*357d0*/  PRMT R16, R18, 0x7632, R16 ;  /* 0x0000763212107816 */ /* 0x000fe20000000010 */
[----:B------:R-:W1:Y:S01]  /*357e0*/  LDCU UR60, c[0x0][0x398] ;  /* 0x00007300ff3c77ac */ /* 0x000e620008000800 */
[----:B----4-:R-:W-:-:S02]  /*357f0*/  IMAD.WIDE R14, R0, 0x2, R2 ;  /* 0x00000002000e7825 */ /* 0x010fc400078e0202 */
[----:B------:R-:W-:Y:S01]  /*35800*/  ISETP.GE.AND P1, PT, R12, UR8, PT ;  /* 0x000000080c007c0c */ /* 0x000fe2000bf26270 */
[----:B------:R-:W4:Y:S01]  /*35810*/  LDCU UR73, c[0x0][0x398] ;  /* 0x00007300ff4977ac */ /* 0x000f220008000800 */
[C---:B------:R-:W-:Y:S01]  /*35820*/  IMAD.WIDE R12, R0.reuse, 0x2, R6 ;  /* 0x00000002000c7825 */ /* 0x040fe200078e0206 */
[----:B------:R5:W-:Y:S01]  /*35830*/  @P6 STG.E.U16 desc[UR16][R14.64], R17 ;  /* 0x000000110e006986 */ /* 0x000be2000c101510 */
[----:B------:R-:W0:Y:S02]  /*35840*/  LDCU UR67, c[0x0][0x398] ;  /* 0x00007300ff4377ac */ /* 0x000e240008000800 */
[----:B------:R-:W-:Y:S01]  /*35850*/  IMAD.WIDE R10, R0, 0x2, R4 ;  /* 0x00000002000a7825 */ /* 0x000fe200078e0204 */
[----:B------:R1:W-:Y:S01]  /*35860*/  @P4 STG.E.U16 desc[UR16][R12.64], R18 ;  /* 0x000000120c004986 */ /* 0x0003e2000c101510 */
[----:B------:R-:W-:Y:S01]  /*35870*/  ISETP.LT.AND P4, PT, R66, UR4, !P5 ;  /* 0x0000000442007c0c */ /* 0x000fe2000ef81270 */
[----:B------:R-:W0:Y:S02]  /*35880*/  LDCU UR8, c[0x0][0x398] ;  /* 0x00007300ff0877ac */ /* 0x000e240008000800 */
[----:B------:R0:W-:Y:S01]  /*35890*/  @P0 STG.E.U16 desc[UR16][R10.64], R16 ;  /* 0x000000100a000986 */ /* 0x0001e2000c101510 */
[----:B------:R-:W-:-:S02]  /*358a0*/  ISETP.LT.AND P0, PT, R74, UR33, !P5 ;  /* 0x000000214a007c0c */ /* 0x000fc4000ef01270 */
[----:B------:R-:W-:Y:S01]  /*358b0*/  ISETP.LT.AND P6, PT, R73, UR31, !P5 ;  /* 0x0000001f49007c0c */ /* 0x000fe2000efc1270 */
[----:B------:R-:W-:Y:S01]  /*358c0*/  VIADD R0, R0, UR7 ;  /* 0x0000000700007c36 */ /* 0x000fe20008000000 */
[----:B------:R-:W-:Y:S01]  /*358d0*/  ISETP.LT.AND P5, PT, R92, UR41, !P5 ;  /* 0x000000295c007c0c */ /* 0x000fe2000efa1270 */
[----:B------:R-:W2:Y:S01]  /*358e0*/  LDCU UR41, c[0x0][0x39c] ;  /* 0x00007380ff2977ac */ /* 0x000ea20008000800 */
[----:B-----5:R-:W-:Y:S01]  /*358f0*/  PRMT R17, R70, 0x7610, R17 ;  /* 0x0000761046117816 */ /* 0x020fe20000000011 */
[C---:B------:R-:W-:Y:S01]  /*35900*/  IMAD.WIDE R14, R0.reuse, 0x2, R8 ;  /* 0x00000002000e7825 */ /* 0x040fe200078e0208 */
[----:B-1----:R-:W-:Y:S01]  /*35910*/  PRMT R18, R91, 0x7610, R18 ;  /* 0x000076105b127816 */ /* 0x002fe20000000012 */
[----:B------:R-:W1:Y:S02]  /*35920*/  LDCU UR4, c[0x0][0x398] ;  /* 0x00007300ff0477ac */ /* 0x000e640008000800 */
[C---:B------:R-:W-:Y:S01]  /*35930*/  IMAD.WIDE R12, R0.reuse, 0x2, R2 ;  /* 0x00000002000c7825 */ /* 0x040fe200078e0202 */
[----:B------:R-:W5:Y:S03]  /*35940*/  LDCU UR33, c[0x0][0x398] ;  /* 0x00007300ff2177ac */ /* 0x000f660008000800 */
[----:B0-----:R-:W-:Y:S01]  /*35950*/  IMAD.WIDE R10, R0, 0x2, R6 ;  /* 0x00000002000a7825 */ /* 0x001fe200078e0206 */
[----:B------:R-:W-:Y:S01]  /*35960*/  @P4 STG.E.U16 desc[UR16][R14.64], R18 ;  /* 0x000000120e004986 */ /* 0x000fe2000c101510 */
[----:B------:R-:W0:Y:S02]  /*35970*/  LDCU UR31, c[0x0][0x398] ;  /* 0x00007300ff1f77ac */ /* 0x000e240008000800 */
[----:B------:R-:W-:Y:S01]  /*35980*/  VIADD R16, R93, 0x53 ;  /* 0x000000535d107836 */ /* 0x000fe20000000000 */
[----:B------:R1:W-:Y:S04]  /*35990*/  @P0 STG.E.U16 desc[UR16][R12.64], R17 ;  /* 0x000000110c000986 */ /* 0x0003e8000c101510 */
[----:B------:R0:W-:Y:S01]  /*359a0*/  @P6 STG.E.U16 desc[UR16][R10.64], R19 ;  /* 0x000000130a006986 */ /* 0x0001e2000c101510 */
[----:B------:R-:W-:Y:S01]  /*359b0*/  ISETP.GE.AND P4, PT, R16, UR76, PT ;  /* 0x0000004c10007c0c */ /* 0x000fe2000bf86270 */
[----:B------:R-:W2:Y:S01]  /*359c0*/  LDCU UR76, c[0x0][0x398] ;  /* 0x00007300ff4c77ac */ /* 0x000ea20008000800 */
[----:B-1----:R-:W-:Y:S01]  /*359d0*/  IMAD.WIDE R12, R0, 0x2, R4 ;  /* 0x00000002000c7825 */ /* 0x002fe200078e0204 */
[----:B0-----:R-:W-:-:S05]  /*359e0*/  PRMT R11, R19, 0x7632, R11 ;  /* 0x00007632130b7816 */ /* 0x001fca000000000b */
[----:B------:R2:W-:Y:S01]  /*359f0*/  @P5 STG.E.U16 desc[UR16][R12.64], R11 ;  /* 0x0000000b0c005986 */ /* 0x0005e2000c101510 */
[----:B---3--:R-:W-:-:S03]  /*35a00*/  PRMT R16, R90, 0x7610, R16 ;  /* 0x000076105a107816 */ /* 0x008fc60000000010 */
[----:B------:R-:W3:Y:S01]  /*35a10*/  LDL.LU.S16 R90, [R1+0x332] ;  /* 0x00033200015a7983 */ /* 0x000ee20000300600 */
[----:B--2---:R-:W-:-:S03]  /*35a20*/  PRMT R11, R89, 0x7610, R11 ;  /* 0x00007610590b7816 */ /* 0x004fc6000000000b */
[----:B------:R-:W2:Y:S04]  /*35a30*/  LDL.LU R89, [R1+0x48] ;  /* 0x0000480001597983 */ /* 0x000ea80000300800 */
[----:B------:R-:W4:Y:S04]  /*35a40*/  LDL.S16 R91, [R1+0x334] ;  /* 0x00033400015b7983 */ /* 0x000f280000100600 */
[----:B------:R-:W4:Y:S01]  /*35a50*/  LDL.LU.S16 R70, [R1+0x336] ;  /* 0x0003360001467983 */ /* 0x000f220000300600 */
[----:B---3--:R-:W-:-:S03]  /*35a60*/  PRMT R17, R90, 0x7610, R17 ;  /* 0x000076105a117816 */ /* 0x008fc60000000011 */
[----:B------:R-:W3:Y:S01]  /*35a70*/  LDL.S16 R90, [R1+0x338] ;  /* 0x00033800015a7983 */ /* 0x000ee20000100600 */
[----:B--2---:R-:W-:-:S03]  /*35a80*/  F2FP.F16.F32.PACK_AB R22, R22, R89 ;  /* 0x000000591616723e */ /* 0x004fc600000000ff */
[----:B------:R-:W2:Y:S01]  /*35a90*/  LDL.LU.S16 R89, [R1+0x33a] ;  /* 0x00033a0001597983 */ /* 0x000ea20000300600 */
[----:B------:R-:W-:Y:S01]  /*35aa0*/  ISETP.LT.AND P6, PT, R66, UR44, !P3 ;  /* 0x0000002c42007c0c */ /* 0x000fe2000dfc1270 */
[----:B------:R-:W-:Y:S01]  /*35ab0*/  VIADD R10, R0, UR7 ;  /* 0x00000007000a7c36 */ /* 0x000fe20008000000 */
[----:B------:R-:W-:Y:S01]  /*35ac0*/  ISETP.LT.AND P0, PT, R74, UR69, !P3 ;  /* 0x000000454a007c0c */ /* 0x000fe2000df01270 */
[----:B------:R-:W-:Y:S01]  /*35ad0*/  VIADD R0, R93, 0x54 ;  /* 0x000000545d007836 */ /* 0x000fe20000000000 */
[----:B------:R-:W-:Y:S01]  /*35ae0*/  F2FP.F16.F32.PACK_AB R20, R20, R75 ;  /* 0x0000004b1414723e */ /* 0x000fe200000000ff */
[C---:B------:R-:W-:Y:S01]  /*35af0*/  IMAD.WIDE R14, R10.reuse, 0x2, R8 ;  /* 0x000000020a0e7825 */ /* 0x040fe200078e0208 */
[----:B------:R-:W-:Y:S01]  /*35b00*/  F2FP.F16.F32.PACK_AB R21, R21, R71 ;  /* 0x000000471515723e */ /* 0x000fe200000000ff */
[----:B------:R-:W5:Y:S01]  /*35b10*/  LDL.LU R75, [R1+0x4c] ;  /* 0x00004c00014b7983 */ /* 0x000f620000300800 */
[----:B----4-:R-:W-:Y:S01]  /*35b20*/  PRMT R18, R91, 0x7610, R18 ;  /* 0x000076105b127816 */ /* 0x010fe20000000012 */
[----:B------:R-:W-:Y:S01]  /*35b30*/  IMAD.WIDE R12, R10, 0x2, R2 ;  /* 0x000000020a0c7825 */ /* 0x000fe200078e0202 */
[----:B------:R-:W0:Y:S03]  /*35b40*/  LDCU UR44, c[0x0][0x398] ;  /* 0x00007300ff2c77ac */ /* 0x000e260008000800 */
[----:B------:R1:W-:Y:S01]  /*35b50*/  @P6 STG.E.U16 desc[UR16][R14.64], R16 ;  /* 0x000000100e006986 */ /* 0x0003e2000c101510 */
[C---:B------:R-:W-:Y:S01]  /*35b60*/  ISETP.LT.AND P6, PT, R73.reuse, UR24, !P3 ;  /* 0x0000001849007c0c */ /* 0x040fe2000dfc1270 */
[----:B------:R-:W4:Y:S01]  /*35b70*/  LDCU UR69, c[0x0][0x398] ;  /* 0x00007300ff4577ac */ /* 0x000f220008000800 */
[----:B------:R-:W-:Y:S01]  /*35b80*/  ISETP.LT.AND P3, PT, R92, UR61, !P3 ;  /* 0x0000003d5c007c0c */ /* 0x000fe2000df61270 */
[----:B------:R0:W-:Y:S01]  /*35b90*/  @P0 STG.E.U16 desc[UR16][R12.64], R11 ;  /* 0x0000000b0c000986 */ /* 0x0001e2000c101510 */
[----:B------:R-:W-:Y:S01]  /*35ba0*/  ISETP.LT.AND P0, PT, R66, UR30, !P2 ;  /* 0x0000001e42007c0c */ /* 0x000fe2000d701270 */
[----:B------:R-:W2:Y:S01]  /*35bb0*/  LDCU UR24, c[0x0][0x398] ;  /* 0x00007300ff1877ac */ /* 0x000ea20008000800 */
[----:B------:R-:W-:Y:S01]  /*35bc0*/  ISETP.GE.AND P5, PT, R0, UR55, PT ;  /* 0x0000003700007c0c */ /* 0x000fe2000bfa6270 */
[C---:B------:R-:W-:Y:S01]  /*35bd0*/  VIADD R0, R10.reuse, UR7 ;  /* 0x000000070a007c36 */ /* 0x040fe20008000000 */
[----:B------:R-:W2:Y:S01]  /*35be0*/  LDCU UR55, c[0x0][0x39c] ;  /* 0x00007380ff3777ac */ /* 0x000ea20008000800 */
[----:B-1----:R-:W-:Y:S01]  /*35bf0*/  IMAD.WIDE R14, R10, 0x2, R6 ;  /* 0x000000020a0e7825 */ /* 0x002fe200078e0206 */
[----:B------:R-:W-:Y:S01]  /*35c00*/  PRMT R16, R20, 0x7632, R16 ;  /* 0x0000763214107816 */ /* 0x000fe20000000010 */
[----:B------:R-:W1:Y:S02]  /*35c10*/  LDCU UR61, c[0x0][0x398] ;  /* 0x00007300ff3d77ac */ /* 0x000e640008000800 */
[----:B0-----:R-:W-:Y:S01]  /*35c20*/  IMAD.WIDE R12, R10, 0x2, R4 ;  /* 0x000000020a0c7825 */ /* 0x001fe200078e0204 */
[----:B------:R0:W-:Y:S01]  /*35c30*/  @P6 STG.E.U16 desc[UR16][R14.64], R20 ;  /* 0x000000140e006986 */ /* 0x0001e2000c101510 */
[----:B------:R-:W-:Y:S01]  /*35c40*/  ISETP.LT.AND P6, PT, R74, UR42, !P2 ;  /* 0x0000002a4a007c0c */ /* 0x000fe2000d7c1270 */
[----:B------:R-:W1:Y:S02]  /*35c50*/  LDCU UR30, c[0x0][0x398] ;  /* 0x00007300ff1e77ac */ /* 0x000e640008000800 */
[----:B------:R4:W-:Y:S01]  /*35c60*/  @P3 STG.E.U16 desc[UR16][R12.64], R16 ;  /* 0x000000100c003986 */ /* 0x0009e2000c101510 */
[----:B------:R-:W-:Y:S01]  /*35c70*/  ISETP.LT.AND P3, PT, R73, UR43, !P2 ;  /* 0x0000002b49007c0c */ /* 0x000fe2000d761270 */
[----:B------:R-:W-:Y:S01]  /*35c80*/  IMAD.WIDE R10, R0, 0x2, R8 ;  /* 0x00000002000a7825 */ /* 0x000fe200078e0208 */
[----:B------:R-:W-:Y:S01]  /*35c90*/  ISETP.LT.AND P2, PT, R92, UR38, !P2 ;  /* 0x000000265c007c0c */ /* 0x000fe2000d741270 */
[----:B------:R-:W1:Y:S01]  /*35ca0*/  LDCU UR42, c[0x0][0x398] ;  /* 0x00007300ff2a77ac */ /* 0x000e620008000800 */
[----:B0-----:R-:W-:Y:S01]  /*35cb0*/  PRMT R14, R72, 0x7610, R14 ;  /* 0x00007610480e7816 */ /* 0x001fe2000000000e */
[----:B------:R-:W0:Y:S01]  /*35cc0*/  LDCU UR43, c[0x0][0x398] ;  /* 0x00007300ff2b77ac */ /* 0x000e220008000800 */
[----:B------:R-:W5:Y:S01]  /*35cd0*/  LDL.S16 R72, [R1+0x33c] ;  /* 0x00033c0001487983 */ /* 0x000f620000100600 */
[----:B----4-:R-:W-:Y:S01]  /*35ce0*/  VIADD R12, R93, 0x55 ;  /* 0x000000555d0c7836 */ /* 0x010fe20000000000 */
[----:B------:R-:W-:-:S02]  /*35cf0*/  PRMT R16, R21, 0x7632, R16 ;  /* 0x0000763215107816 */ /* 0x000fc40000000010 */
[----:B------:R4:W-:Y:S01]  /*35d00*/  @P0 STG.E.U16 desc[UR16][R10.64], R14 ;  /* 0x0000000e0a000986 */ /* 0x0009e2000c101510 */
[----:B------:R-:W0:Y:S01]  /*35d10*/  LDCU UR38, c[0x0][0x398] ;  /* 0x00007300ff2677ac */ /* 0x000e220008000800 */
[----:B------:R-:W-:Y:S01]  /*35d20*/  ISETP.GE.AND P0, PT, R12, UR72, PT ;  /* 0x000000480c007c0c */ /* 0x000fe2000bf06270 */
[C---:B------:R-:W-:Y:S01]  /*35d30*/  IMAD.WIDE R12, R0.reuse, 0x2, R6 ;  /* 0x00000002000c7825 */ /* 0x040fe200078e0206 */
[----:B------:R-:W5:Y:S01]  /*35d40*/  LDL.LU R71, [R1+0x50] ;  /* 0x0000500001477983 */ /* 0x000f620000300800 */
[----:B------:R-:W0:Y:S02]  /*35d50*/  LDCU UR72, c[0x0][0x39c] ;  /* 0x00007380ff4877ac */ /* 0x000e240008000800 */
[----:B----4-:R-:W-:-:S04]  /*35d60*/  IMAD.WIDE R14, R0, 0x2, R2 ;  /* 0x00000002000e7825 */ /* 0x010fc800078e0202 */
[----:B------:R-:W-:Y:S01]  /*35d70*/  IMAD.WIDE R10, R0, 0x2, R4 ;  /* 0x00000002000a7825 */ /* 0x000fe200078e0204 */
[----:B------:R4:W-:Y:S01]  /*35d80*/  @P6 STG.E.U16 desc[UR16][R14.64], R17 ;  /* 0x000000110e006986 */ /* 0x0009e2000c101510 */
[----:B------:R-:W-:Y:S01]  /*35d90*/  ISETP.LT.AND P6, PT, R73, UR36, !P1 ;  /* 0x0000002449007c0c */ /* 0x000fe2000cfc1270 */
[----:B------:R-:W0:Y:S02]  /*35da0*/  LDCU UR36, c[0x0][0x398] ;  /* 0x00007300ff2477ac */ /* 0x000e240008000800 */
[----:B------:R1:W-:Y:S01]  /*35db0*/  @P3 STG.E.U16 desc[UR16][R12.64], R21 ;  /* 0x000000150c003986 */ /* 0x0003e2000c101510 */
[----:B------:R-:W-:Y:S01]  /*35dc0*/  ISETP.LT.AND P3, PT, R66, UR47, !P1 ;  /* 0x0000002f42007c0c */ /* 0x000fe2000cf61270 */
[----:B------:R-:W-:Y:S01]  /*35dd0*/  VIADD R0, R0, UR7 ;  /* 0x0000000700007c36 */ /* 0x000fe20008000000 */
[----:B------:R-:W0:Y:S01]  /*35de0*/  LDCU UR47, c[0x0][0x398] ;  /* 0x00007300ff2f77ac */ /* 0x000e220008000800 */
[----:B------:R1:W-:Y:S01]  /*35df0*/  @P2 STG.E.U16 desc[UR16][R10.64], R16 ;  /* 0x000000100a002986 */ /* 0x0003e2000c101510 */
[----:B------:R-:W-:-:S02]  /*35e00*/  ISETP.LT.AND P2, PT, R74, UR32, !P1 ;  /* 0x000000204a007c0c */ /* 0x000fc4000cf41270 */
[----:B------:R-:W-:Y:S01]  /*35e10*/  ISETP.LT.AND P1, PT, R92, UR77, !P1 ;  /* 0x0000004d5c007c0c */ /* 0x000fe2000cf21270 */
[----:B----4-:R-:W-:Y:S01]  /*35e20*/  IMAD.WIDE R14, R0, 0x2, R8 ;  /* 0x00000002000e7825 */ /* 0x010fe200078e0208 */
[----:B------:R-:W-:Y:S01]  /*35e30*/  PRMT R17, R70, 0x7610, R17 ;  /* 0x0000761046117816 */ /* 0x000fe20000000011 */
[----:B------:R-:W4:Y:S02]  /*35e40*/  LDCU UR32, c[0x0][0x398] ;  /* 0x00007300ff2077ac */ /* 0x000f240008000800 */
[----:B-1----:R-:W-:-:S04]  /*35e50*/  IMAD.WIDE R12, R0, 0x2, R2 ;  /* 0x00000002000c7825 */ /* 0x002fc800078e0202 */
[----:B------:R-:W-:Y:S01]  /*35e60*/  IMAD.WIDE R10, R0, 0x2, R6 ;  /* 0x00000002000a7825 */ /* 0x000fe200078e0206 */
[----:B------:R-:W-:Y:S03]  /*35e70*/  @P3 STG.E.U16 desc[UR16][R14.64], R18 ;  /* 0x000000120e003986 */ /* 0x000fe6000c101510 */
        /* <DEDUP_REMOVED lines=22> */
[----:B-----5:R-:W-:Y:S01]  /*35fe0*/  F2FP.F16.F32.PACK_AB R23, R23, R75 ;  /* 0x0000004b1717723e */ /* 0x020fe200000000ff */
[----:B------:R-:W-:Y:S01]  /*35ff0*/  IMAD.WIDE R14, R10, 0x2, R8 ;  /* 0x000000020a0e7825 */ /* 0x000fe200078e0208 */
[----:B------:R-:W-:Y:S01]  /*36000*/  F2FP.F16.F32.PACK_AB R24, R24, R71 ;  /* 0x000000471818723e */ /* 0x000fe200000000ff */
[----:B------:R-:W5:Y:S01]  /*36010*/  LDL.LU R75, [R1+0x58] ;  /* 0x00005800014b7983 */ /* 0x000f620000300800 */
[----:B----4-:R-:W-:Y:S01]  /*36020*/  PRMT R18, R91, 0x7610, R18 ;  /* 0x000076105b127816 */ /* 0x010fe20000000012 */
[----:B------:R-:W-:Y:S01]  /*36030*/  IMAD.WIDE R12, R10, 0x2, R2 ;  /* 0x000000020a0c7825 */ /* 0x000fe200078e0202 */
[----:B------:R-:W0:Y:S03]  /*36040*/  LDCU UR51, c[0x0][0x398] ;  /* 0x00007300ff3377ac */ /* 0x000e260008000800 */
[----:B------:R1:W-:Y:S01]  /*36050*/  @P6 STG.E.U16 desc[UR16][R14.64], R16 ;  /* 0x000000100e006986 */ /* 0x0003e2000c101510 */
[----:B------:R-:W-:Y:S01]  /*36060*/  ISETP.LT.AND P6, PT, R73, UR63, !P4 ;  /* 0x0000003f49007c0c */ /* 0x000fe2000e7c1270 */
        /* <DEDUP_REMOVED lines=8> */
[C---:B-1----:R-:W-:Y:S01]  /*360f0*/  IMAD.WIDE R14, R10.reuse, 0x2, R6 ;  /* 0x000000020a0e7825 */ /* 0x042fe200078e0206 */
        /* <DEDUP_REMOVED lines=39> */
[----:B------:R-:W-:Y:S01]  /*36370*/  @P4 STG.E.U16 desc[UR16][R14.64], R18 ;  /* 0x000000120e004986 */ /* 0x000fe2000c101510 */
[----:B------:R-:W1:Y:S02]  /*36380*/  LDCU UR70, c[0x0][0x398] ;  /* 0x00007300ff4677ac */ /* 0x000e640008000800 */
[----:B------:R-:W-:Y:S01]  /*36390*/  VIADD R16, R93, 0x59 ;  /* 0x000000595d107836 */ /* 0x000fe20000000000 */
[----:B------:R0:W-:Y:S04]  /*363a0*/  @P5 STG.E.U16 desc[UR16][R12.64], R17 ;  /* 0x000000110c005986 */ /* 0x0001e8000c101510 */
[----:B------:R1:W-:Y:S01]  /*363b0*/  @P6 STG.E.U16 desc[UR16][R10.64], R25 ;  /* 0x000000190a006986 */ /* 0x0003e2000c101510 */
[----:B------:R-:W-:Y:S01]  /*363c0*/  ISETP.GE.AND P4, PT, R16, UR57, PT ;  /* 0x0000003910007c0c */ /* 0x000fe2000bf86270 */
[----:B------:R-:W2:Y:S01]  /*363d0*/  LDCU UR57, c[0x0][0x39c] ;  /* 0x00007380ff3977ac */ /* 0x000ea20008000800 */
[----:B0-----:R-:W-:Y:S01]  /*363e0*/  IMAD.WIDE R12, R0, 0x2, R4 ;  /* 0x00000002000c7825 */ /* 0x001fe200078e0204 */
[----:B-1----:R-:W-:-:S05]  /*363f0*/  PRMT R11, R25, 0x7632, R11 ;  /* 0x00007632190b7816 */ /* 0x002fca000000000b */
        /* <DEDUP_REMOVED lines=11> */
[----:B------:R-:W-:Y:S02]  /*364b0*/  ISETP.LT.AND P6, PT, R66, UR34, !P3 ;  /* 0x0000002242007c0c */ /* 0x000fe4000dfc1270 */
[----:B------:R-:W-:Y:S01]  /*364c0*/  ISETP.LT.AND P5, PT, R74, UR52, !P3 ;  /* 0x000000344a007c0c */ /* 0x000fe2000dfa1270 */
[----:B------:R-:W-:Y:S01]  /*364d0*/  VIADD R10, R0, UR7 ;  /* 0x00000007000a7c36 */ /* 0x000fe20008000000 */
[----:B-----5:R-:W-:Y:S01]  /*364e0*/  F2FP.F16.F32.PACK_AB R26, R26, R75 ;  /* 0x0000004b1a1a723e */ /* 0x020fe200000000ff */
[----:B------:R-:W-:Y:S01]  /*364f0*/  VIADD R0, R93, 0x5a ;  /* 0x0000005a5d007836 */ /* 0x000fe20000000000 */
[----:B------:R-:W-:Y:S01]  /*36500*/  F2FP.F16.F32.PACK_AB R27, R27, R71 ;  /* 0x000000471b1b723e */ /* 0x000fe200000000ff */
[C---:B------:R-:W-:Y:S01]  /*36510*/  IMAD.WIDE R14, R10.reuse, 0x2, R8 ;  /* 0x000000020a0e7825 */ /* 0x040fe200078e0208 */
[----:B----4-:R-:W-:Y:S01]  /*36520*/  PRMT R18, R91, 0x7610, R18 ;  /* 0x000076105b127816 */ /* 0x010fe20000000012 */
[----:B------:R-:W4:Y:S01]  /*36530*/  LDL.LU R75, [R1+0x64] ;  /* 0x00006400014b7983 */ /* 0x000f220000300800 */
[----:B------:R-:W0:Y:S01]  /*36540*/  LDCU UR34, c[0x0][0x398] ;  /* 0x00007300ff2277ac */ /* 0x000e220008000800 */
[----:B------:R-:W-:-:S02]  /*36550*/  IMAD.WIDE R12, R10, 0x2, R2 ;  /* 0x000000020a0c7825 */ /* 0x000fc400078e0202 */
[----:B------:R1:W-:Y:S01]  /*36560*/  @P6 STG.E.U16 desc[UR16][R14.64], R16 ;  /* 0x000000100e006986 */ /* 0x0003e2000c101510 */
[C---:B------:R-:W-:Y:S01]  /*36570*/  ISETP.LT.AND P6, PT, R73.reuse, UR18, !P3 ;  /* 0x0000001249007c0c */ /* 0x040fe2000dfc1270 */
[----:B------:R-:W5:Y:S02]  /*36580*/  LDCU UR52, c[0x0][0x398] ;  /* 0x00007300ff3477ac */ /* 0x000f640008000800 */
[----:B------:R0:W-:Y:S01]  /*36590*/  @P5 STG.E.U16 desc[UR16][R12.64], R11 ;  /* 0x0000000b0c005986 */ /* 0x0001e2000c101510 */
[----:B------:R-:W-:Y:S01]  /*365a0*/  ISETP.LT.AND P5, PT, R92, UR65, !P3 ;  /* 0x000000415c007c0c */ /* 0x000fe2000dfa1270 */
[----:B------:R-:W2:Y:S01]  /*365b0*/  LDCU UR18, c[0x0][0x398] ;  /* 0x00007300ff1277ac */ /* 0x000ea20008000800 */
[----:B------:R-:W-:Y:S02]  /*365c0*/  ISETP.LT.AND P3, PT, R66, UR45, !P1 ;  /* 0x0000002d42007c0c */ /* 0x000fe4000cf61270 */
[----:B------:R-:W-:Y:S01]  /*365d0*/  ISETP.GE.AND P0, PT, R0, UR26, PT ;  /* 0x0000001a00007c0c */ /* 0x000fe2000bf06270 */
[----:B-1----:R-:W-:Y:S01]  /*365e0*/  IMAD.WIDE R14, R10, 0x2, R6 ;  /* 0x000000020a0e7825 */ /* 0x002fe200078e0206 */
[----:B------:R-:W-:Y:S01]  /*365f0*/  PRMT R16, R26, 0x7632, R16 ;  /* 0x000076321a107816 */ /* 0x000fe20000000010 */
[----:B------:R-:W1:Y:S02]  /*36600*/  LDCU UR26, c[0x0][0x39c] ;  /* 0x00007380ff1a77ac */ /* 0x000e640008000800 */
[----:B0-----:R-:W-:Y:S01]  /*36610*/  IMAD.WIDE R12, R10, 0x2, R4 ;  /* 0x000000020a0c7825 */ /* 0x001fe200078e0204 */
[----:B------:R0:W-:Y:S01]  /*36620*/  @P6 STG.E.U16 desc[UR16][R14.64], R26 ;  /* 0x0000001a0e006986 */ /* 0x0001e2000c101510 */
[----:B------:R-:W-:Y:S01]  /*36630*/  ISETP.LT.AND P6, PT, R74, UR62, !P1 ;  /* 0x0000003e4a007c0c */ /* 0x000fe2000cfc1270 */
[----:B------:R-:W1:Y:S01]  /*36640*/  LDCU UR45, c[0x0][0x398] ;  /* 0x00007300ff2d77ac */ /* 0x000e620008000800 */
[----:B------:R-:W-:Y:S01]  /*36650*/  VIADD R0, R10, UR7 ;  /* 0x000000070a007c36 */ /* 0x000fe20008000000 */
[----:B------:R5:W-:Y:S01]  /*36660*/  @P5 STG.E.U16 desc[UR16][R12.64], R16 ;  /* 0x000000100c005986 */ /* 0x000be2000c101510 */
[----:B------:R-:W-:Y:S01]  /*36670*/  ISETP.LT.AND P5, PT, R73, UR20, !P1 ;  /* 0x0000001449007c0c */ /* 0x000fe2000cfa1270 */
[----:B------:R-:W1:Y:S01]  /*36680*/  LDCU UR65, c[0x0][0x398] ;  /* 0x00007300ff4177ac */ /* 0x000e620008000800 */
[----:B------:R-:W-:Y:S01]  /*36690*/  IMAD.WIDE R10, R0, 0x2, R8 ;  /* 0x00000002000a7825 */ /* 0x000fe200078e0208 */
[----:B------:R-:W-:Y:S01]  /*366a0*/  ISETP.LT.AND P1, PT, R92, UR71, !P1 ;  /* 0x000000475c007c0c */ /* 0x000fe2000cf21270 */
[----:B------:R-:W1:Y:S01]  /*366b0*/  LDCU UR71, c[0x0][0x39c] ;  /* 0x00007380ff4777ac */ /* 0x000e620008000800 */
[----:B0-----:R-:W-:-:S02]  /*366c0*/  PRMT R14, R72, 0x7610, R14 ;  /* 0x00007610480e7816 */ /* 0x001fc4000000000e */
[----:B------:R-:W4:Y:S01]  /*366d0*/  LDL.S16 R72, [R1+0x354] ;  /* 0x0003540001487983 */ /* 0x000f220000100600 */
[----:B------:R-:W0:Y:S01]  /*366e0*/  LDCU UR62, c[0x0][0x398] ;  /* 0x00007300ff3e77ac */ /* 0x000e220008000800 */
[----:B-----5:R-:W-:Y:S02]  /*366f0*/  VIADD R12, R93, 0x5b ;  /* 0x0000005b5d0c7836 */ /* 0x020fe40000000000 */
[----:B------:R5:W-:Y:S01]  /*36700*/  @P3 STG.E.U16 desc[UR16][R10.64], R14 ;  /* 0x0000000e0a003986 */ /* 0x000be2000c101510 */
[----:B------:R-:W-:Y:S01]  /*36710*/  PRMT R16, R27, 0x7632, R16 ;  /* 0x000076321b107816 */ /* 0x000fe20000000010 */
[----:B------:R-:W0:Y:S01]  /*36720*/  LDCU UR20, c[0x0][0x398] ;  /* 0x00007300ff1477ac */ /* 0x000e220008000800 */
[----:B------:R-:W-:Y:S01]  /*36730*/  ISETP.GE.AND P3, PT, R12, UR14, PT ;  /* 0x0000000e0c007c0c */ /* 0x000fe2000bf66270 */
[C---:B------:R-:W-:Y:S01]  /*36740*/  IMAD.WIDE R12, R0.reuse, 0x2, R6 ;  /* 0x00000002000c7825 */ /* 0x040fe200078e0206 */
[----:B------:R-:W4:Y:S01]  /*36750*/  LDL.LU R71, [R1+0x68] ;  /* 0x0000680001477983 */ /* 0x000f220000300800 */
[----:B------:R-:W0:Y:S02]  /*36760*/  LDCU UR14, c[0x0][0x398] ;  /* 0x00007300ff0e77ac */ /* 0x000e240008000800 */
[----:B-----5:R-:W-:-:S04]  /*36770*/  IMAD.WIDE R14, R0, 0x2, R2 ;  /* 0x00000002000e7825 */ /* 0x020fc800078e0202 */
        /* <DEDUP_REMOVED lines=11> */
[----:B-----5:R-:W-:Y:S01]  /*36830*/  IMAD.WIDE R14, R0, 0x2, R8 ;  /* 0x00000002000e7825 */ /* 0x020fe200078e0208 */
[----:B------:R-:W-:Y:S01]  /*36840*/  PRMT R17, R70, 0x7610, R17 ;  /* 0x0000761046117816 */ /* 0x000fe20000000011 */
[----:B------:R-:W5:Y:S02]  /*36850*/  LDCU UR74, c[0x0][0x398] ;  /* 0x00007300ff4a77ac */ /* 0x000f640008000800 */
        /* <DEDUP_REMOVED lines=9> */
[----:B0-----:R-:W-:Y:S01]  /*368f0*/  PRMT R13, R28, 0x7632, R13 ;  /* 0x000076321c0d7816 */ /* 0x001fe2000000000d */
[----:B-1----:R-:W-:-:S05]  /*36900*/  IMAD.WIDE R10, R0, 0x2, R4 ;  /* 0x00000002000a7825 */ /* 0x002fca00078e0204 */
        /* <DEDUP_REMOVED lines=15> */
[----:B----4-:R-:W-:Y:S01]  /*36a00*/  F2FP.F16.F32.PACK_AB R17, R30, R71 ;  /* 0x000000471e11723e */ /* 0x010fe200000000ff */
[C---:B------:R-:W-:Y:S01]  /*36a10*/  IMAD.WIDE R14, R12.reuse, 0x2, R8 ;  /* 0x000000020c0e7825 */ /* 0x040fe200078e0208 */
[----:B------:R-:W0:Y:S03]  /*36a20*/  LDCU UR35, c[0x0][0x398] ;  /* 0x00007300ff2377ac */ /* 0x000e260008000800 */
[----:B------:R-:W-:Y:S01]  /*36a30*/  IMAD.WIDE R10, R12, 0x2, R2 ;  /* 0x000000020c0a7825 */ /* 0x000fe200078e0202 */
[----:B------:R-:W1:Y:S03]  /*36a40*/  LDCU UR66, c[0x0][0x398] ;  /* 0x00007300ff4277ac */ /* 0x000e660008000800 */
[----:B------:R4:W-:Y:S01]  /*36a50*/  @P6 STG.E.U16 desc[UR16][R14.64], R16 ;  /* 0x000000100e006986 */ /* 0x0009e2000c101510 */
[----:B------:R-:W-:Y:S01]  /*36a60*/  ISETP.LT.AND P6, PT, R73, UR64, !P4 ;  /* 0x0000004049007c0c */ /* 0x000fe2000e7c1270 */
[----:B------:R-:W0:Y:S01]  /*36a70*/  LDCU UR64, c[0x0][0x398] ;  /* 0x00007300ff4077ac */ /* 0x000e220008000800 */
[----:B------:R-:W-:Y:S01]  /*36a80*/  ISETP.LT.AND P4, PT, R92, UR40, !P4 ;  /* 0x000000285c007c0c */ /* 0x000fe2000e781270 */
[----:B------:R1:W-:Y:S01]  /*36a90*/  @P1 STG.E.U16 desc[UR16][R10.64], R13 ;  /* 0x0000000d0a001986 */ /* 0x0003e2000c101510 */
[----:B------:R-:W-:Y:S01]  /*36aa0*/  ISETP.GE.AND P2, PT, R0, UR55, PT ;  /* 0x0000003700007c0c */ /* 0x000fe2000bf46270 */
[----:B------:R-:W-:Y:S01]  /*36ab0*/  VIADD R0, R12, UR7 ;  /* 0x000000070c007c36 */ /* 0x000fe20008000000 */
[----:B------:R-:W-:Y:S01]  /*36ac0*/  ISETP.LT.AND P1, PT, R66, UR60, !P0 ;  /* 0x0000003c42007c0c */ /* 0x000fe2000c721270 */
[----:B------:R-:W0:Y:S01]  /*36ad0*/  LDCU UR40, c[0x0][0x39c] ;  /* 0x00007380ff2877ac */ /* 0x000e220008000800 */
[----:B----4-:R-:W-:Y:S01]  /*36ae0*/  F2FP.F16.F32.PACK_AB R14, R29, R75 ;  /* 0x0000004b1d0e723e */ /* 0x010fe200000000ff */
[----:B------:R-:W4:Y:S01]  /*36af0*/  LDCU UR55, c[0x0][0x398] ;  /* 0x00007300ff3777ac */ /* 0x000f220008000800 */
[----:B------:R-:W4:Y:S01]  /*36b00*/  LDL.LU R75, [R1+0x70] ;  /* 0x00007000014b7983 */ /* 0x000f220000300800 */
[----:B-1----:R-:W-:Y:S01]  /*36b10*/  IMAD.WIDE R10, R12, 0x2, R6 ;  /* 0x000000020c0a7825 */ /* 0x002fe200078e0206 */
[----:B------:R-:W-:-:S02]  /*36b20*/  PRMT R15, R14, 0x7632, R15 ;  /* 0x000076320e0f7816 */ /* 0x000fc4000000000f */
[----:B------:R-:W4:Y:S01]  /*36b30*/  LDL.S16 R71, [R1+0x360] ;  /* 0x0003600001477983 */ /* 0x000f220000100600 */
[----:B------:R-:W-:Y:S01]  /*36b40*/  PRMT R16, R17, 0x7632, R16 ;  /* 0x0000763211107816 */ /* 0x000fe20000000010 */
[----:B------:R-:W-:Y:S01]  /*36b50*/  IMAD.WIDE R12, R12, 0x2, R4 ;  /* 0x000000020c0c7825 */ /* 0x000fe200078e0204 */
[----:B------:R-:W1:Y:S01]  /*36b60*/  LDCU UR60, c[0x0][0x398] ;  /* 0x00007300ff3c77ac */ /* 0x000e620008000800 */
[----:B------:R0:W-:Y:S01]  /*36b70*/  @P6 STG.E.U16 desc[UR16][R10.64], R14 ;  /* 0x0000000e0a006986 */ /* 0x0001e2000c101510 */
[----:B------:R-:W-:Y:S01]  /*36b80*/  ISETP.LT.AND P6, PT, R74, UR68, !P0 ;  /* 0x000000444a007c0c */ /* 0x000fe2000c7c1270 */
[----:B------:R-:W1:Y:S02]  /*36b90*/  LDCU UR68, c[0x0][0x398] ;  /* 0x00007300ff4477ac */ /* 0x000e640008000800 */
[----:B------:R5:W-:Y:S01]  /*36ba0*/  @P4 STG.E.U16 desc[UR16][R12.64], R15 ;  /* 0x0000000f0c004986 */ /* 0x000be2000c101510 */
[----:B------:R-:W-:Y:S02]  /*36bb0*/  ISETP.LT.AND P4, PT, R73, UR73, !P0 ;  /* 0x0000004949007c0c */ /* 0x000fe4000c781270 */
[----:B------:R-:W-:Y:S01]  /*36bc0*/  ISETP.LT.AND P0, PT, R92, UR67, !P0 ;  /* 0x000000435c007c0c */ /* 0x000fe2000c701270 */
[----:B------:R-:W1:Y:S01]  /*36bd0*/  LDCU UR73, c[0x0][0x398] ;  /* 0x00007300ff4977ac */ /* 0x000e620008000800 */
[----:B0-----:R-:W-:Y:S01]  /*36be0*/  PRMT R14, R72, 0x7610, R14 ;  /* 0x00007610480e7816 */ /* 0x001fe2000000000e */
[----:B------:R-:W-:Y:S01]  /*36bf0*/  IMAD.WIDE R10, R0, 0x2, R8 ;  /* 0x00000002000a7825 */ /* 0x000fe200078e0208 */
[----:B------:R-:W0:Y:S03]  /*36c00*/  LDCU UR67, c[0x0][0x398] ;  /* 0x00007300ff4377ac */ /* 0x000e260008000800 */
[----:B-----5:R-:W-:Y:S01]  /*36c10*/  VIADD R12, R93, 0x5e ;  /* 0x0000005e5d0c7836 */ /* 0x020fe20000000000 */
[----:B------:R5:W-:Y:S04]  /*36c20*/  @P1 STG.E.U16 desc[UR16][R10.64], R14 ;  /* 0x0000000e0a001986 */ /* 0x000be8000c101510 */
[----:B------:R-:W-:Y:S01]  /*36c30*/  ISETP.GE.AND P1, PT, R12, UR72, PT ;  /* 0x000000480c007c0c */ /* 0x000fe2000bf26270 */
[C---:B------:R-:W-:Y:S01]  /*36c40*/  IMAD.WIDE R12, R0.reuse, 0x2, R6 ;  /* 0x00000002000c7825 */ /* 0x040fe200078e0206 */
[----:B------:R-:W0:Y:S03]  /*36c50*/  LDCU UR72, c[0x0][0x39c] ;  /* 0x00007380ff4877ac */ /* 0x000e260008000800 */
[----:B-----5:R-:W-:-:S04]  /*36c60*/  IMAD.WIDE R14, R0, 0x2, R2 ;  /* 0x00000002000e7825 */ /* 0x020fc800078e0202 */
[----:B------:R-:W-:Y:S01]  /*36c70*/  IMAD.WIDE R10, R0, 0x2, R4 ;  /* 0x00000002000a7825 */ /* 0x000fe200078e0204 */
[----:B------:R5:W-:Y:S04]  /*36c80*/  @P6 STG.E.U16 desc[UR16][R14.64], R18 ;  /* 0x000000120e006986 */ /* 0x000be8000c101510 */
[----:B------:R0:W-:Y:S01]  /*36c90*/  @P4 STG.E.U16 desc[UR16][R12.64], R17 ;  /* 0x000000110c004986 */ /* 0x0001e2000c101510 */
[----:B------:R-:W-:Y:S01]  /*36ca0*/  ISETP.LT.AND P4, PT, R66, UR8, !P3 ;  /* 0x0000000842007c0c */ /* 0x000fe2000df81270 */
[----:B------:R-:W-:Y:S01]  /*36cb0*/  VIADD R0, R0, UR7 ;  /* 0x0000000700007c36 */ /* 0x000fe20008000000 */
[----:B-----5:R-:W-:Y:S01]  /*36cc0*/  PRMT R18, R91, 0x7610, R18 ;  /* 0x000076105b127816 */ /* 0x020fe20000000012 */
[----:B------:R5:W-:Y:S01]  /*36cd0*/  @P0 STG.E.U16 desc[UR16][R10.64], R16 ;  /* 0x000000100a000986 */ /* 0x000be2000c101510 */
[----:B------:R-:W-:Y:S01]  /*36ce0*/  ISETP.LT.AND P6, PT, R73, UR33, !P3 ;  /* 0x0000002149007c0c */ /* 0x000fe2000dfc1270 */
[----:B------:R-:W-:Y:S01]  /*36cf0*/  IMAD.WIDE R14, R0, 0x2, R8 ;  /* 0x00000002000e7825 */ /* 0x000fe200078e0208 */
[----:B------:R-:W1:Y:S01]  /*36d00*/  LDCU UR8, c[0x0][0x398] ;  /* 0x00007300ff0877ac */ /* 0x000e620008000800 */
[----:B------:R-:W4:Y:S01]  /*36d10*/  LDL.LU R91, [R1+0x74] ;  /* 0x00007400015b7983 */ /* 0x000f220000300800 */
[----:B------:R-:W-:Y:S01]  /*36d20*/  ISETP.LT.AND P0, PT, R74, UR4, !P3 ;  /* 0x000000044a007c0c */ /* 0x000fe2000df01270 */
[----:B0-----:R-:W-:Y:S01]  /*36d30*/  IMAD.WIDE R12, R0, 0x2, R2 ;  /* 0x00000002000c7825 */ /* 0x001fe200078e0202 */
[----:B------:R-:W0:Y:S01]  /*36d40*/  LDCU UR33, c[0x0][0x39c] ;  /* 0x00007380ff2177ac */ /* 0x000e220008000800 */
[----:B-----5:R-:W-:-:S02]  /*36d50*/  PRMT R16, R70, 0x7610, R16 ;  /* 0x0000761046107816 */ /* 0x020fc40000000010 */
[----:B------:R3:W-:Y:S01]  /*36d60*/  @P4 STG.E.U16 desc[UR16][R14.64], R18 ;  /* 0x000000120e004986 */ /* 0x0007e2000c101510 */
[----:B------:R-:W-:Y:S01]  /*36d70*/  IMAD.WIDE R10, R0, 0x2, R6 ;  /* 0x00000002000a7825 */ /* 0x000fe200078e0206 */
[----:B------:R-:W5:Y:S02]  /*36d80*/  LDCU UR4, c[0x0][0x398] ;  /* 0x00007300ff0477ac */ /* 0x000f640008000800 */
[----:B------:R-:W5:Y:S04]  /*36d90*/  LDL.LU.S16 R70, [R1+0x362] ;  /* 0x0003620001467983 */ /* 0x000f680000300600 */
[----:B------:R-:W5:Y:S04]  /*36da0*/  LDL.LU R72, [R1+0x78] ;  /* 0x0000780001487983 */ /* 0x000f680000300800 */
[----:B------:R2:W-:Y:S01]  /*36db0*/  @P0 STG.E.U16 desc[UR16][R12.64], R16 ;  /* 0x000000100c000986 */ /* 0x0005e2000c101510 */
[----:B---3--:R-:W-:-:S03]  /*36dc0*/  PRMT R15, R90, 0x7610, R15 ;  /* 0x000076105a0f7816 */ /* 0x008fc6000000000f */
[----:B------:R-:W3:Y:S01]  /*36dd0*/  LDL.S16 R90, [R1+0x364] ;  /* 0x00036400015a7983 */ /* 0x000ee20000100600 */
[----:B--2---:R-:W-:-:S03]  /*36de0*/  PRMT R16, R89, 0x7610, R16 ;  /* 0x0000761059107816 */ /* 0x004fc60000000010 */
[----:B------:R-:W2:Y:S01]  /*36df0*/  LDL.LU.S16 R89, [R1+0x366] ;  /* 0x0003660001597983 */ /* 0x000ea20000300600 */
[----:B------:R-:W-:Y:S01]  /*36e00*/  ISETP.LT.AND P3, PT, R92, UR31, !P3 ;  /* 0x0000001f5c007c0c */ /* 0x000fe2000df61270 */
[----:B------:R-:W-:Y:S01]  /*36e10*/  VIADD R14, R0, UR7 ;  /* 0x00000007000e7c36 */ /* 0x000fe20008000000 */
[----:B------:R-:W-:Y:S01]  /*36e20*/  PRMT R12, R31, 0x7632, R12 ;  /* 0x000076321f0c7816 */ /* 0x000fe2000000000c */
[----:B------:R0:W-:Y:S01]  /*36e30*/  @P6 STG.E.U16 desc[UR16][R10.64], R31 ;  /* 0x0000001f0a006986 */ /* 0x0001e2000c101510 */
[----:B------:R-:W-:Y:S01]  /*36e40*/  ISETP.LT.AND P6, PT, R66, UR44, !P5 ;  /* 0x0000002c42007c0c */ /* 0x000fe2000efc1270 */
[----:B------:R-:W-:Y:S01]  /*36e50*/  VIADD R17, R93, 0x5f ;  /* 0x0000005f5d117836 */ /* 0x000fe20000000000 */
[----:B------:R-:W-:Y:S01]  /*36e60*/  ISETP.LT.AND P0, PT, R74, UR69, !P5 ;  /* 0x000000454a007c0c */ /* 0x000fe2000ef01270 */
[----:B------:R-:W1:Y:S01]  /*36e70*/  LDCU UR31, c[0x0][0x398] ;  /* 0x00007300ff1f77ac */ /* 0x000e620008000800 */
[----:B0-----:R-:W-:Y:S02]  /*36e80*/  IMAD.WIDE R10, R0, 0x2, R4 ;  /* 0x00000002000a7825 */ /* 0x001fe400078e0204 */
[----:B------:R-:W-:Y:S01]  /*36e90*/  ISETP.GE.AND P4, PT, R17, UR48, PT ;  /* 0x0000003011007c0c */ /* 0x000fe2000bf86270 */
[----:B------:R-:W0:Y:S02]  /*36ea0*/  LDCU UR44, c[0x0][0x398] ;  /* 0x00007300ff2c77ac */ /* 0x000e240008000800 */
[----:B------:R1:W-:Y:S01]  /*36eb0*/  @P3 STG.E.U16 desc[UR16][R10.64], R12 ;  /* 0x0000000c0a003986 */ /* 0x0003e2000c101510 */
[----:B------:R-:W-:Y:S01]  /*36ec0*/  VIADD R0, R93, 0x60 ;  /* 0x000000605d007836 */ /* 0x000fe20000000000 */
[----:B------:R-:W0:Y:S01]  /*36ed0*/  LDCU UR69, c[0x0][0x398] ;  /* 0x00007300ff4577ac */ /* 0x000e220008000800 */
[----:B------:R-:W0:Y:S01]  /*36ee0*/  LDCU UR48, c[0x0][0x398] ;  /* 0x00007300ff3077ac */ /* 0x000e220008000800 */
[----:B-1----:R-:W-:-:S04]  /*36ef0*/  IMAD.WIDE R12, R14, 0x2, R8 ;  /* 0x000000020e0c7825 */ /* 0x002fc800078e0208 */
[----:B------:R-:W-:Y:S01]  /*36f00*/  IMAD.WIDE R10, R14, 0x2, R2 ;  /* 0x000000020e0a7825 */ /* 0x000fe200078e0202 */
        /* <DEDUP_REMOVED lines=9> */
[----:B-1----:R-:W-:Y:S01]  /*36fa0*/  IMAD.WIDE R12, R14, 0x2, R4 ;  /* 0x000000020e0c7825 */ /* 0x002fe200078e0204 */
[----:B------:R-:W1:Y:S01]  /*36fb0*/  LDCU UR12, c[0x0][0x398] ;  /* 0x00007300ff0c77ac */ /* 0x000e620008000800 */
[----:B----4-:R-:W-:-:S02]  /*36fc0*/  F2FP.F16.F32.PACK_AB R16, R32, R75 ;  /* 0x0000004b2010723e */ /* 0x010fc400000000ff */
[----:B------:R-:W-:Y:S01]  /*36fd0*/  IMAD.WIDE R10, R14, 0x2, R6 ;  /* 0x000000020e0a7825 */ /* 0x000fe200078e0206 */
[----:B------:R-:W-:Y:S01]  /*36fe0*/  PRMT R14, R71, 0x7610, R14 ;  /* 0x00007610470e7816 */ /* 0x000fe2000000000e */
[----:B------:R-:W4:Y:S01]  /*36ff0*/  LDCU UR61, c[0x0][0x398] ;  /* 0x00007300ff3d77ac */ /* 0x000f220008000800 */
[----:B------:R-:W-:Y:S01]  /*37000*/  PRMT R15, R16, 0x7632, R15 ;  /* 0x00007632100f7816 */ /* 0x000fe2000000000f */
[----:B------:R-:W4:Y:S04]  /*37010*/  LDL.LU R71, [R1+0x7c] ;  /* 0x00007c0001477983 */ /* 0x000f280000300800 */
[----:B------:R0:W-:Y:S01]  /*37020*/  @P6 STG.E.U16 desc[UR16][R10.64], R16 ;  /* 0x000000100a006986 */ /* 0x0001e2000c101510 */
[----:B------:R-:W-:Y:S01]  /*37030*/  ISETP.LT.AND P6, PT, R74, UR30, !P2 ;  /* 0x0000001e4a007c0c */ /* 0x000fe2000d7c1270 */
[----:B------:R-:W1:Y:S02]  /*37040*/  LDCU UR30, c[0x0][0x398] ;  /* 0x00007300ff1e77ac */ /* 0x000e640008000800 */
[----:B------:R0:W-:Y:S01]  /*37050*/  @P5 STG.E.U16 desc[UR16][R12.64], R15 ;  /* 0x0000000f0c005986 */ /* 0x0001e2000c101510 */
[----:B------:R-:W-:Y:S01]  /*37060*/  ISETP.LT.AND P5, PT, R73, UR42, !P2 ;  /* 0x0000002a49007c0c */ /* 0x000fe2000d7a1270 */
[----:B------:R-:W1:Y:S01]  /*37070*/  LDCU UR42, c[0x0][0x398] ;  /* 0x00007300ff2a77ac */ /* 0x000e620008000800 */
[----:B------:R-:W-:Y:S01]  /*37080*/  ISETP.LT.AND P2, PT, R92, UR43, !P2 ;  /* 0x0000002b5c007c0c */ /* 0x000fe2000d741270 */
[----:B------:R-:W1:Y:S01]  /*37090*/  LDCU UR43, c[0x0][0x39c] ;  /* 0x00007380ff2b77ac */ /* 0x000e620008000800 */
[----:B0-----:R-:W-:-:S04]  /*370a0*/  IMAD.WIDE R10, R0, 0x2, R8 ;  /* 0x00000002000a7825 */ /* 0x001fc800078e0208 */
[----:B------:R-:W-:Y:S01]  /*370b0*/  VIADD R12, R93, 0x61 ;  /* 0x000000615d0c7836 */ /* 0x000fe20000000000 */
[----:B------:R-:W-:Y:S02]  /*370c0*/  F2FP.F16.F32.PACK_AB R17, R33, R91 ;  /* 0x0000005b2111723e */ /* 0x000fe400000000ff */
[----:B------:R-:W4:Y:S04]  /*370d0*/  LDL.S16 R91, [R1+0x368] ;  /* 0x00036800015b7983 */ /* 0x000f280000100600 */
[----:B------:R0:W-:Y:S01]  /*370e0*/  @P0 STG.E.U16 desc[UR16][R10.64], R14 ;  /* 0x0000000e0a000986 */ /* 0x0001e2000c101510 */
[----:B-----5:R-:W-:-:S03]  /*370f0*/  PRMT R16, R70, 0x7610, R16 ;  /* 0x0000761046107816 */ /* 0x020fc60000000010 */
[----:B------:R-:W5:Y:S01]  /*37100*/  LDL.LU.S16 R70, [R1+0x36a] ;  /* 0x00036a0001467983 */ /* 0x000f620000300600 */
[----:B------:R-:W-:Y:S01]  /*37110*/  ISETP.GE.AND P0, PT, R12, UR22, PT ;  /* 0x000000160c007c0c */ /* 0x000fe2000bf06270 */
[C---:B------:R-:W-:Y:S01]  /*37120*/  IMAD.WIDE R12, R0.reuse, 0x2, R6 ;  /* 0x00000002000c7825 */ /* 0x040fe200078e0206 */
[----:B------:R-:W-:Y:S01]  /*37130*/  PRMT R18, R17, 0x7632, R18 ;  /* 0x0000763211127816 */ /* 0x000fe20000000012 */
[----:B------:R-:W1:Y:S02]  /*37140*/  LDCU UR22, c[0x0][0x398] ;  /* 0x00007300ff1677ac */ /* 0x000e640008000800 */
[----:B0-----:R-:W-:-:S04]  /*37150*/  IMAD.WIDE R10, R0, 0x2, R2 ;  /* 0x00000002000a7825 */ /* 0x001fc800078e0202 */
[----:B------:R-:W-:Y:S01]  /*37160*/  IMAD.WIDE R14, R0, 0x2, R4 ;  /* 0x00000002000e7825 */ /* 0x000fe200078e0204 */
[----:B------:R-:W-:Y:S04]  /*37170*/  @P6 STG.E.U16 desc[UR16][R10.64], R16 ;  /* 0x000000100a006986 */ /* 0x000fe8000c101510 */
[----:B------:R-:W-:Y:S04]  /*37180*/  @P5 STG.E.U16 desc[UR16][R12.64], R17 ;  /* 0x000000110c005986 */ /* 0x000fe8000c101510 */
[----:B------:R3:W-:Y:S02]  /*37190*/  @P2 STG.E.U16 desc[UR16][R14.64], R18 ;  /* 0x000000120e002986 */ /* 0x0007e4000c101510 */
[----:B---3--:R-:W-:-:S02]  /*371a0*/  PRMT R18, R90, 0x7610, R18 ;  /* 0x000076105a127816 */ /* 0x008fc40000000012 */
[----:B------:R-:W3:Y:S01]  /*371b0*/  LDL.S16 R90, [R1+0x36c] ;  /* 0x00036c00015a7983 */ /* 0x000ee20000100600 */
[----:B--2---:R-:W-:-:S03]  /*371c0*/  PRMT R19, R89, 0x7610, R19 ;  /* 0x0000761059137816 */ /* 0x004fc60000000013 */
[----:B------:R-:W2:Y:S01]  /*371d0*/  LDL.LU.S16 R89, [R1+0x36e] ;  /* 0x00036e0001597983 */ /* 0x000ea20000300600 */
[----:B------:R-:W-:Y:S01]  /*371e0*/  ISETP.LT.AND P5, PT, R66, UR38, !P1 ;  /* 0x0000002642007c0c */ /* 0x000fe2000cfa1270 */
[----:B------:R-:W-:Y:S01]  /*371f0*/  VIADD R0, R0, UR7 ;  /* 0x0000000700007c36 */ /* 0x000fe20008000000 */
[----:B------:R-:W-:Y:S01]  /*37200*/  ISETP.LT.AND P6, PT, R74, UR47, !P1 ;  /* 0x0000002f4a007c0c */ /* 0x000fe2000cfc1270 */
[----:B------:R-:W2:Y:S01]  /*37210*/  LDL.LU R75, [R1+0x80] ;  /* 0x00008000014b7983 */ /* 0x000ea20000300800 */
[----:B------:R-:W-:Y:S01]  /*37220*/  ISETP.LT.AND P2, PT, R73, UR32, !P1 ;  /* 0x0000002049007c0c */ /* 0x000fe2000cf41270 */
[----:B------:R-:W-:Y:S01]  /*37230*/  IMAD.WIDE R16, R0, 0x2, R8 ;  /* 0x0000000200107825 */ /* 0x000fe200078e0208 */
[----:B------:R-:W-:Y:S01]  /*37240*/  F2FP.F16.F32.PACK_AB R20, R34, R72 ;  /* 0x000000482214723e */ /* 0x000fe200000000ff */
[----:B------:R-:W0:Y:S02]  /*37250*/  LDCU UR38, c[0x0][0x398] ;  /* 0x00007300ff2677ac */ /* 0x000e240008000800 */
[----:B------:R-:W-:-:S04]  /*37260*/  IMAD.WIDE R10, R0, 0x2, R2 ;  /* 0x00000002000a7825 */ /* 0x000fc800078e0202 */
[----:B------:R-:W-:Y:S01]  /*37270*/  IMAD.WIDE R12, R0, 0x2, R6 ;  /* 0x00000002000c7825 */ /* 0x000fe200078e0206 */
[----:B------:R0:W-:Y:S01]  /*37280*/  @P5 STG.E.U16 desc[UR16][R16.64], R18 ;  /* 0x0000001210005986 */ /* 0x0001e2000c101510 */
[----:B------:R-:W-:Y:S01]  /*37290*/  ISETP.LT.AND P1, PT, R92, UR36, !P1 ;  /* 0x000000245c007c0c */ /* 0x000fe2000cf21270 */
[----:B------:R-:W1:Y:S02]  /*372a0*/  LDCU UR36, c[0x0][0x39c] ;  /* 0x00007380ff2477ac */ /* 0x000e640008000800 */
[----:B------:R0:W-:Y:S01]  /*372b0*/  @P6 STG.E.U16 desc[UR16][R10.64], R19 ;  /* 0x000000130a006986 */ /* 0x0001e2000c101510 */
[----:B------:R-:W-:Y:S01]  /*372c0*/  IMAD.WIDE R14, R0, 0x2, R4 ;  /* 0x00000002000e7825 */ /* 0x000fe200078e0204 */
[----:B------:R-:W1:Y:S02]  /*372d0*/  LDCU UR47, c[0x0][0x398] ;  /* 0x00007300ff2f77ac */ /* 0x000e640008000800 */
[----:B------:R1:W-:Y:S01]  /*372e0*/  @P2 STG.E.U16 desc[UR16][R12.64], R20 ;  /* 0x000000140c002986 */ /* 0x0003e2000c101510 */
[----:B------:R-:W-:Y:S01]  /*372f0*/  ISETP.LT.AND P2, PT, R66, UR51, !P4 ;  /* 0x0000003342007c0c */ /* 0x000fe2000e741270 */
[----:B------:R-:W-:Y:S01]  /*37300*/  VIADD R0, R0, UR7 ;  /* 0x0000000700007c36 */ /* 0x000fe20008000000 */
[----:B------:R-:W-:Y:S01]  /*37310*/  PRMT R21, R20, 0x7632, R21 ;  /* 0x0000763214157816 */ /* 0x000fe20000000015 */
[----:B0-----:R-:W-:Y:S01]  /*37320*/  VIADD R16, R93, 0x62 ;  /* 0x000000625d107836 */ /* 0x001fe20000000000 */
[----:B------:R-:W0:Y:S01]  /*37330*/  LDCU UR32, c[0x0][0x398] ;  /* 0x00007300ff2077ac */ /* 0x000e220008000800 */
[----:B------:R-:W-:-:S02]  /*37340*/  IMAD.WIDE R10, R0, 0x2, R8 ;  /* 0x00000002000a7825 */ /* 0x000fc400078e0208 */
[----:B------:R0:W-:Y:S01]  /*37350*/  @P1 STG.E.U16 desc[UR16][R14.64], R21 ;  /* 0x000000150e001986 */ /* 0x0001e2000c101510 */
[----:B------:R-:W-:Y:S01]  /*37360*/  ISETP.GE.AND P1, PT, R16, UR57, PT ;  /* 0x0000003910007c0c */ /* 0x000fe2000bf26270 */
[----:B------:R-:W0:Y:S01]  /*37370*/  LDCU UR51, c[0x0][0x398] ;  /* 0x00007300ff3377ac */ /* 0x000e220008000800 */
[----:B----4-:R-:W-:Y:S01]  /*37380*/  F2FP.F16.F32.PACK_AB R35, R35, R71 ;  /* 0x000000472323723e */ /* 0x010fe200000000ff */
[----:B-1----:R-:W-:Y:S01]  /*37390*/  IMAD.WIDE R12, R0, 0x2, R2 ;  /* 0x00000002000c7825 */ /* 0x002fe200078e0202 */
[----:B------:R-:W4:Y:S01]  /*373a0*/  LDL.S16 R71, [R1+0x370] ;  /* 0x0003700001477983 */ /* 0x000f220000100600 */
[----:B------:R-:W-:Y:S02]  /*373b0*/  PRMT R18, R91, 0x7610, R18 ;  /* 0x000076105b127816 */ /* 0x000fe40000000012 */
[----:B-----5:R-:W-:Y:S01]  /*373c0*/  PRMT R17, R70, 0x7610, R17 ;  /* 0x0000761046117816 */ /* 0x020fe20000000011 */
[----:B------:R-:W5:Y:S01]  /*373d0*/  LDL.LU R91, [R1+0x84] ;  /* 0x00008400015b7983 */ /* 0x000f620000300800 */
[----:B0-----:R-:W-:Y:S01]  /*373e0*/  IMAD.WIDE R14, R0, 0x2, R6 ;  /* 0x00000002000e7825 */ /* 0x001fe200078e0206 */
[----:B------:R-:W-:Y:S01]  /*373f0*/  ISETP.LT.AND P5, PT, R74, UR58, !P4 ;  /* 0x0000003a4a007c0c */ /* 0x000fe2000e7a1270 */
[----:B------:R-:W0:Y:S01]  /*37400*/  LDCU UR57, c[0x0][0x398] ;  /* 0x00007300ff3977ac */ /* 0x000e220008000800 */
[----:B------:R-:W5:Y:S01]  /*37410*/  LDL.LU.S16 R70, [R1+0x372] ;  /* 0x0003720001467983 */ /* 0x000f620000300600 */
[----:B------:R-:W-:-:S03]  /*37420*/  VIADD R16, R0, UR7 ;  /* 0x0000000700107c36 */ /* 0x000fc60008000000 */
[----:B------:R1:W-:Y:S04]  /*37430*/  @P2 STG.E.U16 desc[UR16][R10.64], R18 ;  /* 0x000000120a002986 */ /* 0x0003e8000c101510 */
[----:B------:R-:W5:Y:S01]  /*37440*/  LDL.LU R72, [R1+0x88] ;  /* 0x0000880001487983 */ /* 0x000f620000300800 */
[----:B-1----:R-:W-:Y:S01]  /*37450*/  IMAD.WIDE R10, R0, 0x2, R4 ;  /* 0x00000002000a7825 */ /* 0x002fe200078e0204 */
[----:B---3--:R-:W-:Y:S02]  /*37460*/  PRMT R18, R90, 0x7610, R18 ;  /* 0x000076105a127816 */ /* 0x008fe40000000012 */
[----:B------:R-:W3:Y:S01]  /*37470*/  LDL.S16 R90, [R1+0x374] ;  /* 0x00037400015a7983 */ /* 0x000ee20000100600 */
[----:B--2---:R-:W-:-:S03]  /*37480*/  PRMT R0, R89, 0x7610, R0 ;  /* 0x0000761059007816 */ /* 0x004fc60000000000 */
[----:B------:R-:W2:Y:S01]  /*37490*/  LDL.LU.S16 R89, [R1+0x376] ;  /* 0x0003760001597983 */ /* 0x000ea20000300600 */
[----:B------:R-:W-:Y:S02]  /*374a0*/  ISETP.LT.AND P6, PT, R73, UR76, !P4 ;  /* 0x0000004c49007c0c */ /* 0x000fe4000e7c1270 */
[----:B------:R-:W-:Y:S01]  /*374b0*/  ISETP.LT.AND P4, PT, R92, UR37, !P4 ;  /* 0x000000255c007c0c */ /* 0x000fe2000e781270 */
[----:B------:R1:W-:Y:S01]  /*374c0*/  @P5 STG.E.U16 desc[UR16][R12.64], R17 ;  /* 0x000000110c005986 */ /* 0x0003e2000c101510 */
[----:B------:R-:W-:Y:S01]  /*374d0*/  ISETP.LT.AND P5, PT, R66, UR50, !P3 ;  /* 0x0000003242007c0c */ /* 0x000fe2000dfa1270 */
[----:B------:R-:W0:Y:S01]  /*374e0*/  LDCU UR50, c[0x0][0x39c] ;  /* 0x00007380ff3277ac */ /* 0x000e220008000800 */
[----:B------:R-:W-:Y:S01]  /*374f0*/  PRMT R19, R35, 0x7632, R19 ;  /* 0x0000763223137816 */ /* 0x000fe20000000013 */
[----:B------:R-:W0:Y:S06]  /*37500*/  LDCU UR37, c[0x0][0x398] ;  /* 0x00007300ff2577ac */ /* 0x000e2c0008000800 */
[----:B------:R0:W-:Y:S01]  /*37510*/  @P6 STG.E.U16 desc[UR16][R14.64], R35 ;  /* 0x000000230e006986 */ /* 0x0001e2000c101510 */
[----:B------:R-:W-:Y:S01]  /*37520*/  ISETP.LT.AND P6, PT, R74, UR63, !P3 ;  /* 0x0000003f4a007c0c */ /* 0x000fe2000dfc1270 */
[----:B-1----:R-:W-:-:S02]  /*37530*/  IMAD.WIDE R12, R16, 0x2, R8 ;  /* 0x00000002100c7825 */ /* 0x002fc400078e0208 */
[----:B------:R1:W-:Y:S01]  /*37540*/  @P4 STG.E.U16 desc[UR16][R10.64], R19 ;  /* 0x000000130a004986 */ /* 0x0003e2000c101510 */
[----:B------:R-:W-:Y:S01]  /*37550*/  ISETP.LT.AND P4, PT, R92, UR56, !P3 ;  /* 0x000000385c007c0c */ /* 0x000fe2000df81270 */
[----:B------:R-:W-:Y:S01]  /*37560*/  VIADD R17, R93, 0x63 ;  /* 0x000000635d117836 */ /* 0x000fe20000000000 */
[----:B------:R-:W2:Y:S01]  /*37570*/  LDCU UR56, c[0x0][0x398] ;  /* 0x00007300ff3877ac */ /* 0x000ea20008000800 */
[----:B------:R1:W-:Y:S01]  /*37580*/  @P5 STG.E.U16 desc[UR16][R12.64], R18 ;  /* 0x000000120c005986 */ /* 0x0003e2000c101510 */
[----:B0-----:R-:W-:Y:S01]  /*37590*/  IMAD.WIDE R14, R16, 0x2, R2 ;  /* 0x00000002100e7825 */ /* 0x001fe200078e0202 */
[----:B------:R-:W-:Y:S01]  /*375a0*/  ISETP.LT.AND P5, PT, R73, UR10, !P3 ;  /* 0x0000000a49007c0c */ /* 0x000fe2000dfa1270 */
[----:B------:R-:W0:Y:S03]  /*375b0*/  LDCU UR10, c[0x0][0x398] ;  /* 0x00007300ff0a77ac */ /* 0x000e260008000800 */
[----:B------:R0:W-:Y:S01]  /*375c0*/  @P6 STG.E.U16 desc[UR16][R14.64], R0 ;  /* 0x000000000e006986 */ /* 0x0001e2000c101510 */
[----:B------:R-:W-:-:S02]  /*375d0*/  ISETP.LT.AND P6, PT, R66, UR59, !P0 ;  /* 0x0000003b42007c0c */ /* 0x000fc4000c7c1270 */
[----:B-1----:R-:W-:Y:S01]  /*375e0*/  F2FP.F16.F32.PACK_AB R19, R36, R75 ;  /* 0x0000004b2413723e */ /* 0x002fe200000000ff */
[C---:B------:R-:W-:Y:S01]  /*375f0*/  IMAD.WIDE R10, R16.reuse, 0x2, R6 ;  /* 0x00000002100a7825 */ /* 0x040fe200078e0206 */
[----:B------:R-:W-:Y:S01]  /*37600*/  ISETP.GE.AND P2, PT, R17, UR26, PT ;  /* 0x0000001a11007c0c */ /* 0x000fe2000bf46270 */
[----:B------:R-:W1:Y:S01]  /*37610*/  LDCU UR26, c[0x0][0x398] ;  /* 0x00007300ff1a77ac */ /* 0x000e620008000800 */
[----:B------:R-:W-:Y:S01]  /*37620*/  PRMT R20, R19, 0x7632, R20 ;  /* 0x0000763213147816 */ /* 0x000fe20000000014 */
[----:B------:R-:W-:-:S04]  /*37630*/  IMAD.WIDE R12, R16, 0x2, R4 ;  /* 0x00000002100c7825 */ /* 0x000fc800078e0204 */
[----:B0-----:R-:W-:Y:S02]  /*37640*/  VIADD R0, R16, UR7 ;  /* 0x0000000710007c36 */ /* 0x001fe40008000000 */
[----:B------:R-:W-:Y:S02]  /*37650*/  VIADD R17, R93, 0x64 ;  /* 0x000000645d117836 */ /* 0x000fe40000000000 */
[----:B------:R-:W-:Y:S01]  /*37660*/  IMAD.WIDE R14, R0, 0x2, R8 ;  /* 0x00000002000e7825 */ /* 0x000fe200078e0208 */
[----:B------:R0:W-:Y:S02]  /*37670*/  @P5 STG.E.U16 desc[UR16][R10.64], R19 ;  /* 0x000000130a005986 */ /* 0x0001e4000c101510 */
[----:B------:R-:W-:Y:S02]  /*37680*/  ISETP.GE.AND P3, PT, R17, UR71, PT ;  /* 0x0000004711007c0c */ /* 0x000fe4000bf66270 */
[----:B------:R1:W-:Y:S01]  /*37690*/  @P4 STG.E.U16 desc[UR16][R12.64], R20 ;  /* 0x000000140c004986 */ /* 0x0003e2000c101510 */
[----:B----4-:R-:W-:-:S03]  /*376a0*/  PRMT R18, R71, 0x7610, R18 ;  /* 0x0000761047127816 */ /* 0x010fc60000000012 */
[----:B------:R-:W4:Y:S01]  /*376b0*/  LDL.LU R71, [R1+0x8c] ;  /* 0x00008c0001477983 */ /* 0x000f220000300800 */
[----:B------:R-:W-:Y:S01]  /*376c0*/  ISETP.LT.AND P4, PT, R74, UR53, !P0 ;  /* 0x000000354a007c0c */ /* 0x000fe2000c781270 */
[----:B0-----:R-:W-:Y:S01]  /*376d0*/  IMAD.WIDE R10, R0, 0x2, R2 ;  /* 0x00000002000a7825 */ /* 0x001fe200078e0202 */
[----:B------:R-:W-:Y:S01]  /*376e0*/  ISETP.LT.AND P5, PT, R73, UR49, !P0 ;  /* 0x0000003149007c0c */ /* 0x000fe2000c7a1270 */
[----:B------:R0:W-:Y:S01]  /*376f0*/  @P6 STG.E.U16 desc[UR16][R14.64], R18 ;  /* 0x000000120e006986 */ /* 0x0001e2000c101510 */
[----:B------:R-:W-:Y:S01]  /*37700*/  ISETP.LT.AND P6, PT, R92, UR54, !P0 ;  /* 0x000000365c007c0c */ /* 0x000fe2000c7c1270 */
[C---:B-1----:R-:W-:Y:S01]  /*37710*/  IMAD.WIDE R12, R0.reuse, 0x2, R6 ;  /* 0x00000002000c7825 */ /* 0x042fe200078e0206 */
[----:B------:R-:W1:Y:S03]  /*37720*/  LDCU UR49, c[0x0][0x398] ;  /* 0x00007300ff3177ac */ /* 0x000e660008000800 */
[----:B------:R-:W-:Y:S01]  /*37730*/  VIADD R16, R93, 0x65 ;  /* 0x000000655d107836 */ /* 0x000fe20000000000 */
[----:B------:R-:W1:Y:S01]  /*37740*/  LDCU UR53, c[0x0][0x398] ;  /* 0x00007300ff3577ac */ /* 0x000e620008000800 */
[----:B0-----:R-:W-:Y:S01]  /*37750*/  IMAD.WIDE R14, R0, 0x2, R4 ;  /* 0x00000002000e7825 */ /* 0x001fe200078e0204 */
[----:B------:R-:W0:Y:S01]  /*37760*/  LDCU UR54, c[0x0][0x398] ;  /* 0x00007300ff3677ac */ /* 0x000e220008000800 */
[----:B-----5:R-:W-:-:S02]  /*37770*/  F2FP.F16.F32.PACK_AB R18, R37, R91 ;  /* 0x0000005b2512723e */ /* 0x020fc400000000ff */
[----:B------:R-:W5:Y:S01]  /*37780*/  LDL.S16 R91, [R1+0x378] ;  /* 0x00037800015b7983 */ /* 0x000f620000100600 */
[----:B------:R-:W-:-:S03]  /*37790*/  PRMT R17, R70, 0x7610, R17 ;  /* 0x0000761046117816 */ /* 0x000fc60000000011 */
[----:B------:R-:W5:Y:S01]  /*377a0*/  LDL.LU.S16 R70, [R1+0x37a] ;  /* 0x00037a0001467983 */ /* 0x000f620000300600 */
[----:B------:R-:W-:-:S03]  /*377b0*/  PRMT R19, R18, 0x7632, R19 ;  /* 0x0000763212137816 */ /* 0x000fc60000000013 */
[----:B------:R-:W-:Y:S04]  /*377c0*/  @P4 STG.E.U16 desc[UR16][R10.64], R17 ;  /* 0x000000110a004986 */ /* 0x000fe8000c101510 */
[----:B------:R3:W-:Y:S04]  /*377d0*/  @P5 STG.E.U16 desc[UR16][R12.64], R18 ;  /* 0x000000120c005986 */ /* 0x0007e8000c101510 */
[----:B------:R2:W-:Y:S01]  /*377e0*/  @P6 STG.E.U16 desc[UR16][R14.64], R19 ;  /* 0x000000130e006986 */ /* 0x0005e2000c101510 */
[----:B---3--:R-:W-:-:S03]  /*377f0*/  PRMT R18, R90, 0x7610, R18 ;  /* 0x000076105a127816 */ /* 0x008fc60000000012 */
        /* <DEDUP_REMOVED lines=9> */
[----:B------:R-:W-:Y:S01]  /*37890*/  ISETP.LT.AND P1, PT, R92, UR18, !P1 ;  /* 0x000000125c007c0c */ /* 0x000fe2000cf21270 */
[----:B------:R-:W0:Y:S01]  /*378a0*/  LDCU UR34, c[0x0][0x398] ;  /* 0x00007300ff2277ac */ /* 0x000e220008000800 */
[----:B------:R-:W-:Y:S01]  /*378b0*/  F2FP.F16.F32.PACK_AB R20, R38, R72 ;  /* 0x000000482614723e */ /* 0x000fe200000000ff */
[----:B------:R-:W-:Y:S01]  /*378c0*/  IMAD.WIDE R12, R0, 0x2, R2 ;  /* 0x00000002000c7825 */ /* 0x000fe200078e0202 */
[----:B------:R-:W-:Y:S01]  /*378d0*/  ISETP.GE.AND P0, PT, R16, UR39, PT ;  /* 0x0000002710007c0c */ /* 0x000fe2000bf06270 */
[----:B------:R-:W0:Y:S01]  /*378e0*/  LDCU UR39, c[0x0][0x39c] ;  /* 0x00007380ff2777ac */ /* 0x000e220008000800 */
[----:B------:R-:W-:Y:S01]  /*378f0*/  PRMT R21, R20, 0x7632, R21 ;  /* 0x0000763214157816 */ /* 0x000fe20000000015 */
[C---:B------:R-:W-:Y:S01]  /*37900*/  IMAD.WIDE R14, R0.reuse, 0x2, R6 ;  /* 0x00000002000e7825 */ /* 0x040fe200078e0206 */
[----:B------:R5:W-:Y:S01]  /*37910*/  @P6 STG.E.U16 desc[UR16][R10.64], R18 ;  /* 0x000000120a006986 */ /* 0x000be2000c101510 */
[----:B------:R-:W0:Y:S02]  /*37920*/  LDCU UR18, c[0x0][0x398] ;  /* 0x00007300ff1277ac */ /* 0x000e240008000800 */
[----:B------:R-:W-:Y:S01]  /*37930*/  IMAD.WIDE R16, R0, 0x2, R4 ;  /* 0x0000000200107825 */ /* 0x000fe200078e0204 */
[----:B------:R-:W-:Y:S01]  /*37940*/  @P5 STG.E.U16 desc[UR16][R12.64], R19 ;  /* 0x000000130c005986 */ /* 0x000fe2000c101510 */
[----:B------:R-:W0:Y:S03]  /*37950*/  LDCU UR52, c[0x0][0x398] ;  /* 0x00007300ff3477ac */ /* 0x000e260008000800 */
[----:B------:R-:W-:Y:S01]  /*37960*/  @P4 STG.E.U16 desc[UR16][R14.64], R20 ;  /* 0x000000140e004986 */ /* 0x000fe2000c101510 */
[----:B------:R-:W-:Y:S01]  /*37970*/  ISETP.LT.AND P4, PT, R66, UR45, !P2 ;  /* 0x0000002d42007c0c */ /* 0x000fe2000d781270 */
[----:B------:R-:W-:Y:S01]  /*37980*/  VIADD R0, R0, UR7 ;  /* 0x0000000700007c36 */ /* 0x000fe20008000000 */
[----:B----4-:R-:W-:Y:S01]  /*37990*/  F2FP.F16.F32.PACK_AB R39, R39, R71 ;  /* 0x000000472727723e */ /* 0x010fe200000000ff */
[----:B------:R4:W-:Y:S01]  /*379a0*/  @P1 STG.E.U16 desc[UR16][R16.64], R21 ;  /* 0x0000001510001986 */ /* 0x0009e2000c101510 */
[----:B-----5:R-:W-:-:S03]  /*379b0*/  PRMT R18, R91, 0x7610, R18 ;  /* 0x000076105b127816 */ /* 0x020fc60000000012 */
[----:B------:R-:W5:Y:S01]  /*379c0*/  LDL.S16 R71, [R1+0x380] ;  /* 0x0003800001477983 */ /* 0x000f620000100600 */
[----:B------:R-:W-:Y:S01]  /*379d0*/  ISETP.LT.AND P5, PT, R74, UR65, !P2 ;  /* 0x000000414a007c0c */ /* 0x000fe2000d7a1270 */
[----:B------:R-:W0:Y:S01]  /*379e0*/  LDCU UR45, c[0x0][0x398] ;  /* 0x00007300ff2d77ac */ /* 0x000e220008000800 */
[----:B----4-:R-:W-:Y:S01]  /*379f0*/  PRMT R17, R70, 0x7610, R17 ;  /* 0x0000761046117816 */ /* 0x010fe20000000011 */
[----:B------:R-:W4:Y:S04]  /*37a00*/  LDL.LU R91, [R1+0x94] ;  /* 0x00009400015b7983 */ /* 0x000f280000300800 */
[----:B------:R-:W4:Y:S01]  /*37a10*/  LDL.LU.S16 R70, [R1+0x382] ;  /* 0x0003820001467983 */ /* 0x000f220000300600 */
[----:B------:R-:W-:-:S03]  /*37a20*/  IMAD.WIDE R10, R0, 0x2, R8 ;  /* 0x00000002000a7825 */ /* 0x000fc600078e0208 */
[----:B------:R-:W4:Y:S01]  /*37a30*/  LDL.LU R72, [R1+0x98] ;  /* 0x0000980001487983 */ /* 0x000f220000300800 */
[----:B------:R-:W-:-:S03]  /*37a40*/  VIADD R16, R93, 0x66 ;  /* 0x000000665d107836 */ /* 0x000fc60000000000 */
[----:B------:R0:W-:Y:S01]  /*37a50*/  @P4 STG.E.U16 desc[UR16][R10.64], R18 ;  /* 0x000000120a004986 */ /* 0x0001e2000c101510 */
[----:B------:R-:W-:Y:S01]  /*37a60*/  IMAD.WIDE R12, R0, 0x2, R2 ;  /* 0x00000002000c7825 */ /* 0x000fe200078e0202 */
[----:B------:R-:W-:Y:S01]  /*37a70*/  ISETP.GE.AND P1, PT, R16, UR40, PT ;  /* 0x0000002810007c0c */ /* 0x000fe2000bf26270 */
[----:B------:R-:W1:Y:S02]  /*37a80*/  LDCU UR40, c[0x0][0x398] ;  /* 0x00007300ff2877ac */ /* 0x000e640008000800 */
[----:B------:R-:W-:-:S04]  /*37a90*/  IMAD.WIDE R14, R0, 0x2, R6 ;  /* 0x00000002000e7825 */ /* 0x000fc800078e0206 */
[C---:B------:R-:W-:Y:S02]  /*37aa0*/  VIADD R16, R0.reuse, UR7 ;  /* 0x0000000700107c36 */ /* 0x040fe40008000000 */
[----:B0-----:R-:W-:Y:S01]  /*37ab0*/  IMAD.WIDE R10, R0, 0x2, R4 ;  /* 0x00000002000a7825 */ /* 0x001fe200078e0204 */
        /* <DEDUP_REMOVED lines=8> */
[----:B------:R-:W1:Y:S01]  /*37b40*/  LDCU UR20, c[0x0][0x39c] ;  /* 0x00007380ff1477ac */ /* 0x000e620008000800 */
[----:B------:R-:W-:Y:S01]  /*37b50*/  PRMT R19, R39, 0x7632, R19 ;  /* 0x0000763227137816 */ /* 0x000fe20000000013 */
[----:B------:R-:W1:Y:S06]  /*37b60*/  LDCU UR14, c[0x0][0x398] ;  /* 0x00007300ff0e77ac */ /* 0x000e6c0008000800 */
[----:B------:R1:W-:Y:S01]  /*37b70*/  @P6 STG.E.U16 desc[UR16][R14.64], R39 ;  /* 0x000000270e006986 */ /* 0x0003e2000c101510 */
[----:B------:R-:W-:Y:S01]  /*37b80*/  ISETP.LT.AND P6, PT, R74, UR46, !P3 ;  /* 0x0000002e4a007c0c */ /* 0x000fe2000dfc1270 */
[----:B0-----:R-:W-:Y:S01]  /*37b90*/  IMAD.WIDE R12, R16, 0x2, R8 ;  /* 0x00000002100c7825 */ /* 0x001fe200078e0208 */
[----:B------:R-:W0:Y:S01]  /*37ba0*/  LDCU UR46, c[0x0][0x398] ;  /* 0x00007300ff2e77ac */ /* 0x000e220008000800 */
[----:B------:R0:W-:Y:S01]  /*37bb0*/  @P4 STG.E.U16 desc[UR16][R10.64], R19 ;  /* 0x000000130a004986 */ /* 0x0001e2000c101510 */
[----:B------:R-:W-:Y:S01]  /*37bc0*/  ISETP.LT.AND P4, PT, R92, UR28, !P3 ;  /* 0x0000001c5c007c0c */ /* 0x000fe2000df81270 */
[----:B------:R-:W-:Y:S01]  /*37bd0*/  VIADD R17, R93, 0x67 ;  /* 0x000000675d117836 */ /* 0x000fe20000000000 */
[----:B------:R-:W2:Y:S01]  /*37be0*/  LDCU UR28, c[0x0][0x398] ;  /* 0x00007300ff1c77ac */ /* 0x000ea20008000800 */
[----:B------:R0:W-:Y:S01]  /*37bf0*/  @P5 STG.E.U16 desc[UR16][R12.64], R18 ;  /* 0x000000120c005986 */ /* 0x0001e2000c101510 */
[----:B-1----:R-:W-:Y:S01]  /*37c00*/  IMAD.WIDE R14, R16, 0x2, R2 ;  /* 0x00000002100e7825 */ /* 0x002fe200078e0202 */
[----:B------:R-:W-:-:S04]  /*37c10*/  ISETP.LT.AND P5, PT, R73, UR74, !P3 ;  /* 0x0000004a49007c0c */ /* 0x000fc8000dfa1270 */
[----:B------:R1:W-:Y:S01]  /*37c20*/  @P6 STG.E.U16 desc[UR16][R14.64], R0 ;  /* 0x000000000e006986 */ /* 0x0003e2000c101510 */
[----:B------:R-:W-:Y:S02]  /*37c30*/  ISETP.LT.AND P6, PT, R66, UR35, !P0 ;  /* 0x0000002342007c0c */ /* 0x000fe4000c7c1270 */
[----:B0-----:R-:W-:Y:S01]  /*37c40*/  F2FP.F16.F32.PACK_AB R19, R40, R75 ;  /* 0x0000004b2813723e */ /* 0x001fe200000000ff */
[C---:B------:R-:W-:Y:S01]  /*37c50*/  IMAD.WIDE R10, R16.reuse, 0x2, R6 ;  /* 0x00000002100a7825 */ /* 0x040fe200078e0206 */
[----:B------:R-:W-:Y:S01]  /*37c60*/  ISETP.GE.AND P2, PT, R17, UR72, PT ;  /* 0x0000004811007c0c */ /* 0x000fe2000bf46270 */
[----:B------:R-:W0:Y:S01]  /*37c70*/  LDCU UR35, c[0x0][0x398] ;  /* 0x00007300ff2377ac */ /* 0x000e220008000800 */
[----:B------:R-:W-:Y:S01]  /*37c80*/  PRMT R20, R19, 0x7632, R20 ;  /* 0x0000763213147816 */ /* 0x000fe20000000014 */
[----:B------:R-:W-:-:S04]  /*37c90*/  IMAD.WIDE R12, R16, 0x2, R4 ;  /* 0x00000002100c7825 */ /* 0x000fc800078e0204 */
[----:B-1----:R-:W-:Y:S02]  /*37ca0*/  VIADD R0, R16, UR7 ;  /* 0x0000000710007c36 */ /* 0x002fe40008000000 */
[----:B------:R-:W-:Y:S02]  /*37cb0*/  VIADD R17, R93, 0x68 ;  /* 0x000000685d117836 */ /* 0x000fe40000000000 */
[----:B------:R-:W-:Y:S01]  /*37cc0*/  IMAD.WIDE R14, R0, 0x2, R8 ;  /* 0x00000002000e7825 */ /* 0x000fe200078e0208 */
[----:B------:R1:W-:Y:S02]  /*37cd0*/  @P5 STG.E.U16 desc[UR16][R10.64], R19 ;  /* 0x000000130a005986 */ /* 0x0003e4000c101510 */
[----:B------:R-:W-:Y:S02]  /*37ce0*/  ISETP.GE.AND P3, PT, R17, UR33, PT ;  /* 0x0000002111007c0c */ /* 0x000fe4000bf66270 */
[----:B-----5:R-:W-:Y:S01]  /*37cf0*/  PRMT R18, R71, 0x7610, R18 ;  /* 0x0000761047127816 */ /* 0x020fe20000000012 */
[----:B------:R-:W-:Y:S01]  /*37d00*/  @P4 STG.E.U16 desc[UR16][R12.64], R20 ;  /* 0x000000140c004986 */ /* 0x000fe2000c101510 */
[----:B------:R-:W-:Y:S01]  /*37d10*/  ISETP.LT.AND P4, PT, R74, UR41, !P0 ;  /* 0x000000294a007c0c */ /* 0x000fe2000c781270 */
[----:B-1----:R-:W-:Y:S01]  /*37d20*/  IMAD.WIDE R10, R0, 0x2, R2 ;  /* 0x00000002000a7825 */ /* 0x002fe200078e0202 */
[----:B------:R-:W-:Y:S01]  /*37d30*/  ISETP.LT.AND P5, PT, R73, UR66, !P0 ;  /* 0x0000004249007c0c */ /* 0x000fe2000c7a1270 */
[----:B------:R1:W-:Y:S01]  /*37d40*/  @P6 STG.E.U16 desc[UR16][R14.64], R18 ;  /* 0x000000120e006986 */ /* 0x0003e2000c101510 */
[----:B------:R-:W5:Y:S01]  /*37d50*/  LDCU UR33, c[0x0][0x398] ;  /* 0x00007300ff2177ac */ /* 0x000f620008000800 */
[----:B----4-:R-:W-:-:S02]  /*37d60*/  PRMT R17, R70, 0x7610, R17 ;  /* 0x0000761046117816 */ /* 0x010fc40000000011 */
[----:B------:R-:W4:Y:S01]  /*37d70*/  LDL.LU R71, [R1+0x9c] ;  /* 0x00009c0001477983 */ /* 0x000f220000300800 */
[----:B------:R-:W-:Y:S01]  /*37d80*/  ISETP.LT.AND P6, PT, R92, UR55, !P0 ;  /* 0x000000375c007c0c */ /* 0x000fe2000c7c1270 */
[----:B------:R-:W-:Y:S01]  /*37d90*/  VIADD R16, R93, 0x69 ;  /* 0x000000695d107836 */ /* 0x000fe20000000000 */
[----:B------:R-:W0:Y:S01]  /*37da0*/  LDCU UR41, c[0x0][0x39c] ;  /* 0x00007380ff2977ac */ /* 0x000e220008000800 */
[----:B-1----:R-:W-:Y:S01]  /*37db0*/  F2FP.F16.F32.PACK_AB R18, R41, R91 ;  /* 0x0000005b2912723e */ /* 0x002fe200000000ff */
[----:B------:R-:W-:Y:S01]  /*37dc0*/  IMAD.WIDE R12, R0, 0x2, R6 ;  /* 0x00000002000c7825 */ /* 0x000fe200078e0206 */
[----:B------:R-:W5:Y:S01]  /*37dd0*/  LDL.S16 R91, [R1+0x388] ;  /* 0x00038800015b7983 */ /* 0x000f620000100600 */
[----:B------:R-:W-:Y:S01]  /*37de0*/  F2FP.F16.F32.PACK_AB R20, R42, R72 ;  /* 0x000000482a14723e */ /* 0x000fe200000000ff */
[----:B------:R-:W1:Y:S02]  /*37df0*/  LDCU UR55, c[0x0][0x39c] ;  /* 0x00007380ff3777ac */ /* 0x000e640008000800 */
[----:B------:R-:W5:Y:S01]  /*37e00*/  LDL.LU.S16 R70, [R1+0x38a] ;  /* 0x00038a0001467983 */ /* 0x000f620000300600 */
[----:B------:R-:W-:Y:S01]  /*37e10*/  PRMT R19, R18, 0x7632, R19 ;  /* 0x0000763212137816 */ /* 0x000fe20000000013 */
[----:B------:R-:W-:-:S02]  /*37e20*/  IMAD.WIDE R14, R0, 0x2, R4 ;  /* 0x00000002000e7825 */ /* 0x000fc400078e0204 */
[----:B------:R-:W-:Y:S04]  /*37e30*/  @P4 STG.E.U16 desc[UR16][R10.64], R17 ;  /* 0x000000110a004986 */ /* 0x000fe8000c101510 */
[----:B------:R3:W-:Y:S04]  /*37e40*/  @P5 STG.E.U16 desc[UR16][R12.64], R18 ;  /* 0x000000120c005986 */ /* 0x0007e8000c101510 */
[----:B------:R2:W-:Y:S01]  /*37e50*/  @P6 STG.E.U16 desc[UR16][R14.64], R19 ;  /* 0x000000130e006986 */ /* 0x0005e2000c101510 */
[----:B---3--:R-:W-:-:S03]  /*37e60*/  PRMT R18, R90, 0x7610, R18 ;  /* 0x000076105a127816 */ /* 0x008fc60000000012 */
[----:B------:R-:W3:Y:S01]  /*37e70*/  LDL.S16 R90, [R1+0x38c] ;  /* 0x00038c00015a7983 */ /* 0x000ee20000100600 */
[----:B--2---:R-:W-:-:S03]  /*37e80*/  PRMT R19, R89, 0x7610, R19 ;  /* 0x0000761059137816 */ /* 0x004fc60000000013 */
[----:B------:R-:W2:Y:S01]  /*37e90*/  LDL.LU.S16 R89, [R1+0x38e] ;  /* 0x00038e0001597983 */ /* 0x000ea20000300600 */
[----:B------:R-:W-:Y:S02]  /*37ea0*/  ISETP.LT.AND P6, PT, R66, UR64, !P1 ;  /* 0x0000004042007c0c */ /* 0x000fe4000cfc1270 */
[----:B------:R-:W-:Y:S01]  /*37eb0*/  ISETP.LT.AND P5, PT, R74, UR60, !P1 ;  /* 0x0000003c4a007c0c */ /* 0x000fe2000cfa1270 */
[----:B------:R-:W-:Y:S01]  /*37ec0*/  VIADD R0, R0, UR7 ;  /* 0x0000000700007c36 */ /* 0x000fe20008000000 */
[----:B------:R-:W-:Y:S01]  /*37ed0*/  ISETP.LT.AND P4, PT, R73, UR68, !P1 ;  /* 0x0000004449007c0c */ /* 0x000fe2000cf81270 */
[----:B------:R-:W2:Y:S01]  /*37ee0*/  LDL.LU R75, [R1+0xa0] ;  /* 0x0000a000014b7983 */ /* 0x000ea20000300800 */
[----:B------:R-:W-:Y:S01]  /*37ef0*/  ISETP.LT.AND P1, PT, R92, UR73, !P1 ;  /* 0x000000495c007c0c */ /* 0x000fe2000cf21270 */
[----:B------:R-:W-:Y:S01]  /*37f00*/  IMAD.WIDE R10, R0, 0x2, R8 ;  /* 0x00000002000a7825 */ /* 0x000fe200078e0208 */
[----:B------:R-:W-:Y:S01]  /*37f10*/  ISETP.GE.AND P0, PT, R16, UR24, PT ;  /* 0x0000001810007c0c */ /* 0x000fe2000bf06270 */
[----:B------:R-:W0:Y:S02]  /*37f20*/  LDCU UR24, c[0x0][0x398] ;  /* 0x00007300ff1877ac */ /* 0x000e240008000800 */
[----:B------:R-:W-:Y:S01]  /*37f30*/  IMAD.WIDE R12, R0, 0x2, R2 ;  /* 0x00000002000c7825 */ /* 0x000fe200078e0202 */
[----:B------:R-:W-:-:S03]  /*37f40*/  PRMT R21, R20, 0x7632, R21 ;  /* 0x0000763214157816 */ /* 0x000fc60000000015 */
[C---:B------:R-:W-:Y:S01]  /*37f50*/  IMAD.WIDE R14, R0.reuse, 0x2, R6 ;  /* 0x00000002000e7825 */ /* 0x040fe200078e0206 */
[----:B------:R0:W-:Y:S03]  /*37f60*/  @P6 STG.E.U16 desc[UR16][R10.64], R18 ;  /* 0x000000120a006986 */ /* 0x0001e6000c101510 */
[----:B------:R-:W-:Y:S01]  /*37f70*/  IMAD.WIDE R16, R0, 0x2, R4 ;  /* 0x0000000200107825 */ /* 0x000fe200078e0204 */
[----:B------:R-:W-:Y:S04]  /*37f80*/  @P5 STG.E.U16 desc[UR16][R12.64], R19 ;  /* 0x000000130c005986 */ /* 0x000fe8000c101510 */
[----:B------:R-:W-:Y:S01]  /*37f90*/  @P4 STG.E.U16 desc[UR16][R14.64], R20 ;  /* 0x000000140e004986 */ /* 0x000fe2000c101510 */
[----:B------:R-:W-:-:S03]  /*37fa0*/  ISETP.LT.AND P4, PT, R66, UR67, !P2 ;  /* 0x0000004342007c0c */ /* 0x000fc6000d781270 */
[----:B------:R1:W-:Y:S01]  /*37fb0*/  @P1 STG.E.U16 desc[UR16][R16.64], R21 ;  /* 0x0000001510001986 */ /* 0x0003e2000c101510 */
[----:B------:R-:W-:-:S04]  /*37fc0*/  VIADD R0, R0, UR7 ;  /* 0x0000000700007c36 */ /* 0x000fc80008000000 */
[----:B0-----:R-:W-:-:S04]  /*37fd0*/  IMAD.WIDE R10, R0, 0x2, R8 ;  /* 0x00000002000a7825 */ /* 0x001fc800078e0208 */
[----:B-1----:R-:W-:Y:S02]  /*37fe0*/  VIADD R16, R93, 0x6a ;  /* 0x0000006a5d107836 */ /* 0x002fe40000000000 */
[----:B------:R-:W-:-:S03]  /*37ff0*/  IMAD.WIDE R12, R0, 0x2, R2 ;  /* 0x00000002000c7825 */ /* 0x000fc600078e0202 */
[----:B------:R-:W-:Y:S01]  /*38000*/  ISETP.GE.AND P1, PT, R16, UR43, PT ;  /* 0x0000002b10007c0c */ /* 0x000fe2000bf26270 */
[----:B------:R-:W-:Y:S01]  /*38010*/  IMAD.WIDE R14, R0, 0x2, R6 ;  /* 0x00000002000e7825 */ /* 0x000fe200078e0206 */
[----:B----4-:R-:W-:Y:S02]  /*38020*/  F2FP.F16.F32.PACK_AB R43, R43, R71 ;  /* 0x000000472b2b723e */ /* 0x010fe400000000ff */
[----:B-----5:R-:W-:Y:S01]  /*38030*/  PRMT R18, R91, 0x7610, R18 ;  /* 0x000076105b127816 */ /* 0x020fe20000000012 */
[----:B------:R-:W4:Y:S01]  /*38040*/  LDL.S16 R71, [R1+0x390] ;  /* 0x0003900001477983 */ /* 0x000f220000100600 */
[----:B------:R-:W-:-:S03]  /*38050*/  PRMT R17, R70, 0x7610, R17 ;  /* 0x0000761046117816 */ /* 0x000fc60000000011 */
[----:B------:R-:W5:Y:S01]  /*38060*/  LDL.LU R91, [R1+0xa4] ;  /* 0x0000a400015b7983 */ /* 0x000f620000300800 */
[----:B------:R-:W-:Y:S01]  /*38070*/  VIADD R16, R0, UR7 ;  /* 0x0000000700107c36 */ /* 0x000fe20008000000 */
[----:B------:R-:W-:Y:S01]  /*38080*/  ISETP.LT.AND P5, PT, R74, UR8, !P2 ;  /* 0x000000084a007c0c */ /* 0x000fe2000d7a1270 */
[----:B------:R-:W0:Y:S01]  /*38090*/  LDCU UR8, c[0x0][0x398] ;  /* 0x00007300ff0877ac */ /* 0x000e220008000800 */
[----:B------:R-:W5:Y:S01]  /*380a0*/  LDL.LU.S16 R70, [R1+0x392] ;  /* 0x0003920001467983 */ /* 0x000f620000300600 */
[----:B------:R-:W-:Y:S02]  /*380b0*/  ISETP.LT.AND P6, PT, R73, UR4, !P2 ;  /* 0x0000000449007c0c */ /* 0x000fe4000d7c1270 */
[----:B------:R-:W-:Y:S01]  /*380c0*/  PRMT R19, R43, 0x7632, R19 ;  /* 0x000076322b137816 */ /* 0x000fe20000000013 */
[----:B------:R3:W-:Y:S01]  /*380d0*/  @P4 STG.E.U16 desc[UR16][R10.64], R18 ;  /* 0x000000120a004986 */ /* 0x0007e2000c101510 */
[----:B------:R-:W1:Y:S03]  /*380e0*/  LDCU UR4, c[0x0][0x398] ;  /* 0x00007300ff0477ac */ /* 0x000e660008000800 */
[----:B------:R-:W5:Y:S01]  /*380f0*/  LDL.LU R72, [R1+0xa8] ;  /* 0x0000a80001487983 */ /* 0x000f620000300800 */
[----:B------:R-:W0:Y:S01]  /*38100*/  LDCU UR43, c[0x0][0x398] ;  /* 0x00007300ff2b77ac */ /* 0x000e220008000800 */
[----:B---3--:R-:W-:Y:S01]  /*38110*/  PRMT R18, R90, 0x7610, R18 ;  /* 0x000076105a127816 */ /* 0x008fe20000000012 */
[----:B------:R-:W-:Y:S01]  /*38120*/  IMAD.WIDE R10, R0, 0x2, R4 ;  /* 0x00000002000a7825 */ /* 0x000fe200078e0204 */
[----:B------:R-:W3:Y:S01]  /*38130*/  LDL.S16 R90, [R1+0x394] ;  /* 0x00039400015a7983 */ /* 0x000ee20000100600 */
[----:B--2---:R-:W-:-:S03]  /*38140*/  PRMT R0, R89, 0x7610, R0 ;  /* 0x0000761059007816 */ /* 0x004fc60000000000 */
[----:B------:R-:W2:Y:S01]  /*38150*/  LDL.LU.S16 R89, [R1+0x396] ;  /* 0x0003960001597983 */ /* 0x000ea20000300600 */
[----:B------:R-:W-:Y:S01]  /*38160*/  ISETP.LT.AND P4, PT, R92, UR31, !P2 ;  /* 0x0000001f5c007c0c */ /* 0x000fe2000d781270 */
[----:B------:R-:W0:Y:S02]  /*38170*/  LDCU UR31, c[0x0][0x398] ;  /* 0x00007300ff1f77ac */ /* 0x000e240008000800 */
[----:B------:R1:W-:Y:S01]  /*38180*/  @P5 STG.E.U16 desc[UR16][R12.64], R17 ;  /* 0x000000110c005986 */ /* 0x0003e2000c101510 */
[----:B------:R-:W-:-:S03]  /*38190*/  ISETP.LT.AND P5, PT, R66, UR44, !P3 ;  /* 0x0000002c42007c0c */ /* 0x000fc6000dfa1270 */
[----:B------:R0:W-:Y:S01]  /*381a0*/  @P6 STG.E.U16 desc[UR16][R14.64], R43 ;  /* 0x0000002b0e006986 */ /* 0x0001e2000c101510 */
[----:B------:R-:W-:Y:S01]  /*381b0*/  ISETP.LT.AND P6, PT, R74, UR69, !P3 ;  /* 0x000000454a007c0c */ /* 0x000fe2000dfc1270 */
[----:B-1----:R-:W-:Y:S02]  /*381c0*/  VIADD R17, R93, 0x6b ;  /* 0x0000006b5d117836 */ /* 0x002fe40000000000 */
[----:B------:R-:W-:-:S03]  /*381d0*/  IMAD.WIDE R12, R16, 0x2, R8 ;  /* 0x00000002100c7825 */ /* 0x000fc600078e0208 */
[----:B------:R-:W-:Y:S01]  /*381e0*/  ISETP.GE.AND P2, PT, R17, UR36, PT ;  /* 0x0000002411007c0c */ /* 0x000fe2000bf46270 */
[----:B0-----:R-:W-:Y:S01]  /*381f0*/  IMAD.WIDE R14, R16, 0x2, R2 ;  /* 0x00000002100e7825 */ /* 0x001fe200078e0202 */
[----:B------:R0:W-:Y:S03]  /*38200*/  @P4 STG.E.U16 desc[UR16][R10.64], R19 ;  /* 0x000000130a004986 */ /* 0x0001e6000c101510 */
[----:B------:R-:W-:Y:S01]  /*38210*/  VIADD R17, R93, 0x6c ;  /* 0x0000006c5d117836 */ /* 0x000fe20000000000 */
[----:B------:R1:W-:Y:S01]  /*38220*/  @P5 STG.E.U16 desc[UR16][R12.64], R18 ;  /* 0x000000120c005986 */ /* 0x0003e2000c101510 */
[----:B------:R-:W-:Y:S01]  /*38230*/  ISETP.LT.AND P5, PT, R73, UR48, !P3 ;  /* 0x0000003049007c0c */ /* 0x000fe2000dfa1270 */
[----:B------:R-:W2:Y:S01]  /*38240*/  LDCU UR36, c[0x0][0x398] ;  /* 0x00007300ff2477ac */ /* 0x000ea20008000800 */
[----:B------:R-:W-:Y:S01]  /*38250*/  ISETP.LT.AND P4, PT, R92, UR12, !P3 ;  /* 0x0000000c5c007c0c */ /* 0x000fe2000df81270 */
[----:B------:R1:W-:Y:S01]  /*38260*/  @P6 STG.E.U16 desc[UR16][R14.64], R0 ;  /* 0x000000000e006986 */ /* 0x0003e2000c101510 */
[----:B------:R-:W-:Y:S01]  /*38270*/  ISETP.GE.AND P3, PT, R17, UR50, PT ;  /* 0x0000003211007c0c */ /* 0x000fe2000bf66270 */
[----:B------:R-:W2:Y:S01]  /*38280*/  LDCU UR12, c[0x0][0x39c] ;  /* 0x00007380ff0c77ac */ /* 0x000ea20008000800 */
[----:B------:R-:W-:-:S02]  /*38290*/  ISETP.LT.AND P6, PT, R66, UR75, !P0 ;  /* 0x0000004b42007c0c */ /* 0x000fc4000c7c1270 */
[----:B------:R-:W-:Y:S01]  /*382a0*/  F2FP.F16.F32.PACK_AB R44, R44, R75 ;  /* 0x0000004b2c2c723e */ /* 0x000fe200000000ff */
[----:B0-----:R-:W-:-:S03]  /*382b0*/  IMAD.WIDE R10, R16, 0x2, R6 ;  /* 0x00000002100a7825 */ /* 0x001fc600078e0206 */
[----:B-1----:R-:W-:Y:S01]  /*382c0*/  PRMT R18, R44, 0x7632, R18 ;  /* 0x000076322c127816 */ /* 0x002fe20000000012 */
[C---:B------:R-:W-:Y:S02]  /*382d0*/  VIADD R0, R16.reuse, UR7 ;  /* 0x0000000710007c36 */ /* 0x040fe40008000000 */
[----:B------:R-:W-:Y:S01]  /*382e0*/  IMAD.WIDE R12, R16, 0x2, R4 ;  /* 0x00000002100c7825 */ /* 0x000fe200078e0204 */
[----:B------:R0:W-:Y:S03]  /*382f0*/  @P5 STG.E.U16 desc[UR16][R10.64], R44 ;  /* 0x0000002c0a005986 */ /* 0x0001e6000c101510 */
[C---:B------:R-:W-:Y:S01]  /*38300*/  IMAD.WIDE R14, R0.reuse, 0x2, R8 ;  /* 0x00000002000e7825 */ /* 0x040fe200078e0208 */
[----:B------:R1:W-:Y:S03]  /*38310*/  @P4 STG.E.U16 desc[UR16][R12.64], R18 ;  /* 0x000000120c004986 */ /* 0x0003e6000c101510 */
[----:B------:R-:W-:-:S02]  /*38320*/  VIADD R19, R0, UR7 ;  /* 0x0000000700137c36 */ /* 0x000fc40008000000 */
[----:B0-----:R-:W-:-:S04]  /*38330*/  IMAD.WIDE R10, R0, 0x2, R2 ;  /* 0x00000002000a7825 */ /* 0x001fc800078e0202 */
[----:B-1----:R-:W-:Y:S01]  /*38340*/  IMAD.WIDE R12, R0, 0x2, R6 ;  /* 0x00000002000c7825 */ /* 0x002fe200078e0206 */
[----:B----4-:R-:W-:Y:S02]  /*38350*/  PRMT R20, R71, 0x7610, R20 ;  /* 0x0000761047147816 */ /* 0x010fe40000000014 */
[----:B------:R-:W4:Y:S01]  /*38360*/  LDL.LU R71, [R1+0xac] ;  /* 0x0000ac0001477983 */ /* 0x000f220000300800 */
[----:B-----5:R-:W-:-:S03]  /*38370*/  F2FP.F16.F32.PACK_AB R45, R45, R91 ;  /* 0x0000005b2d2d723e */ /* 0x020fc600000000ff */
[----:B------:R-:W5:Y:S01]  /*38380*/  LDL.S16 R91, [R1+0x398] ;  /* 0x00039800015b7983 */ /* 0x000f620000100600 */
[----:B------:R-:W-:-:S03]  /*38390*/  PRMT R17, R70, 0x7610, R17 ;  /* 0x0000761046117816 */ /* 0x000fc60000000011 */
[----:B------:R-:W5:Y:S04]  /*383a0*/  LDL.LU.S16 R70, [R1+0x39a] ;  /* 0x00039a0001467983 */ /* 0x000f680000300600 */
[----:B------:R0:W-:Y:S02]  /*383b0*/  @P6 STG.E.U16 desc[UR16][R14.64], R20 ;  /* 0x000000140e006986 */ /* 0x0001e4000c101510 */
[----:B0-----:R-:W-:Y:S01]  /*383c0*/  IMAD.WIDE R14, R0, 0x2, R4 ;  /* 0x00000002000e7825 */ /* 0x001fe200078e0204 */
[----:B---3--:R-:W-:Y:S02]  /*383d0*/  PRMT R0, R90, 0x7610, R0 ;  /* 0x000076105a007816 */ /* 0x008fe40000000000 */
[----:B------:R-:W3:Y:S01]  /*383e0*/  LDL.S16 R90, [R1+0x39c] ;  /* 0x00039c00015a7983 */ /* 0x000ee20000100600 */
[----:B--2---:R-:W-:-:S03]  /*383f0*/  PRMT R20, R89, 0x7610, R20 ;  /* 0x0000761059147816 */ /* 0x004fc60000000014 */
[----:B------:R-:W2:Y:S01]  /*38400*/  LDL.LU.S16 R89, [R1+0x39e] ;  /* 0x00039e0001597983 */ /* 0x000ea20000300600 */
[----:B------:R-:W-:Y:S02]  /*38410*/  ISETP.LT.AND P4, PT, R74, UR61, !P0 ;  /* 0x0000003d4a007c0c */ /* 0x000fe4000c781270 */
[----:B------:R-:W-:Y:S01]  /*38420*/  ISETP.LT.AND P5, PT, R73, UR30, !P0 ;  /* 0x0000001e49007c0c */ /* 0x000fe2000c7a1270 */
[----:B------:R-:W-:Y:S01]  /*38430*/  VIADD R16, R93, 0x6d ;  /* 0x0000006d5d107836 */ /* 0x000fe20000000000 */
[----:B------:R-:W-:Y:S01]  /*38440*/  ISETP.LT.AND P6, PT, R92, UR42, !P0 ;  /* 0x0000002a5c007c0c */ /* 0x000fe2000c7c1270 */
[----:B------:R-:W2:Y:S01]  /*38450*/  LDL.LU R75, [R1+0xb0] ;  /* 0x0000b000014b7983 */ /* 0x000ea20000300800 */
[----:B------:R-:W-:Y:S01]  /*38460*/  PRMT R18, R45, 0x7632, R18 ;  /* 0x000076322d127816 */ /* 0x000fe20000000012 */
[----:B------:R-:W0:Y:S06]  /*38470*/  LDCU UR30, c[0x0][0x398] ;  /* 0x00007300ff1e77ac */ /* 0x000e2c0008000800 */
[----:B------:R1:W-:Y:S01]  /*38480*/  @P4 STG.E.U16 desc[UR16][R10.64], R17 ;  /* 0x000000110a004986 */ /* 0x0003e2000c101510 */
[----:B------:R-:W-:Y:S01]  /*38490*/  F2FP.F16.F32.PACK_AB R46, R46, R72 ;  /* 0x000000482e2e723e */ /* 0x000fe200000000ff */
[----:B------:R-:W0:Y:S02]  /*384a0*/  LDCU UR42, c[0x0][0x398] ;  /* 0x00007300ff2a77ac */ /* 0x000e240008000800 */
[----:B------:R0:W-:Y:S01]  /*384b0*/  @P5 STG.E.U16 desc[UR16][R12.64], R45 ;  /* 0x0000002d0c005986 */ /* 0x0001e2000c101510 */
[----:B------:R-:W-:Y:S01]  /*384c0*/  ISETP.LT.AND P5, PT, R74, UR38, !P1 ;  /* 0x000000264a007c0c */ /* 0x000fe2000cfa1270 */
[----:B------:R-:W2:Y:S02]  /*384d0*/  LDCU UR38, c[0x0][0x398] ;  /* 0x00007300ff2677ac */ /* 0x000ea40008000800 */
[----:B------:R0:W-:Y:S01]  /*384e0*/  @P6 STG.E.U16 desc[UR16][R14.64], R18 ;  /* 0x000000120e006986 */ /* 0x0001e2000c101510 */
[----:B------:R-:W-:Y:S01]  /*384f0*/  ISETP.LT.AND P6, PT, R66, UR22, !P1 ;  /* 0x0000001642007c0c */ /* 0x000fe2000cfc1270 */
[----:B------:R-:W2:Y:S01]  /*38500*/  LDCU UR22, c[0x0][0x39c] ;  /* 0x00007380ff1677ac */ /* 0x000ea20008000800 */
[----:B------:R-:W-:-:S02]  /*38510*/  ISETP.LT.AND P4, PT, R73, UR47, !P1 ;  /* 0x0000002f49007c0c */ /* 0x000fc4000cf81270 */
[----:B------:R-:W-:Y:S01]  /*38520*/  ISETP.LT.AND P1, PT, R92, UR32, !P1 ;  /* 0x000000205c007c0c */ /* 0x000fe2000cf21270 */
[C---:B-1----:R-:W-:Y:S01]  /*38530*/  IMAD.WIDE R10, R19.reuse, 0x2, R8 ;  /* 0x00000002130a7825 */ /* 0x042fe200078e0208 */
[----:B------:R-:W-:Y:S01]  /*38540*/  ISETP.GE.AND P0, PT, R16, UR39, PT ;  /* 0x0000002710007c0c */ /* 0x000fe2000bf06270 */
[----:B------:R-:W1:Y:S02]  /*38550*/  LDCU UR39, c[0x0][0x398] ;  /* 0x00007300ff2777ac */ /* 0x000e640008000800 */
[C---:B0-----:R-:W-:Y:S01]  /*38560*/  IMAD.WIDE R12, R19.reuse, 0x2, R2 ;  /* 0x00000002130c7825 */ /* 0x041fe200078e0202 */
[----:B------:R-:W-:Y:S01]  /*38570*/  PRMT R18, R46, 0x7632, R18 ;  /* 0x000076322e127816 */ /* 0x000fe20000000012 */
[----:B------:R-:W0:Y:S02]  /*38580*/  LDCU UR32, c[0x0][0x398] ;  /* 0x00007300ff2077ac */ /* 0x000e240008000800 */
[C---:B------:R-:W-:Y:S01]  /*38590*/  IMAD.WIDE R14, R19.reuse, 0x2, R6 ;  /* 0x00000002130e7825 */ /* 0x040fe200078e0206 */
[----:B------:R0:W-:Y:S03]  /*385a0*/  @P6 STG.E.U16 desc[UR16][R10.64], R0 ;  /* 0x000000000a006986 */ /* 0x0001e6000c101510 */
[C---:B------:R-:W-:Y:S01]  /*385b0*/  IMAD.WIDE R16, R19.reuse, 0x2, R4 ;  /* 0x0000000213107825 */ /* 0x040fe200078e0204 */
[----:B------:R0:W-:Y:S04]  /*385c0*/  @P5 STG.E.U16 desc[UR16][R12.64], R20 ;  /* 0x000000140c005986 */ /* 0x0001e8000c101510 */
[----:B------:R1:W-:Y:S04]  /*385d0*/  @P4 STG.E.U16 desc[UR16][R14.64], R46 ;  /* 0x0000002e0e004986 */ /* 0x0003e8000c101510 */
[----:B------:R5:W-:Y:S01]  /*385e0*/  @P1 STG.E.U16 desc[UR16][R16.64], R18 ;  /* 0x0000001210001986 */ /* 0x000be2000c101510 */
[----:B------:R-:W-:Y:S01]  /*385f0*/  ISETP.LT.AND P4, PT, R66, UR51, !P2 ;  /* 0x0000003342007c0c */ /* 0x000fe2000d781270 */
[----:B------:R-:W-:-:S04]  /*38600*/  VIADD R19, R19, UR7 ;  /* 0x0000000713137c36 */ /* 0x000fc80008000000 */
[----:B0-----:R-:W-:-:S04]  /*38610*/  IMAD.WIDE R10, R19, 0x2, R8 ;  /* 0x00000002130a7825 */ /* 0x001fc800078e0208 */
[----:B------:R-:W-:-:S04]  /*38620*/  IMAD.WIDE R12, R19, 0x2, R2 ;  /* 0x00000002130c7825 */ /* 0x000fc800078e0202 */
[----:B-1----:R-:W-:-:S04]  /*38630*/  IMAD.WIDE R14, R19, 0x2, R6 ;  /* 0x00000002130e7825 */ /* 0x002fc800078e0206 */
[----:B------:R-:W-:Y:S01]  /*38640*/  VIADD R21, R19, UR7 ;  /* 0x0000000713157c36 */ /* 0x000fe20008000000 */
[----:B----4-:R-:W-:Y:S02]  /*38650*/  F2FP.F16.F32.PACK_AB R47, R47, R71 ;  /* 0x000000472f2f723e */ /* 0x010fe400000000ff */
[----:B------:R-:W4:Y:S01]  /*38660*/  LDL.S16 R71, [R1+0x3a0] ;  /* 0x0003a00001477983 */ /* 0x000f220000100600 */
[----:B-----5:R-:W-:-:S03]  /*38670*/  PRMT R17, R91, 0x7610, R17 ;  /* 0x000076105b117816 */ /* 0x020fc60000000011 */
[----:B------:R-:W5:Y:S01]  /*38680*/  LDL.LU R91, [R1+0xb4] ;  /* 0x0000b400015b7983 */ /* 0x000f620000300800 */
[----:B------:R-:W-:-:S03]  /*38690*/  PRMT R20, R70, 0x7610, R20 ;  /* 0x0000761046147816 */ /* 0x000fc60000000014 */
[----:B------:R-:W5:Y:S04]  /*386a0*/  LDL.LU.S16 R70, [R1+0x3a2] ;  /* 0x0003a20001467983 */ /* 0x000f680000300600 */
[----:B------:R-:W5:Y:S04]  /*386b0*/  LDL.LU R72, [R1+0xb8] ;  /* 0x0000b80001487983 */ /* 0x000f680000300800 */
[----:B------:R0:W-:Y:S01]  /*386c0*/  @P4 STG.E.U16 desc[UR16][R10.64], R17 ;  /* 0x000000110a004986 */ /* 0x0001e2000c101510 */
[----:B---3--:R-:W-:-:S03]  /*386d0*/  PRMT R18, R90, 0x7610, R18 ;  /* 0x000076105a127816 */ /* 0x008fc60000000012 */
[----:B------:R-:W3:Y:S01]  /*386e0*/  LDL.S16 R90, [R1+0x3a4] ;  /* 0x0003a400015a7983 */ /* 0x000ee20000100600 */
[----:B0-----:R-:W-:Y:S01]  /*386f0*/  IMAD.WIDE R10, R19, 0x2, R4 ;  /* 0x00000002130a7825 */ /* 0x001fe200078e0204 */
[----:B--2---:R-:W-:Y:S02]  /*38700*/  PRMT R19, R89, 0x7610, R19 ;  /* 0x0000761059137816 */ /* 0x004fe40000000013 */
[----:B------:R-:W2:Y:S01]  /*38710*/  LDL.LU.S16 R89, [R1+0x3a6] ;  /* 0x0003a60001597983 */ /* 0x000ea20000300600 */
[----:B------:R-:W-:Y:S02]  /*38720*/  ISETP.LT.AND P5, PT, R74, UR57, !P2 ;  /* 0x000000394a007c0c */ /* 0x000fe4000d7a1270 */
[----:B------:R-:W-:Y:S02]  /*38730*/  ISETP.LT.AND P6, PT, R73, UR37, !P2 ;  /* 0x0000002549007c0c */ /* 0x000fe4000d7c1270 */
[----:B------:R-:W-:Y:S01]  /*38740*/  PRMT R16, R47, 0x7632, R16 ;  /* 0x000076322f107816 */ /* 0x000fe20000000010 */
[----:B------:R-:W-:Y:S01]  /*38750*/  VIADD R0, R93, 0x6e ;  /* 0x0000006e5d007836 */ /* 0x000fe20000000000 */
[----:B------:R-:W-:-:S02]  /*38760*/  ISETP.LT.AND P4, PT, R92, UR26, !P2 ;  /* 0x0000001a5c007c0c */ /* 0x000fc4000d781270 */
[----:B------:R-:W-:Y:S01]  /*38770*/  F2FP.F16.F32.PACK_AB R48, R48, R75 ;  /* 0x0000004b3030723e */ /* 0x000fe200000000ff */
[----:B------:R-:W-:-:S04]  /*38780*/  VIADD R17, R21, UR7 ;  /* 0x0000000715117c36 */ /* 0x000fc80008000000 */
[----:B------:R0:W-:Y:S01]  /*38790*/  @P5 STG.E.U16 desc[UR16][R12.64], R20 ;  /* 0x000000140c005986 */ /* 0x0001e2000c101510 */
[----:B------:R-:W-:Y:S01]  /*387a0*/  ISETP.LT.AND P5, PT, R66, UR10, !P3 ;  /* 0x0000000a42007c0c */ /* 0x000fe2000dfa1270 */
[----:B------:R-:W1:Y:S02]  /*387b0*/  LDCU UR10, c[0x0][0x39c] ;  /* 0x00007380ff0a77ac */ /* 0x000e640008000800 */
[----:B------:R1:W-:Y:S01]  /*387c0*/  @P6 STG.E.U16 desc[UR16][R14.64], R47 ;  /* 0x0000002f0e006986 */ /* 0x0003e2000c101510 */
[----:B------:R-:W-:Y:S01]  /*387d0*/  ISETP.LT.AND P6, PT, R74, UR56, !P3 ;  /* 0x000000384a007c0c */ /* 0x000fe2000dfc1270 */
[----:B------:R-:W2:Y:S02]  /*387e0*/  LDCU UR37, c[0x0][0x398] ;  /* 0x00007300ff2577ac */ /* 0x000ea40008000800 */
[----:B------:R1:W-:Y:S01]  /*387f0*/  @P4 STG.E.U16 desc[UR16][R10.64], R16 ;  /* 0x000000100a004986 */ /* 0x0003e2000c101510 */
[----:B------:R-:W-:Y:S01]  /*38800*/  ISETP.GE.AND P1, PT, R0, UR20, PT ;  /* 0x0000001400007c0c */ /* 0x000fe2000bf26270 */
[----:B------:R-:W2:Y:S01]  /*38810*/  LDCU UR26, c[0x0][0x398] ;  /* 0x00007300ff1a77ac */ /* 0x000ea20008000800 */
[----:B0-----:R-:W-:Y:S01]  /*38820*/  IMAD.WIDE R12, R21, 0x2, R8 ;  /* 0x00000002150c7825 */ /* 0x001fe200078e0208 */
[----:B------:R-:W-:Y:S01]  /*38830*/  ISETP.LT.AND P4, PT, R92, UR53, !P3 ;  /* 0x000000355c007c0c */ /* 0x000fe2000df81270 */
[----:B------:R-:W0:Y:S03]  /*38840*/  LDCU UR20, c[0x0][0x398] ;  /* 0x00007300ff1477ac */ /* 0x000e260008000800 */
[----:B------:R0:W-:Y:S01]  /*38850*/  @P5 STG.E.U16 desc[UR16][R12.64], R18 ;  /* 0x000000120c005986 */ /* 0x0001e2000c101510 */
[----:B------:R-:W-:Y:S01]  /*38860*/  ISETP.LT.AND P5, PT, R73, UR49, !P3 ;  /* 0x0000003149007c0c */ /* 0x000fe2000dfa1270 */
[----:B-1----:R-:W-:Y:S01]  /*38870*/  IMAD.WIDE R14, R21, 0x2, R2 ;  /* 0x00000002150e7825 */ /* 0x002fe200078e0202 */
[----:B------:R-:W-:-:S03]  /*38880*/  PRMT R16, R48, 0x7632, R16 ;  /* 0x0000763230107816 */ /* 0x000fc60000000010 */
[----:B------:R-:W-:Y:S01]  /*38890*/  VIADD R0, R93, 0x6f ;  /* 0x0000006f5d007836 */ /* 0x000fe20000000000 */
[----:B------:R1:W-:Y:S01]  /*388a0*/  @P6 STG.E.U16 desc[UR16][R14.64], R19 ;  /* 0x000000130e006986 */ /* 0x0003e2000c101510 */
[C---:B------:R-:W-:Y:S01]  /*388b0*/  IMAD.WIDE R10, R21.reuse, 0x2, R6 ;  /* 0x00000002150a7825 */ /* 0x040fe200078e0206 */
[----:B------:R-:W-:Y:S01]  /*388c0*/  ISETP.LT.AND P6, PT, R66, UR34, !P0 ;  /* 0x0000002242007c0c */ /* 0x000fe2000c7c1270 */
[----:B------:R-:W2:Y:S02]  /*388d0*/  LDCU UR34, c[0x0][0x398] ;  /* 0x00007300ff2277ac */ /* 0x000ea40008000800 */
[----:B0-----:R-:W-:Y:S01]  /*388e0*/  IMAD.WIDE R12, R21, 0x2, R4 ;  /* 0x00000002150c7825 */ /* 0x001fe200078e0204 */
[----:B------:R-:W-:Y:S01]  /*388f0*/  ISETP.GE.AND P2, PT, R0, UR41, PT ;  /* 0x0000002900007c0c */ /* 0x000fe2000bf46270 */
[----:B------:R0:W-:Y:S01]  /*38900*/  @P5 STG.E.U16 desc[UR16][R10.64], R48 ;  /* 0x000000300a005986 */ /* 0x0001e2000c101510 */
[----:B------:R-:W2:Y:S01]  /*38910*/  LDCU UR41, c[0x0][0x398] ;  /* 0x00007300ff2977ac */ /* 0x000ea20008000800 */
[----:B------:R-:W-:-:S02]  /*38920*/  VIADD R0, R93, 0x70 ;  /* 0x000000705d007836 */ /* 0x000fc40000000000 */
[----:B------:R4:W-:Y:S01]  /*38930*/  @P4 STG.E.U16 desc[UR16][R12.64], R16 ;  /* 0x000000100c004986 */ /* 0x0009e2000c101510 */
[----:B------:R-:W-:Y:S01]  /*38940*/  ISETP.LT.AND P4, PT, R74, UR18, !P0 ;  /* 0x000000124a007c0c */ /* 0x000fe2000c781270 */
[----:B-1----:R-:W-:Y:S01]  /*38950*/  IMAD.WIDE R14, R17, 0x2, R8 ;  /* 0x00000002110e7825 */ /* 0x002fe200078e0208 */
[----:B------:R-:W-:Y:S01]  /*38960*/  ISETP.GE.AND P3, PT, R0, UR55, PT ;  /* 0x0000003700007c0c */ /* 0x000fe2000bf66270 */
[----:B------:R-:W1:Y:S02]  /*38970*/  LDCU UR18, c[0x0][0x398] ;  /* 0x00007300ff1277ac */ /* 0x000e640008000800 */
[----:B------:R-:W-:Y:S01]  /*38980*/  VIADD R0, R93, 0x71 ;  /* 0x000000715d007836 */ /* 0x000fe20000000000 */
[----:B------:R-:W-:Y:S01]  /*38990*/  ISETP.LT.AND P5, PT, R73, UR45, !P0 ;  /* 0x0000002d49007c0c */ /* 0x000fe2000c7a1270 */
[----:B0-----:R-:W-:Y:S01]  /*389a0*/  IMAD.WIDE R10, R17, 0x2, R2 ;  /* 0x00000002110a7825 */ /* 0x001fe200078e0202 */
[----:B----4-:R-:W-:Y:S02]  /*389b0*/  PRMT R20, R71, 0x7610, R20 ;  /* 0x0000761047147816 */ /* 0x010fe40000000014 */
[----:B------:R-:W4:Y:S01]  /*389c0*/  LDL.LU R71, [R1+0xbc] ;  /* 0x0000bc0001477983 */ /* 0x000f220000300800 */
[----:B-----5:R-:W-:-:S03]  /*389d0*/  F2FP.F16.F32.PACK_AB R49, R49, R91 ;  /* 0x0000005b3131723e */ /* 0x020fc600000000ff */
[----:B------:R-:W5:Y:S01]  /*389e0*/  LDL.S16 R91, [R1+0x3a8] ;  /* 0x0003a800015b7983 */ /* 0x000f620000100600 */
[----:B------:R-:W-:-:S03]  /*389f0*/  PRMT R18, R70, 0x7610, R18 ;  /* 0x0000761046127816 */ /* 0x000fc60000000012 */
[----:B------:R-:W5:Y:S04]  /*38a00*/  LDL.LU.S16 R70, [R1+0x3aa] ;  /* 0x0003aa0001467983 */ /* 0x000f680000300600 */
[----:B------:R0:W-:Y:S01]  /*38a10*/  @P6 STG.E.U16 desc[UR16][R14.64], R20 ;  /* 0x000000140e006986 */ /* 0x0001e2000c101510 */
[----:B------:R-:W-:Y:S01]  /*38a20*/  ISETP.LT.AND P6, PT, R92, UR40, !P0 ;  /* 0x000000285c007c0c */ /* 0x000fe2000c7c1270 */
[----:B------:R-:W-:Y:S01]  /*38a30*/  IMAD.WIDE R12, R17, 0x2, R6 ;  /* 0x00000002110c7825 */ /* 0x000fe200078e0206 */
[----:B------:R-:W-:Y:S01]  /*38a40*/  ISETP.GE.AND P0, PT, R0, UR12, PT ;  /* 0x0000000c00007c0c */ /* 0x000fe2000bf06270 */
[----:B------:R2:W-:Y:S01]  /*38a50*/  @P4 STG.E.U16 desc[UR16][R10.64], R18 ;  /* 0x000000120a004986 */ /* 0x0005e2000c101510 */
[----:B------:R-:W-:Y:S01]  /*38a60*/  PRMT R16, R49, 0x7632, R16 ;  /* 0x0000763231107816 */ /* 0x000fe20000000010 */
[C---:B------:R-:W-:Y:S01]  /*38a70*/  VIADD R19, R17.reuse, UR7 ;  /* 0x0000000711137c36 */ /* 0x040fe20008000000 */
[----:B------:R-:W-:Y:S01]  /*38a80*/  F2FP.F16.F32.PACK_AB R50, R50, R72 ;  /* 0x000000483232723e */ /* 0x000fe200000000ff */
[----:B------:R-:W1:Y:S01]  /*38a90*/  LDCU UR12, c[0x0][0x39c] ;  /* 0x00007380ff0c77ac */ /* 0x000e620008000800 */
[----:B0-----:R-:W-:Y:S01]  /*38aa0*/  IMAD.WIDE R14, R17, 0x2, R4 ;  /* 0x00000002110e7825 */ /* 0x001fe200078e0204 */
[----:B---3--:R-:W-:Y:S01]  /*38ab0*/  PRMT R0, R90, 0x7610, R0 ;  /* 0x000076105a007816 */ /* 0x008fe20000000000 */
[----:B------:R-:W0:Y:S01]  /*38ac0*/  LDCU UR40, c[0x0][0x398] ;  /* 0x00007300ff2877ac */ /* 0x000e220008000800 */
[----:B------:R-:W3:Y:S01]  /*38ad0*/  LDL.S16 R90, [R1+0x3ac] ;  /* 0x0003ac00015a7983 */ /* 0x000ee20000100600 */
[----:B--2---:R-:W-:-:S03]  /*38ae0*/  PRMT R18, R89, 0x7610, R18 ;  /* 0x0000761059127816 */ /* 0x004fc60000000012 */
[----:B------:R-:W2:Y:S04]  /*38af0*/  LDL.LU.S16 R89, [R1+0x3ae] ;  /* 0x0003ae0001597983 */ /* 0x000ea80000300600 */
[----:B------:R0:W-:Y:S01]  /*38b00*/  @P5 STG.E.U16 desc[UR16][R12.64], R49 ;  /* 0x000000310c005986 */ /* 0x0001e2000c101510 */
[----:B------:R-:W-:-:S03]  /*38b10*/  ISETP.LT.AND P5, PT, R74, UR46, !P1 ;  /* 0x0000002e4a007c0c */ /* 0x000fc6000cfa1270 */
[----:B------:R1:W-:Y:S01]  /*38b20*/  @P6 STG.E.U16 desc[UR16][R14.64], R16 ;  /* 0x000000100e006986 */ /* 0x0003e2000c101510 */
[----:B------:R-:W-:Y:S02]  /*38b30*/  ISETP.LT.AND P6, PT, R66, UR14, !P1 ;  /* 0x0000000e42007c0c */ /* 0x000fe4000cfc1270 */
[----:B------:R-:W-:Y:S01]  /*38b40*/  ISETP.LT.AND P4, PT, R73, UR33, !P1 ;  /* 0x0000002149007c0c */ /* 0x000fe2000cf81270 */
[C---:B------:R-:W-:Y:S01]  /*38b50*/  IMAD.WIDE R10, R19.reuse, 0x2, R8 ;  /* 0x00000002130a7825 */ /* 0x040fe200078e0208 */
[----:B------:R-:W2:Y:S03]  /*38b60*/  LDL.LU R75, [R1+0xc0] ;  /* 0x0000c000014b7983 */ /* 0x000ea60000300800 */
[C---:B0-----:R-:W-:Y:S01]  /*38b70*/  IMAD.WIDE R12, R19.reuse, 0x2, R2 ;  /* 0x00000002130c7825 */ /* 0x041fe200078e0202 */
[----:B------:R-:W-:Y:S01]  /*38b80*/  ISETP.LT.AND P1, PT, R92, UR28, !P1 ;  /* 0x0000001c5c007c0c */ /* 0x000fe2000cf21270 */
[----:B------:R-:W0:Y:S02]  /*38b90*/  LDCU UR14, c[0x0][0x398] ;  /* 0x00007300ff0e77ac */ /* 0x000e240008000800 */
[----:B-1----:R-:W-:-:S02]  /*38ba0*/  IMAD.WIDE R14, R19, 0x2, R6 ;  /* 0x00000002130e7825 */ /* 0x002fc400078e0206 */
[----:B------:R-:W-:Y:S01]  /*38bb0*/  @P6 STG.E.U16 desc[UR16][R10.64], R0 ;  /* 0x000000000a006986 */ /* 0x000fe2000c101510 */
[----:B------:R-:W-:Y:S01]  /*38bc0*/  PRMT R20, R50, 0x7632, R20 ;  /* 0x0000763232147816 */ /* 0x000fe20000000014 */
[C---:B------:R-:W-:Y:S01]  /*38bd0*/  IMAD.WIDE R16, R19.reuse, 0x2, R4 ;  /* 0x0000000213107825 */ /* 0x040fe200078e0204 */
[----:B------:R-:W1:Y:S01]  /*38be0*/  LDCU UR28, c[0x0][0x398] ;  /* 0x00007300ff1c77ac */ /* 0x000e620008000800 */
[----:B------:R5:W-:Y:S01]  /*38bf0*/  @P5 STG.E.U16 desc[UR16][R12.64], R18 ;  /* 0x000000120c005986 */ /* 0x000be2000c101510 */
[----:B------:R-:W0:Y:S03]  /*38c00*/  LDCU UR33, c[0x0][0x398] ;  /* 0x00007300ff2177ac */ /* 0x000e260008000800 */
[----:B------:R0:W-:Y:S01]  /*38c10*/  @P4 STG.E.U16 desc[UR16][R14.64], R50 ;  /* 0x000000320e004986 */ /* 0x0001e2000c101510 */
[----:B------:R-:W-:Y:S01]  /*38c20*/  ISETP.LT.AND P4, PT, R66, UR24, !P2 ;  /* 0x0000001842007c0c */ /* 0x000fe2000d781270 */
[----:B------:R-:W-:Y:S01]  /*38c30*/  VIADD R19, R19, UR7 ;  /* 0x0000000713137c36 */ /* 0x000fe20008000000 */
[----:B----4-:R-:W-:-:S02]  /*38c40*/  F2FP.F16.F32.PACK_AB R51, R51, R71 ;  /* 0x000000473333723e */ /* 0x010fc400000000ff */
[----:B-----5:R-:W-:Y:S01]  /*38c50*/  PRMT R18, R91, 0x7610, R18 ;  /* 0x000076105b127816 */ /* 0x020fe20000000012 */
[----:B------:R-:W4:Y:S01]  /*38c60*/  LDL.S16 R71, [R1+0x3b0] ;  /* 0x0003b00001477983 */ /* 0x000f220000100600 */
[----:B------:R-:W-:-:S03]  /*38c70*/  PRMT R21, R70, 0x7610, R21 ;  /* 0x0000761046157816 */ /* 0x000fc60000000015 */
[----:B------:R-:W5:Y:S01]  /*38c80*/  LDL.LU R91, [R1+0xc4] ;  /* 0x0000c400015b7983 */ /* 0x000f620000300800 */
[----:B------:R-:W-:Y:S01]  /*38c90*/  ISETP.LT.AND P5, PT, R74, UR35, !P2 ;  /* 0x000000234a007c0c */ /* 0x000fe2000d7a1270 */
[----:B------:R-:W-:Y:S01]  /*38ca0*/  VIADD R0, R93, 0x72 ;  /* 0x000000725d007836 */ /* 0x000fe20000000000 */
[----:B------:R-:W-:Y:S01]  /*38cb0*/  ISETP.LT.AND P6, PT, R73, UR54, !P2 ;  /* 0x0000003649007c0c */ /* 0x000fe2000d7c1270 */
[----:B------:R-:W5:Y:S01]  /*38cc0*/  LDL.LU.S16 R70, [R1+0x3b2] ;  /* 0x0003b20001467983 */ /* 0x000f620000300600 */
[----:B0-----:R-:W-:Y:S01]  /*38cd0*/  IMAD.WIDE R14, R19, 0x2, R8 ;  /* 0x00000002130e7825 */ /* 0x001fe200078e0208 */
[----:B------:R-:W0:Y:S02]  /*38ce0*/  LDCU UR24, c[0x0][0x398] ;  /* 0x00007300ff1877ac */ /* 0x000e240008000800 */
[----:B------:R3:W-:Y:S04]  /*38cf0*/  @P1 STG.E.U16 desc[UR16][R16.64], R20 ;  /* 0x0000001410001986 */ /* 0x0007e8000c101510 */
[----:B------:R-:W5:Y:S04]  /*38d00*/  LDL.LU R72, [R1+0xc8] ;  /* 0x0000c80001487983 */ /* 0x000f680000300800 */
[----:B------:R2:W-:Y:S01]  /*38d10*/  @P4 STG.E.U16 desc[UR16][R14.64], R18 ;  /* 0x000000120e004986 */ /* 0x0005e2000c101510 */
[----:B---3--:R-:W-:-:S03]  /*38d20*/  PRMT R20, R90, 0x7610, R20 ;  /* 0x000076105a147816 */ /* 0x008fc60000000014 */
[----:B------:R-:W3:Y:S01]  /*38d30*/  LDL.S16 R90, [R1+0x3b4] ;  /* 0x0003b400015a7983 */ /* 0x000ee20000100600 */
[----:B--2---:R-:W-:-:S03]  /*38d40*/  PRMT R18, R89, 0x7610, R18 ;  /* 0x0000761059127816 */ /* 0x004fc60000000012 */
[----:B------:R-:W2:Y:S01]  /*38d50*/  LDL.LU.S16 R89, [R1+0x3b6] ;  /* 0x0003b60001597983 */ /* 0x000ea20000300600 */
[----:B------:R-:W-:Y:S01]  /*38d60*/  IMAD.WIDE R10, R19, 0x2, R2 ;  /* 0x00000002130a7825 */ /* 0x000fe200078e0202 */
[----:B------:R-:W-:-:S03]  /*38d70*/  ISETP.LT.AND P4, PT, R92, UR52, !P2 ;  /* 0x000000345c007c0c */ /* 0x000fc6000d781270 */
[C---:B------:R-:W-:Y:S01]  /*38d80*/  IMAD.WIDE R12, R19.reuse, 0x2, R6 ;  /* 0x00000002130c7825 */ /* 0x040fe200078e0206 */
[----:B------:R0:W-:Y:S01]  /*38d90*/  @P5 STG.E.U16 desc[UR16][R10.64], R21 ;  /* 0x000000150a005986 */ /* 0x0001e2000c101510 */
[----:B------:R-:W-:Y:S01]  /*38da0*/  ISETP.LT.AND P5, PT, R66, UR4, !P3 ;  /* 0x0000000442007c0c */ /* 0x000fe2000dfa1270 */
[----:B------:R-:W1:Y:S02]  /*38db0*/  LDCU UR4, c[0x0][0x398] ;  /* 0x00007300ff0477ac */ /* 0x000e640008000800 */
[----:B------:R0:W-:Y:S01]  /*38dc0*/  @P6 STG.E.U16 desc[UR16][R12.64], R51 ;  /* 0x000000330c006986 */ /* 0x0001e2000c101510 */
[----:B------:R-:W-:Y:S01]  /*38dd0*/  ISETP.LT.AND P6, PT, R74, UR8, !P3 ;  /* 0x000000084a007c0c */ /* 0x000fe2000dfc1270 */
[----:B------:R-:W-:Y:S01]  /*38de0*/  VIADD R17, R19, UR7 ;  /* 0x0000000713117c36 */ /* 0x000fe20008000000 */
[----:B------:R-:W-:Y:S01]  /*38df0*/  PRMT R16, R51, 0x7632, R16 ;  /* 0x0000763233107816 */ /* 0x000fe20000000010 */
[----:B------:R-:W-:Y:S01]  /*38e00*/  IMAD.WIDE R14, R19, 0x2, R4 ;  /* 0x00000002130e7825 */ /* 0x000fe200078e0204 */
[----:B------:R-:W-:Y:S01]  /*38e10*/  ISETP.GE.AND P1, PT, R0, UR22, PT ;  /* 0x0000001600007c0c */ /* 0x000fe2000bf26270 */
[----:B------:R-:W1:Y:S02]  /*38e20*/  LDCU UR22, c[0x0][0x398] ;  /* 0x00007300ff1677ac */ /* 0x000e640008000800 */
[C---:B0-----:R-:W-:Y:S01]  /*38e30*/  IMAD.WIDE R10, R17.reuse, 0x2, R8 ;  /* 0x00000002110a7825 */ /* 0x041fe200078e0208 */
[----:B------:R-:W-:Y:S01]  /*38e40*/  @P4 STG.E.U16 desc[UR16][R14.64], R16 ;  /* 0x000000100e004986 */ /* 0x000fe2000c101510 */
[----:B------:R-:W-:Y:S01]  /*38e50*/  F2FP.F16.F32.PACK_AB R52, R52, R75 ;  /* 0x0000004b3434723e */ /* 0x000fe200000000ff */
[----:B------:R-:W0:Y:S01]  /*38e60*/  LDCU UR8, c[0x0][0x398] ;  /* 0x00007300ff0877ac */ /* 0x000e220008000800 */
[----:B------:R-:W-:Y:S01]  /*38e70*/  IMAD.WIDE R12, R17, 0x2, R2 ;  /* 0x00000002110c7825 */ /* 0x000fe200078e0202 */
[----:B------:R1:W-:Y:S01]  /*38e80*/  @P5 STG.E.U16 desc[UR16][R10.64], R20 ;  /* 0x000000140a005986 */ /* 0x0003e2000c101510 */
[----:B------:R-:W-:-:S02]  /*38e90*/  ISETP.LT.AND P5, PT, R73, UR36, !P3 ;  /* 0x0000002449007c0c */ /* 0x000fc4000dfa1270 */
[----:B------:R-:W-:Y:S01]  /*38ea0*/  VIADD R0, R93, 0x73 ;  /* 0x000000735d007836 */ /* 0x000fe20000000000 */
[----:B------:R0:W-:Y:S01]  /*38eb0*/  @P6 STG.E.U16 desc[UR16][R12.64], R18 ;  /* 0x000000120c006986 */ /* 0x0001e2000c101510 */
[----:B------:R-:W-:Y:S01]  /*38ec0*/  ISETP.LT.AND P4, PT, R92, UR31, !P3 ;  /* 0x0000001f5c007c0c */ /* 0x000fe2000df81270 */
[C---:B------:R-:W-:Y:S01]  /*38ed0*/  VIADD R19, R17.reuse, UR7 ;  /* 0x0000000711137c36 */ /* 0x040fe20008000000 */
[----:B------:R-:W-:Y:S01]  /*38ee0*/  ISETP.LT.AND P6, PT, R66, UR43, !P0 ;  /* 0x0000002b42007c0c */ /* 0x000fe2000c7c1270 */
[----:B------:R-:W2:Y:S01]  /*38ef0*/  LDCU UR31, c[0x0][0x398] ;  /* 0x00007300ff1f77ac */ /* 0x000ea20008000800 */
[----:B------:R-:W-:Y:S01]  /*38f00*/  ISETP.GE.AND P2, PT, R0, UR10, PT ;  /* 0x0000000a00007c0c */ /* 0x000fe2000bf46270 */
[C---:B-1----:R-:W-:Y:S01]  /*38f10*/  IMAD.WIDE R10, R17.reuse, 0x2, R6 ;  /* 0x00000002110a7825 */ /* 0x042fe200078e0206 */
[----:B------:R-:W-:Y:S01]  /*38f20*/  PRMT R16, R52, 0x7632, R16 ;  /* 0x0000763234107816 */ /* 0x000fe20000000010 */
[----:B------:R-:W1:Y:S02]  /*38f30*/  LDCU UR10, c[0x0][0x398] ;  /* 0x00007300ff0a77ac */ /* 0x000e640008000800 */
[----:B0-----:R-:W-:-:S04]  /*38f40*/  IMAD.WIDE R12, R17, 0x2, R4 ;  /* 0x00000002110c7825 */ /* 0x001fc800078e0204 */
[----:B------:R-:W-:Y:S02]  /*38f50*/  VIADD R0, R93, 0x74 ;  /* 0x000000745d007836 */ /* 0x000fe40000000000 */
[----:B------:R-:W-:Y:S01]  /*38f60*/  IMAD.WIDE R14, R19, 0x2, R8 ;  /* 0x00000002130e7825 */ /* 0x000fe200078e0208 */
[----:B------:R0:W-:Y:S02]  /*38f70*/  @P5 STG.E.U16 desc[UR16][R10.64], R52 ;  /* 0x000000340a005986 */ /* 0x0001e4000c101510 */
[----:B------:R-:W-:Y:S01]  /*38f80*/  ISETP.GE.AND P3, PT, R0, UR12, PT ;  /* 0x0000000c00007c0c */ /* 0x000fe2000bf66270 */
[----:B------:R-:W-:Y:S01]  /*38f90*/  VIADD R0, R93, 0x75 ;  /* 0x000000755d007836 */ /* 0x000fe20000000000 */
[----:B------:R0:W-:Y:S01]  /*38fa0*/  @P4 STG.E.U16 desc[UR16][R12.64], R16 ;  /* 0x000000100c004986 */ /* 0x0001e2000c101510 */
[----:B------:R-:W-:Y:S01]  /*38fb0*/  ISETP.LT.AND P4, PT, R74, UR30, !P0 ;  /* 0x0000001e4a007c0c */ /* 0x000fe2000c781270 */
[----:B------:R-:W0:Y:S01]  /*38fc0*/  LDCU UR12, c[0x0][0x398] ;  /* 0x00007300ff0c77ac */ /* 0x000e220008000800 */
[----:B------:R-:W-:Y:S01]  /*38fd0*/  ISETP.LT.AND P5, PT, R73, UR39, !P0 ;  /* 0x0000002749007c0c */ /* 0x000fe2000c7a1270 */
[----:B------:R-:W0:Y:S01]  /*38fe0*/  LDCU UR30, c[0x0][0x398] ;  /* 0x00007300ff1e77ac */ /* 0x000e220008000800 */
[----:B----4-:R-:W-:-:S02]  /*38ff0*/  PRMT R21, R71, 0x7610, R21 ;  /* 0x0000761047157816 */ /* 0x010fc40000000015 */
[----:B------:R-:W4:Y:S01]  /*39000*/  LDL.LU R71, [R1+0xcc] ;  /* 0x0000cc0001477983 */ /* 0x000f220000300800 */
[----:B-----5:R-:W-:-:S03]  /*39010*/  F2FP.F16.F32.PACK_AB R53, R53, R91 ;  /* 0x0000005b3535723e */ /* 0x020fc600000000ff */
[----:B------:R-:W5:Y:S01]  /*39020*/  LDL.S16 R91, [R1+0x3b8] ;  /* 0x0003b800015b7983 */ /* 0x000f620000100600 */
[----:B------:R-:W-:-:S03]  /*39030*/  PRMT R17, R70, 0x7610, R17 ;  /* 0x0000761046117816 */ /* 0x000fc60000000011 */
[----:B------:R-:W5:Y:S04]  /*39040*/  LDL.LU.S16 R70, [R1+0x3ba] ;  /* 0x0003ba0001467983 */ /* 0x000f680000300600 */
[----:B------:R0:W-:Y:S01]  /*39050*/  @P6 STG.E.U16 desc[UR16][R14.64], R21 ;  /* 0x000000150e006986 */ /* 0x0001e2000c101510 */
[----:B------:R-:W-:Y:S02]  /*39060*/  ISETP.LT.AND P6, PT, R92, UR42, !P0 ;  /* 0x0000002a5c007c0c */ /* 0x000fe4000c7c1270 */
[----:B------:R-:W-:Y:S02]  /*39070*/  ISETP.GE.AND P0, PT, R0, UR9, PT ;  /* 0x0000000900007c0c */ /* 0x000fe4000bf06270 */
[----:B--2---:R-:W-:Y:S01]  /*39080*/  PRMT R18, R89, 0x7610, R18 ;  /* 0x0000761059127816 */ /* 0x004fe20000000012 */
[C---:B0-----:R-:W-:Y:S01]  /*39090*/  IMAD.WIDE R10, R19.reuse, 0x2, R2 ;  /* 0x00000002130a7825 */ /* 0x041fe200078e0202 */
[----:B---3--:R-:W-:Y:S01]  /*390a0*/  PRMT R0, R90, 0x7610, R0 ;  /* 0x000076105a007816 */ /* 0x008fe20000000000 */
[----:B------:R-:W0:Y:S01]  /*390b0*/  LDCU UR9, c[0x0][0x398] ;  /* 0x00007300ff0977ac */ /* 0x000e220008000800 */
[----:B------:R-:W2:Y:S04]  /*390c0*/  LDL.S16 R90, [R1+0x3bc] ;  /* 0x0003bc00015a7983 */ /* 0x000ea80000100600 */
[----:B------:R-:W3:Y:S01]  /*390d0*/  LDL.LU.S16 R89, [R1+0x3be] ;  /* 0x0003be0001597983 */ /* 0x000ee20000300600 */
[----:B------:R-:W-:Y:S01]  /*390e0*/  IMAD.WIDE R12, R19, 0x2, R6 ;  /* 0x00000002130c7825 */ /* 0x000fe200078e0206 */
[----:B------:R-:W-:-:S03]  /*390f0*/  PRMT R16, R53, 0x7632, R16 ;  /* 0x0000763235107816 */ /* 0x000fc60000000010 */
[----:B------:R-:W-:Y:S01]  /*39100*/  IMAD.WIDE R14, R19, 0x2, R4 ;  /* 0x00000002130e7825 */ /* 0x000fe200078e0204 */
[----:B------:R0:W-:Y:S04]  /*39110*/  @P4 STG.E.U16 desc[UR16][R10.64], R17 ;  /* 0x000000110a004986 */ /* 0x0001e8000c101510 */
[----:B------:R1:W-:Y:S01]  /*39120*/  @P5 STG.E.U16 desc[UR16][R12.64], R53 ;  /* 0x000000350c005986 */ /* 0x0003e2000c101510 */
[----:B------:R-:W-:-:S03]  /*39130*/  ISETP.LT.AND P5, PT, R74, UR37, !P1 ;  /* 0x000000254a007c0c */ /* 0x000fc6000cfa1270 */
[----:B------:R1:W-:Y:S01]  /*39140*/  @P6 STG.E.U16 desc[UR16][R14.64], R16 ;  /* 0x000000100e006986 */ /* 0x0003e2000c101510 */
[----:B------:R-:W-:Y:S01]  /*39150*/  ISETP.LT.AND P6, PT, R66, UR32, !P1 ;  /* 0x0000002042007c0c */ /* 0x000fe2000cfc1270 */
[----:B------:R-:W-:Y:S01]  /*39160*/  VIADD R19, R19, UR7 ;  /* 0x0000000713137c36 */ /* 0x000fe20008000000 */
[----:B------:R-:W-:Y:S01]  /*39170*/  ISETP.LT.AND P4, PT, R73, UR20, !P1 ;  /* 0x0000001449007c0c */ /* 0x000fe2000cf81270 */
[----:B------:R-:W3:Y:S01]  /*39180*/  LDL.LU R75, [R1+0xd0] ;  /* 0x0000d000014b7983 */ /* 0x000ee20000300800 */
[----:B------:R-:W-:Y:S01]  /*39190*/  F2FP.F16.F32.PACK_AB R54, R54, R72 ;  /* 0x000000483636723e */ /* 0x000fe200000000ff */
[C---:B0-----:R-:W-:Y:S01]  /*391a0*/  IMAD.WIDE R10, R19.reuse, 0x2, R8 ;  /* 0x00000002130a7825 */ /* 0x041fe200078e0208 */
[----:B------:R-:W0:Y:S03]  /*391b0*/  LDCU UR32, c[0x0][0x398] ;  /* 0x00007300ff2077ac */ /* 0x000e260008000800 */
[C---:B-1----:R-:W-:Y:S01]  /*391c0*/  IMAD.WIDE R12, R19.reuse, 0x2, R2 ;  /* 0x00000002130c7825 */ /* 0x042fe200078e0202 */
[----:B------:R-:W1:Y:S03]  /*391d0*/  LDCU UR20, c[0x0][0x398] ;  /* 0x00007300ff1477ac */ /* 0x000e660008000800 */
[----:B------:R-:W-:Y:S01]  /*391e0*/  @P6 STG.E.U16 desc[UR16][R10.64], R0 ;  /* 0x000000000a006986 */ /* 0x000fe2000c101510 */
[----:B------:R-:W-:-:S03]  /*391f0*/  IMAD.WIDE R14, R19, 0x2, R6 ;  /* 0x00000002130e7825 */ /* 0x000fc600078e0206 */
[----:B------:R0:W-:Y:S01]  /*39200*/  @P5 STG.E.U16 desc[UR16][R12.64], R18 ;  /* 0x000000120c005986 */ /* 0x0001e2000c101510 */
[----:B------:R-:W-:Y:S01]  /*39210*/  ISETP.LT.AND P1, PT, R92, UR26, !P1 ;  /* 0x0000001a5c007c0c */ /* 0x000fe2000cf21270 */
[C---:B------:R-:W-:Y:S01]  /*39220*/  IMAD.WIDE R16, R19.reuse, 0x2, R4 ;  /* 0x0000000213107825 */ /* 0x040fe200078e0204 */
[----:B------:R-:W-:Y:S01]  /*39230*/  PRMT R20, R54, 0x7632, R20 ;  /* 0x0000763236147816 */ /* 0x000fe20000000014 */
[----:B------:R-:W-:Y:S01]  /*39240*/  @P4 STG.E.U16 desc[UR16][R14.64], R54 ;  /* 0x000000360e004986 */ /* 0x000fe2000c101510 */
[----:B------:R-:W-:Y:S01]  /*39250*/  ISETP.LT.AND P4, PT, R66, UR38, !P2 ;  /* 0x0000002642007c0c */ /* 0x000fe2000d781270 */
[----:B------:R-:W-:Y:S01]  /*39260*/  VIADD R19, R19, UR7 ;  /* 0x0000000713137c36 */ /* 0x000fe20008000000 */
[----:B----4-:R-:W-:Y:S02]  /*39270*/  F2FP.F16.F32.PACK_AB R55, R55, R71 ;  /* 0x000000473737723e */ /* 0x010fe400000000ff */
[----:B-----5:R-:W-:Y:S01]  /*39280*/  PRMT R21, R70, 0x7610, R21 ;  /* 0x0000761046157816 */ /* 0x020fe20000000015 */
[----:B------:R-:W4:Y:S01]  /*39290*/  LDL.S16 R71, [R1+0x3c0] ;  /* 0x0003c00001477983 */ /* 0x000f220000100600 */
[----:B0-----:R-:W-:Y:S01]  /*392a0*/  PRMT R18, R91, 0x7610, R18 ;  /* 0x000076105b127816 */ /* 0x001fe20000000012 */
[----:B------:R-:W-:Y:S01]  /*392b0*/  VIADD R0, R93, 0x76 ;  /* 0x000000765d007836 */ /* 0x000fe20000000000 */
[----:B------:R-:W-:Y:S01]  /*392c0*/  ISETP.LT.AND P5, PT, R74, UR34, !P2 ;  /* 0x000000224a007c0c */ /* 0x000fe2000d7a1270 */
[----:B------:R-:W5:Y:S01]  /*392d0*/  LDL.LU R91, [R1+0xd4] ;  /* 0x0000d400015b7983 */ /* 0x000f620000300800 */
[----:B------:R-:W-:Y:S01]  /*392e0*/  ISETP.LT.AND P6, PT, R73, UR41, !P2 ;  /* 0x0000002949007c0c */ /* 0x000fe2000d7c1270 */
[----:B------:R-:W0:Y:S02]  /*392f0*/  LDCU UR26, c[0x0][0x398] ;  /* 0x00007300ff1a77ac */ /* 0x000e240008000800 */
[----:B------:R-:W5:Y:S01]  /*39300*/  LDL.LU.S16 R70, [R1+0x3c2] ;  /* 0x0003c20001467983 */ /* 0x000f620000300600 */
[----:B------:R-:W-:-:S03]  /*39310*/  IMAD.WIDE R10, R19, 0x2, R8 ;  /* 0x00000002130a7825 */ /* 0x000fc600078e0208 */
[----:B------:R2:W-:Y:S04]  /*39320*/  @P1 STG.E.U16 desc[UR16][R16.64], R20 ;  /* 0x0000001410001986 */ /* 0x0005e8000c101510 */
[----:B------:R-:W5:Y:S04]  /*39330*/  LDL.LU R72, [R1+0xd8] ;  /* 0x0000d80001487983 */ /* 0x000f680000300800 */
[----:B------:R3:W-:Y:S01]  /*39340*/  @P4 STG.E.U16 desc[UR16][R10.64], R18 ;  /* 0x000000120a004986 */ /* 0x0007e2000c101510 */
[----:B--2---:R-:W-:-:S03]  /*39350*/  PRMT R20, R90, 0x7610, R20 ;  /* 0x000076105a147816 */ /* 0x004fc60000000014 */
[----:B------:R-:W2:Y:S01]  /*39360*/  LDL.S16 R90, [R1+0x3c4] ;  /* 0x0003c400015a7983 */ /* 0x000ea20000100600 */
[----:B---3--:R-:W-:-:S03]  /*39370*/  PRMT R18, R89, 0x7610, R18 ;  /* 0x0000761059127816 */ /* 0x008fc60000000012 */
[----:B------:R-:W3:Y:S01]  /*39380*/  LDL.LU.S16 R89, [R1+0x3c6] ;  /* 0x0003c60001597983 */ /* 0x000ee20000300600 */
[C---:B------:R-:W-:Y:S01]  /*39390*/  IMAD.WIDE R12, R19.reuse, 0x2, R2 ;  /* 0x00000002130c7825 */ /* 0x040fe200078e0202 */
[----:B------:R-:W-:Y:S01]  /*393a0*/  ISETP.LT.AND P4, PT, R92, UR18, !P2 ;  /* 0x000000125c007c0c */ /* 0x000fe2000d781270 */
[----:B------:R-:W0:Y:S02]  /*393b0*/  LDCU UR18, c[0x0][0x398] ;  /* 0x00007300ff1277ac */ /* 0x000e240008000800 */
[----:B------:R-:W-:Y:S01]  /*393c0*/  IMAD.WIDE R14, R19, 0x2, R6 ;  /* 0x00000002130e7825 */ /* 0x000fe200078e0206 */
[----:B------:R1:W-:Y:S01]  /*393d0*/  @P5 STG.E.U16 desc[UR16][R12.64], R21 ;  /* 0x000000150c005986 */ /* 0x0003e2000c101510 */
[----:B------:R-:W-:-:S03]  /*393e0*/  ISETP.LT.AND P5, PT, R66, UR40, !P3 ;  /* 0x0000002842007c0c */ /* 0x000fc6000dfa1270 */
[----:B------:R0:W-:Y:S01]  /*393f0*/  @P6 STG.E.U16 desc[UR16][R14.64], R55 ;  /* 0x000000370e006986 */ /* 0x0001e2000c101510 */
[----:B------:R-:W-:Y:S01]  /*39400*/  ISETP.LT.AND P6, PT, R74, UR14, !P3 ;  /* 0x0000000e4a007c0c */ /* 0x000fe2000dfc1270 */
[----:B------:R-:W-:Y:S01]  /*39410*/  VIADD R17, R19, UR7 ;  /* 0x0000000713117c36 */ /* 0x000fe20008000000 */
[----:B------:R-:W-:Y:S01]  /*39420*/  PRMT R16, R55, 0x7632, R16 ;  /* 0x0000763237107816 */ /* 0x000fe20000000010 */
[----:B------:R-:W-:Y:S01]  /*39430*/  IMAD.WIDE R10, R19, 0x2, R4 ;  /* 0x00000002130a7825 */ /* 0x000fe200078e0204 */
[----:B------:R-:W-:Y:S01]  /*39440*/  ISETP.GE.AND P1, PT, R0, UR13, PT ;  /* 0x0000000d00007c0c */ /* 0x000fe2000bf26270 */
[----:B------:R-:W2:Y:S02]  /*39450*/  LDCU UR13, c[0x0][0x398] ;  /* 0x00007300ff0d77ac */ /* 0x000ea40008000800 */
[C---:B-1----:R-:W-:Y:S01]  /*39460*/  IMAD.WIDE R12, R17.reuse, 0x2, R8 ;  /* 0x00000002110c7825 */ /* 0x042fe200078e0208 */
[----:B------:R1:W-:Y:S01]  /*39470*/  @P4 STG.E.U16 desc[UR16][R10.64], R16 ;  /* 0x000000100a004986 */ /* 0x0003e2000c101510 */
[----:B------:R-:W-:Y:S01]  /*39480*/  F2FP.F16.F32.PACK_AB R56, R56, R75 ;  /* 0x0000004b3838723e */ /* 0x000fe200000000ff */
[----:B------:R-:W2:Y:S01]  /*39490*/  LDCU UR14, c[0x0][0x398] ;  /* 0x00007300ff0e77ac */ /* 0x000ea20008000800 */
[----:B0-----:R-:W-:Y:S01]  /*394a0*/  IMAD.WIDE R14, R17, 0x2, R2 ;  /* 0x00000002110e7825 */ /* 0x001fe200078e0202 */
[----:B------:R0:W-:Y:S01]  /*394b0*/  @P5 STG.E.U16 desc[UR16][R12.64], R20 ;  /* 0x000000140c005986 */ /* 0x0001e2000c101510 */
[----:B------:R-:W-:-:S02]  /*394c0*/  ISETP.LT.AND P5, PT, R73, UR28, !P3 ;  /* 0x0000001c49007c0c */ /* 0x000fc4000dfa1270 */
[----:B------:R-:W-:Y:S01]  /*394d0*/  VIADD R0, R93, 0x77 ;  /* 0x000000775d007836 */ /* 0x000fe20000000000 */
[----:B------:R0:W-:Y:S01]  /*394e0*/  @P6 STG.E.U16 desc[UR16][R14.64], R18 ;  /* 0x000000120e006986 */ /* 0x0001e2000c101510 */
[----:B------:R-:W-:Y:S01]  /*394f0*/  ISETP.LT.AND P4, PT, R92, UR24, !P3 ;  /* 0x000000185c007c0c */ /* 0x000fe2000df81270 */
[C---:B------:R-:W-:Y:S01]  /*39500*/  VIADD R19, R17.reuse, UR7 ;  /* 0x0000000711137c36 */ /* 0x040fe20008000000 */
[----:B------:R-:W-:Y:S01]  /*39510*/  ISETP.LT.AND P6, PT, R66, UR22, !P0 ;  /* 0x0000001642007c0c */ /* 0x000fe2000c7c1270 */
[C---:B-1----:R-:W-:Y:S01]  /*39520*/  IMAD.WIDE R10, R17.reuse, 0x2, R6 ;  /* 0x00000002110a7825 */ /* 0x042fe200078e0206 */
[----:B------:R-:W-:Y:S01]  /*39530*/  ISETP.GE.AND P2, PT, R0, UR29, PT ;  /* 0x0000001d00007c0c */ /* 0x000fe2000bf46270 */
[----:B------:R-:W1:Y:S02]  /*39540*/  LDCU UR29, c[0x0][0x398] ;  /* 0x00007300ff1d77ac */ /* 0x000e640008000800 */
[----:B0-----:R-:W-:Y:S01]  /*39550*/  IMAD.WIDE R12, R17, 0x2, R4 ;  /* 0x00000002110c7825 */ /* 0x001fe200078e0204 */
[----:B------:R-:W-:Y:S01]  /*39560*/  PRMT R16, R56, 0x7632, R16 ;  /* 0x0000763238107816 */ /* 0x000fe20000000010 */
[----:B------:R-:W0:Y:S02]  /*39570*/  LDCU UR22, c[0x0][0x398] ;  /* 0x00007300ff1677ac */ /* 0x000e240008000800 */
[----:B------:R-:W-:-:S02]  /*39580*/  VIADD R0, R93, 0x78 ;  /* 0x000000785d007836 */ /* 0x000fc40000000000 */
[----:B------:R-:W-:Y:S01]  /*39590*/  IMAD.WIDE R14, R19, 0x2, R8 ;  /* 0x00000002130e7825 */ /* 0x000fe200078e0208 */
[----:B------:R0:W-:Y:S01]  /*395a0*/  @P5 STG.E.U16 desc[UR16][R10.64], R56 ;  /* 0x000000380a005986 */ /* 0x0001e2000c101510 */
[----:B------:R-:W0:Y:S01]  /*395b0*/  LDCU UR24, c[0x0][0x398] ;  /* 0x00007300ff1877ac */ /* 0x000e220008000800 */
[----:B------:R-:W-:Y:S01]  /*395c0*/  ISETP.GE.AND P3, PT, R0, UR27, PT ;  /* 0x0000001b00007c0c */ /* 0x000fe2000bf66270 */
[----:B------:R-:W-:Y:S01]  /*395d0*/  VIADD R0, R93, 0x79 ;  /* 0x000000795d007836 */ /* 0x000fe20000000000 */
[----:B------:R0:W-:Y:S01]  /*395e0*/  @P4 STG.E.U16 desc[UR16][R12.64], R16 ;  /* 0x000000100c004986 */ /* 0x0001e2000c101510 */
[----:B------:R-:W-:Y:S02]  /*395f0*/  ISETP.LT.AND P4, PT, R74, UR33, !P0 ;  /* 0x000000214a007c0c */ /* 0x000fe4000c781270 */
        /* <DEDUP_REMOVED lines=10> */
[----:B---3--:R-:W-:Y:S01]  /*396a0*/  PRMT R18, R89, 0x7610, R18 ;  /* 0x0000761059127816 */ /* 0x008fe20000000012 */
[----:B0-----:R-:W-:Y:S01]  /*396b0*/  IMAD.WIDE R10, R19, 0x2, R2 ;  /* 0x00000002130a7825 */ /* 0x001fe200078e0202 */
[----:B------:R-:W-:Y:S01]  /*396c0*/  ISETP.GE.AND P0, PT, R0, UR5, PT ;  /* 0x0000000500007c0c */ /* 0x000fe2000bf06270 */
[----:B------:R-:W0:Y:S01]  /*396d0*/  LDCU UR5, c[0x0][0x398] ;  /* 0x00007300ff0577ac */ /* 0x000e220008000800 */
[----:B--2---:R-:W-:-:S02]  /*396e0*/  PRMT R0, R90, 0x7610, R0 ;  /* 0x000076105a007816 */ /* 0x004fc40000000000 */
[----:B------:R-:W2:Y:S01]  /*396f0*/  LDL.S16 R90, [R1+0x3cc] ;  /* 0x0003cc00015a7983 */ /* 0x000ea20000100600 */
[----:B------:R-:W-:Y:S01]  /*39700*/  IMAD.WIDE R12, R19, 0x2, R6 ;  /* 0x00000002130c7825 */ /* 0x000fe200078e0206 */
[----:B------:R-:W-:Y:S01]  /*39710*/  PRMT R16, R57, 0x7632, R16 ;  /* 0x0000763239107816 */ /* 0x000fe20000000010 */
[----:B------:R-:W3:Y:S01]  /*39720*/  LDCU UR8, c[0x0][0x398] ;  /* 0x00007300ff0877ac */ /* 0x000ee20008000800 */
[----:B------:R-:W3:Y:S01]  /*39730*/  LDL.LU.S16 R89, [R1+0x3ce] ;  /* 0x0003ce0001597983 */ /* 0x000ee20000300600 */
[----:B------:R-:W-:-:S03]  /*39740*/  IMAD.WIDE R14, R19, 0x2, R4 ;  /* 0x00000002130e7825 */ /* 0x000fc600078e0204 */
[----:B------:R0:W-:Y:S04]  /*39750*/  @P4 STG.E.U16 desc[UR16][R10.64], R17 ;  /* 0x000000110a004986 */ /* 0x0001e8000c101510 */
[----:B------:R1:W-:Y:S01]  /*39760*/  @P5 STG.E.U16 desc[UR16][R12.64], R57 ;  /* 0x000000390c005986 */ /* 0x0003e2000c101510 */
[----:B------:R-:W-:Y:S01]  /*39770*/  ISETP.LT.AND P5, PT, R74, UR12, !P1 ;  /* 0x0000000c4a007c0c */ /* 0x000fe2000cfa1270 */
[----:B------:R-:W-:Y:S01]  /*39780*/  VIADD R19, R19, UR7 ;  /* 0x0000000713137c36 */ /* 0x000fe20008000000 */
[----:B------:R-:W-:Y:S01]  /*39790*/  ISETP.LT.AND P4, PT, R73, UR30, !P1 ;  /* 0x0000001e49007c0c */ /* 0x000fe2000cf81270 */
[----:B------:R1:W-:Y:S01]  /*397a0*/  @P6 STG.E.U16 desc[UR16][R14.64], R16 ;  /* 0x000000100e006986 */ /* 0x0003e2000c101510 */
[----:B------:R-:W-:Y:S01]  /*397b0*/  ISETP.LT.AND P6, PT, R66, UR10, !P1 ;  /* 0x0000000a42007c0c */ /* 0x000fe2000cfc1270 */
[----:B------:R-:W2:Y:S01]  /*397c0*/  LDCU UR10, c[0x0][0x398] ;  /* 0x00007300ff0a77ac */ /* 0x000ea20008000800 */
[C---:B0-----:R-:W-:Y:S01]  /*397d0*/  IMAD.WIDE R10, R19.reuse, 0x2, R8 ;  /* 0x00000002130a7825 */ /* 0x041fe200078e0208 */
[----:B------:R-:W-:Y:S01]  /*397e0*/  F2FP.F16.F32.PACK_AB R58, R58, R72 ;  /* 0x000000483a3a723e */ /* 0x000fe200000000ff */
[----:B------:R-:W3:Y:S01]  /*397f0*/  LDL.LU R75, [R1+0xe0] ;  /* 0x0000e000014b7983 */ /* 0x000ee20000300800 */
[----:B------:R-:W0:Y:S01]  /*39800*/  LDCU UR12, c[0x0][0x398] ;  /* 0x00007300ff0c77ac */ /* 0x000e220008000800 */
[----:B-1----:R-:W-:Y:S01]  /*39810*/  IMAD.WIDE R12, R19, 0x2, R2 ;  /* 0x00000002130c7825 */ /* 0x002fe200078e0202 */
[----:B------:R-:W-:-:S03]  /*39820*/  ISETP.LT.AND P1, PT, R92, UR9, !P1 ;  /* 0x000000095c007c0c */ /* 0x000fc6000cf21270 */
[----:B------:R-:W-:-:S03]  /*39830*/  IMAD.WIDE R14, R19, 0x2, R6 ;  /* 0x00000002130e7825 */ /* 0x000fc600078e0206 */
[----:B------:R1:W-:Y:S01]  /*39840*/  @P6 STG.E.U16 desc[UR16][R10.64], R0 ;  /* 0x000000000a006986 */ /* 0x0003e2000c101510 */
[C---:B------:R-:W-:Y:S01]  /*39850*/  IMAD.WIDE R16, R19.reuse, 0x2, R4 ;  /* 0x0000000213107825 */ /* 0x040fe200078e0204 */
[----:B------:R-:W-:Y:S02]  /*39860*/  PRMT R20, R58, 0x7632, R20 ;  /* 0x000076323a147816 */ /* 0x000fe40000000014 */
[----:B------:R0:W-:Y:S01]  /*39870*/  @P5 STG.E.U16 desc[UR16][R12.64], R18 ;  /* 0x000000120c005986 */ /* 0x0001e2000c101510 */
[----:B------:R-:W0:Y:S03]  /*39880*/  LDCU UR9, c[0x0][0x398] ;  /* 0x00007300ff0977ac */ /* 0x000e260008000800 */
[----:B------:R-:W-:Y:S01]  /*39890*/  @P4 STG.E.U16 desc[UR16][R14.64], R58 ;  /* 0x0000003a0e004986 */ /* 0x000fe2000c101510 */
[----:B------:R-:W-:Y:S01]  /*398a0*/  ISETP.LT.AND P4, PT, R66, UR31, !P2 ;  /* 0x0000001f42007c0c */ /* 0x000fe2000d781270 */
[----:B------:R-:W-:-:S02]  /*398b0*/  VIADD R19, R19, UR7 ;  /* 0x0000000713137c36 */ /* 0x000fc40008000000 */
[----:B------:R2:W-:Y:S02]  /*398c0*/  @P1 STG.E.U16 desc[UR16][R16.64], R20 ;  /* 0x0000001410001986 */ /* 0x0005e4000c101510 */
[----:B-1----:R-:W-:Y:S01]  /*398d0*/  IMAD.WIDE R10, R19, 0x2, R8 ;  /* 0x00000002130a7825 */ /* 0x002fe200078e0208 */
[----:B----4-:R-:W-:Y:S02]  /*398e0*/  F2FP.F16.F32.PACK_AB R59, R59, R71 ;  /* 0x000000473b3b723e */ /* 0x010fe400000000ff */
[----:B------:R-:W4:Y:S01]  /*398f0*/  LDL.S16 R71, [R1+0x3d0] ;  /* 0x0003d00001477983 */ /* 0x000f220000100600 */
[----:B-----5:R-:W-:-:S03]  /*39900*/  PRMT R21, R70, 0x7610, R21 ;  /* 0x0000761046157816 */ /* 0x020fc60000000015 */
[----:B------:R-:W5:Y:S01]  /*39910*/  LDL.LU R70, [R1+0xe4] ;  /* 0x0000e40001467983 */ /* 0x000f620000300800 */
[----:B0-----:R-:W-:-:S05]  /*39920*/  PRMT R18, R91, 0x7610, R18 ;  /* 0x000076105b127816 */ /* 0x001fca0000000012 */
[----:B------:R3:W-:Y:S01]  /*39930*/  @P4 STG.E.U16 desc[UR16][R10.64], R18 ;  /* 0x000000120a004986 */ /* 0x0007e2000c101510 */
[----:B--2---:R-:W-:-:S03]  /*39940*/  PRMT R20, R90, 0x7610, R20 ;  /* 0x000076105a147816 */ /* 0x004fc60000000014 */
[----:B------:R-:W2:Y:S01]  /*39950*/  LDL.LU.S16 R90, [R1+0x3d2] ;  /* 0x0003d200015a7983 */ /* 0x000ea20000300600 */
[----:B---3--:R-:W-:-:S03]  /*39960*/  PRMT R18, R89, 0x7610, R18 ;  /* 0x0000761059127816 */ /* 0x008fc60000000012 */
[----:B------:R-:W3:Y:S04]  /*39970*/  LDL.LU R72, [R1+0xe8] ;  /* 0x0000e80001487983 */ /* 0x000ee80000300800 */
[----:B------:R-:W3:Y:S04]  /*39980*/  LDL.S16 R91, [R1+0x3d4] ;  /* 0x0003d400015b7983 */ /* 0x000ee80000100600 */
[----:B------:R-:W3:Y:S01]  /*39990*/  LDL.LU.S16 R89, [R1+0x3d6] ;  /* 0x0003d60001597983 */ /* 0x000ee20000300600 */
[----:B------:R-:W-:Y:S01]  /*399a0*/  ISETP.LT.AND P5, PT, R74, UR20, !P2 ;  /* 0x000000144a007c0c */ /* 0x000fe2000d7a1270 */
[----:B------:R-:W-:Y:S01]  /*399b0*/  IMAD.WIDE R12, R19, 0x2, R2 ;  /* 0x00000002130c7825 */ /* 0x000fe200078e0202 */
[----:B------:R-:W-:Y:S01]  /*399c0*/  ISETP.LT.AND P6, PT, R73, UR26, !P2 ;  /* 0x0000001a49007c0c */ /* 0x000fe2000d7c1270 */
[----:B------:R-:W0:Y:S01]  /*399d0*/  LDCU UR20, c[0x0][0x398] ;  /* 0x00007300ff1477ac */ /* 0x000e220008000800 */
[----:B------:R-:W-:Y:S01]  /*399e0*/  ISETP.LT.AND P2, PT, R92, UR32, !P2 ;  /* 0x000000205c007c0c */ /* 0x000fe2000d741270 */
[----:B------:R-:W-:-:S08]  /*399f0*/  VIADD R17, R19, UR7 ;  /* 0x0000000713117c36 */ /* 0x000fd00008000000 */
[----:B------:R1:W-:Y:S01]  /*39a00*/  @P5 STG.E.U16 desc[UR16][R12.64], R21 ;  /* 0x000000150c005986 */ /* 0x0003e2000c101510 */
[----:B------:R-:W-:Y:S01]  /*39a10*/  ISETP.LT.AND P5, PT, R66, UR13, !P3 ;  /* 0x0000000d42007c0c */ /* 0x000fe2000dfa1270 */
[----:B------:R-:W-:Y:S01]  /*39a20*/  VIADD R0, R93, 0x7a ;  /* 0x0000007a5d007836 */ /* 0x000fe20000000000 */
[----:B------:R-:W-:Y:S01]  /*39a30*/  PRMT R16, R59, 0x7632, R16 ;  /* 0x000076323b107816 */ /* 0x000fe20000000010 */
[C---:B------:R-:W-:Y:S01]  /*39a40*/  IMAD.WIDE R14, R19.reuse, 0x2, R6 ;  /* 0x00000002130e7825 */ /* 0x040fe200078e0206 */
[----:B------:R-:W-:Y:S01]  /*39a50*/  F2FP.F16.F32.PACK_AB R60, R60, R75 ;  /* 0x0000004b3c3c723e */ /* 0x000fe200000000ff */
[----:B------:R-:W0:Y:S02]  /*39a60*/  LDCU UR13, c[0x0][0x398] ;  /* 0x00007300ff0d77ac */ /* 0x000e240008000800 */
[----:B------:R-:W-:Y:S01]  /*39a70*/  IMAD.WIDE R10, R19, 0x2, R4 ;  /* 0x00000002130a7825 */ /* 0x000fe200078e0204 */
[----:B------:R-:W-:-:S03]  /*39a80*/  ISETP.GE.AND P1, PT, R0, UR21, PT ;  /* 0x0000001500007c0c */ /* 0x000fc6000bf26270 */
[----:B-1----:R-:W-:Y:S01]  /*39a90*/  IMAD.WIDE R12, R17, 0x2, R8 ;  /* 0x00000002110c7825 */ /* 0x002fe200078e0208 */
[----:B------:R1:W-:Y:S01]  /*39aa0*/  @P6 STG.E.U16 desc[UR16][R14.64], R59 ;  /* 0x0000003b0e006986 */ /* 0x0003e2000c101510 */
[----:B------:R-:W-:Y:S01]  /*39ab0*/  ISETP.LT.AND P6, PT, R74, UR18, !P3 ;  /* 0x000000124a007c0c */ /* 0x000fe2000dfc1270 */
[----:B------:R-:W0:Y:S01]  /*39ac0*/  LDCU UR21, c[0x0][0x398] ;  /* 0x00007300ff1577ac */ /* 0x000e220008000800 */
[----:B------:R-:W-:Y:S01]  /*39ad0*/  VIADD R0, R93, 0x7b ;  /* 0x0000007b5d007836 */ /* 0x000fe20000000000 */
[----:B------:R1:W-:Y:S01]  /*39ae0*/  @P2 STG.E.U16 desc[UR16][R10.64], R16 ;  /* 0x000000100a002986 */ /* 0x0003e2000c101510 */
[----:B------:R-:W-:Y:S01]  /*39af0*/  ISETP.LT.AND P2, PT, R92, UR29, !P3 ;  /* 0x0000001d5c007c0c */ /* 0x000fe2000df41270 */
[----:B------:R-:W-:Y:S01]  /*39b00*/  VIADD R19, R17, UR7 ;  /* 0x0000000711137c36 */ /* 0x000fe20008000000 */
[----:B------:R-:W0:Y:S01]  /*39b10*/  LDCU UR18, c[0x0][0x398] ;  /* 0x00007300ff1277ac */ /* 0x000e220008000800 */
[----:B------:R0:W-:Y:S01]  /*39b20*/  @P5 STG.E.U16 desc[UR16][R12.64], R20 ;  /* 0x000000140c005986 */ /* 0x0001e2000c101510 */
[----:B------:R-:W-:-:S02]  /*39b30*/  ISETP.LT.AND P5, PT, R73, UR14, !P3 ;  /* 0x0000000e49007c0c */ /* 0x000fc4000dfa1270 */
[----:B------:R-:W-:Y:S01]  /*39b40*/  ISETP.GE.AND P4, PT, R0, UR25, PT ;  /* 0x0000001900007c0c */ /* 0x000fe2000bf86270 */
[----:B------:R-:W-:Y:S01]  /*39b50*/  VIADD R0, R93, 0x7c ;  /* 0x0000007c5d007836 */ /* 0x000fe20000000000 */
[----:B------:R-:W2:Y:S01]  /*39b60*/  LDCU UR14, c[0x0][0x398] ;  /* 0x00007300ff0e77ac */ /* 0x000ea20008000800 */
[----:B-1----:R-:W-:Y:S01]  /*39b70*/  IMAD.WIDE R14, R17, 0x2, R2 ;  /* 0x00000002110e7825 */ /* 0x002fe200078e0202 */
[----:B------:R-:W-:-:S03]  /*39b80*/  PRMT R16, R60, 0x7632, R16 ;  /* 0x000076323c107816 */ /* 0x000fc60000000010 */
[----:B------:R-:W-:Y:S01]  /*39b90*/  IMAD.WIDE R10, R17, 0x2, R6 ;  /* 0x00000002110a7825 */ /* 0x000fe200078e0206 */
[----:B------:R-:W-:-:S03]  /*39ba0*/  ISETP.GE.AND P3, PT, R0, UR23, PT ;  /* 0x0000001700007c0c */ /* 0x000fc6000bf66270 */
[----:B0-----:R-:W-:Y:S01]  /*39bb0*/  IMAD.WIDE R12, R17, 0x2, R4 ;  /* 0x00000002110c7825 */ /* 0x001fe200078e0204 */
[----:B------:R0:W-:Y:S03]  /*39bc0*/  @P6 STG.E.U16 desc[UR16][R14.64], R18 ;  /* 0x000000120e006986 */ /* 0x0001e6000c101510 */
[----:B------:R-:W-:Y:S01]  /*39bd0*/  VIADD R0, R93, 0x7d ;  /* 0x0000007d5d007836 */ /* 0x000fe20000000000 */
[----:B------:R1:W-:Y:S04]  /*39be0*/  @P5 STG.E.U16 desc[UR16][R10.64], R60 ;  /* 0x0000003c0a005986 */ /* 0x0003e8000c101510 */
[----:B------:R0:W-:Y:S01]  /*39bf0*/  @P2 STG.E.U16 desc[UR16][R12.64], R16 ;  /* 0x000000100c002986 */ /* 0x0001e2000c101510 */
[----:B------:R-:W-:Y:S01]  /*39c00*/  ISETP.GE.AND P2, PT, R0, UR11, PT ;  /* 0x0000000b00007c0c */ /* 0x000fe2000bf46270 */
[----:B------:R-:W0:Y:S01]  /*39c10*/  LDCU UR11, c[0x0][0x398] ;  /* 0x00007300ff0b77ac */ /* 0x000e220008000800 */
[----:B----4-:R-:W-:-:S02]  /*39c20*/  PRMT R21, R71, 0x7610, R21 ;  /* 0x0000761047157816 */ /* 0x010fc40000000015 */
[----:B------:R-:W4:Y:S01]  /*39c30*/  LDL.LU R71, [R1+0xec] ;  /* 0x0000ec0001477983 */ /* 0x000f220000300800 */
[----:B-----5:R-:W-:-:S03]  /*39c40*/  F2FP.F16.F32.PACK_AB R61, R61, R70 ;  /* 0x000000463d3d723e */ /* 0x020fc600000000ff */
[----:B------:R-:W5:Y:S01]  /*39c50*/  LDL.S16 R70, [R1+0x3d8] ;  /* 0x0003d80001467983 */ /* 0x000f620000100600 */
[----:B--2---:R-:W-:-:S03]  /*39c60*/  PRMT R17, R90, 0x7610, R17 ;  /* 0x000076105a117816 */ /* 0x004fc60000000011 */
[----:B------:R-:W2:Y:S01]  /*39c70*/  LDL.LU.S16 R90, [R1+0x3da] ;  /* 0x0003da00015a7983 */ /* 0x000ea20000300600 */
[----:B---3--:R-:W-:-:S03]  /*39c80*/  PRMT R0, R91, 0x7610, R0 ;  /* 0x000076105b007816 */ /* 0x008fc60000000000 */
[----:B------:R-:W3:Y:S01]  /*39c90*/  LDL.S16 R91, [R1+0x3dc] ;  /* 0x0003dc00015b7983 */ /* 0x000ee20000100600 */
[----:B0-----:R-:W-:-:S03]  /*39ca0*/  PRMT R18, R89, 0x7610, R18 ;  /* 0x0000761059127816 */ /* 0x001fc60000000012 */
[----:B------:R-:W3:Y:S01]  /*39cb0*/  LDL.LU.S16 R89, [R1+0x3de] ;  /* 0x0003de0001597983 */ /* 0x000ee20000300600 */
[----:B------:R-:W-:Y:S01]  /*39cc0*/  ISETP.LT.AND P6, PT, R66, UR22, !P0 ;  /* 0x0000001642007c0c */ /* 0x000fe2000c7c1270 */
[C---:B------:R-:W-:Y:S01]  /*39cd0*/  IMAD.WIDE R14, R19.reuse, 0x2, R8 ;  /* 0x00000002130e7825 */ /* 0x040fe200078e0208 */
[----:B------:R-:W-:Y:S01]  /*39ce0*/  ISETP.LT.AND P5, PT, R74, UR24, !P0 ;  /* 0x000000184a007c0c */ /* 0x000fe2000c7a1270 */
[----:B------:R-:W0:Y:S02]  /*39cf0*/  LDCU UR22, c[0x0][0x398] ;  /* 0x00007300ff1677ac */ /* 0x000e240008000800 */
[----:B-1----:R-:W-:-:S08]  /*39d00*/  IMAD.WIDE R10, R19, 0x2, R2 ;  /* 0x00000002130a7825 */ /* 0x002fd000078e0202 */
[----:B------:R1:W-:Y:S01]  /*39d10*/  @P6 STG.E.U16 desc[UR16][R14.64], R21 ;  /* 0x000000150e006986 */ /* 0x0003e2000c101510 */
[----:B------:R-:W-:Y:S01]  /*39d20*/  ISETP.LT.AND P6, PT, R73, UR4, !P0 ;  /* 0x0000000449007c0c */ /* 0x000fe2000c7c1270 */
[----:B------:R-:W-:Y:S01]  /*39d30*/  IMAD.WIDE R12, R19, 0x2, R6 ;  /* 0x00000002130c7825 */ /* 0x000fe200078e0206 */
[----:B------:R-:W-:Y:S01]  /*39d40*/  ISETP.LT.AND P0, PT, R92, UR5, !P0 ;  /* 0x000000055c007c0c */ /* 0x000fe2000c701270 */
[----:B------:R0:W-:Y:S01]  /*39d50*/  @P5 STG.E.U16 desc[UR16][R10.64], R17 ;  /* 0x000000110a005986 */ /* 0x0001e2000c101510 */
[----:B------:R-:W-:Y:S01]  /*39d60*/  PRMT R16, R61, 0x7632, R16 ;  /* 0x000076323d107816 */ /* 0x000fe20000000010 */
[----:B------:R-:W2:Y:S01]  /*39d70*/  LDCU UR4, c[0x0][0x398] ;  /* 0x00007300ff0477ac */ /* 0x000ea20008000800 */
[----:B------:R-:W-:Y:S02]  /*39d80*/  ISETP.LT.AND P5, PT, R74, UR9, !P1 ;  /* 0x000000094a007c0c */ /* 0x000fe4000cfa1270 */
[----:B------:R-:W-:Y:S01]  /*39d90*/  F2FP.F16.F32.PACK_AB R62, R62, R72 ;  /* 0x000000483e3e723e */ /* 0x000fe200000000ff */
[----:B------:R-:W2:Y:S01]  /*39da0*/  LDCU UR5, c[0x0][0x398] ;  /* 0x00007300ff0577ac */ /* 0x000ea20008000800 */
[----:B-1----:R-:W-:-:S03]  /*39db0*/  IMAD.WIDE R14, R19, 0x2, R4 ;  /* 0x00000002130e7825 */ /* 0x002fc600078e0204 */
[----:B------:R1:W-:Y:S01]  /*39dc0*/  @P6 STG.E.U16 desc[UR16][R12.64], R61 ;  /* 0x0000003d0c006986 */ /* 0x0003e2000c101510 */
[----:B------:R-:W-:Y:S01]  /*39dd0*/  ISETP.LT.AND P6, PT, R66, UR8, !P1 ;  /* 0x0000000842007c0c */ /* 0x000fe2000cfc1270 */
[----:B------:R-:W-:Y:S01]  /*39de0*/  VIADD R19, R19, UR7 ;  /* 0x0000000713137c36 */ /* 0x000fe20008000000 */
[----:B------:R-:W-:Y:S01]  /*39df0*/  PRMT R20, R62, 0x7632, R20 ;  /* 0x000076323e147816 */ /* 0x000fe20000000014 */
[----:B------:R1:W-:Y:S01]  /*39e00*/  @P0 STG.E.U16 desc[UR16][R14.64], R16 ;  /* 0x000000100e000986 */ /* 0x0003e2000c101510 */
[----:B------:R-:W-:Y:S01]  /*39e10*/  ISETP.LT.AND P0, PT, R73, UR10, !P1 ;  /* 0x0000000a49007c0c */ /* 0x000fe2000cf01270 */
[C---:B0-----:R-:W-:Y:S01]  /*39e20*/  IMAD.WIDE R10, R19.reuse, 0x2, R8 ;  /* 0x00000002130a7825 */ /* 0x041fe200078e0208 */
[----:B------:R-:W-:Y:S01]  /*39e30*/  ISETP.LT.AND P1, PT, R92, UR12, !P1 ;  /* 0x0000000c5c007c0c */ /* 0x000fe2000cf21270 */
[----:B------:R-:W0:Y:S02]  /*39e40*/  LDCU UR12, c[0x0][0x398] ;  /* 0x00007300ff0c77ac */ /* 0x000e240008000800 */
[C---:B-1----:R-:W-:Y:S01]  /*39e50*/  IMAD.WIDE R12, R19.reuse, 0x2, R2 ;  /* 0x00000002130c7825 */ /* 0x042fe200078e0202 */
[----:B------:R-:W1:Y:S03]  /*39e60*/  LDCU UR8, c[0x0][0x398] ;  /* 0x00007300ff0877ac */ /* 0x000e660008000800 */
[----:B------:R0:W-:Y:S01]  /*39e70*/  @P6 STG.E.U16 desc[UR16][R10.64], R0 ;  /* 0x000000000a006986 */ /* 0x0001e2000c101510 */
[C---:B------:R-:W-:Y:S01]  /*39e80*/  IMAD.WIDE R14, R19.reuse, 0x2, R6 ;  /* 0x00000002130e7825 */ /* 0x040fe200078e0206 */
[----:B------:R-:W1:Y:S02]  /*39e90*/  LDCU UR9, c[0x0][0x398] ;  /* 0x00007300ff0977ac */ /* 0x000e640008000800 */
[----:B------:R5:W-:Y:S01]  /*39ea0*/  @P5 STG.E.U16 desc[UR16][R12.64], R18 ;  /* 0x000000120c005986 */ /* 0x000be2000c101510 */
[C---:B------:R-:W-:Y:S01]  /*39eb0*/  IMAD.WIDE R16, R19.reuse, 0x2, R4 ;  /* 0x0000000213107825 */ /* 0x040fe200078e0204 */
[----:B------:R-:W1:Y:S02]  /*39ec0*/  LDCU UR10, c[0x0][0x398] ;  /* 0x00007300ff0a77ac */ /* 0x000e640008000800 */
[----:B------:R-:W-:Y:S04]  /*39ed0*/  @P0 STG.E.U16 desc[UR16][R14.64], R62 ;  /* 0x0000003e0e000986 */ /* 0x000fe8000c101510 */
[----:B------:R-:W-:Y:S01]  /*39ee0*/  @P1 STG.E.U16 desc[UR16][R16.64], R20 ;  /* 0x0000001410001986 */ /* 0x000fe2000c101510 */
[----:B------:R-:W-:Y:S01]  /*39ef0*/  ISETP.LT.AND P1, PT, R66, UR20, !P4 ;  /* 0x0000001442007c0c */ /* 0x000fe2000e721270 */
[----:B------:R-:W-:-:S04]  /*39f00*/  VIADD R19, R19, UR7 ;  /* 0x0000000713137c36 */ /* 0x000fc80008000000 */
[----:B0-----:R-:W-:Y:S01]  /*39f10*/  IMAD.WIDE R10, R19, 0x2, R8 ;  /* 0x00000002130a7825 */ /* 0x001fe200078e0208 */
[----:B-----5:R-:W-:Y:S02]  /*39f20*/  PRMT R18, R70, 0x7610, R18 ;  /* 0x0000761046127816 */ /* 0x020fe40000000012 */
[----:B------:R-:W5:Y:S05]  /*39f30*/  LDL.LU R70, [R1+0xf0] ;  /* 0x0000f00001467983 */ /* 0x000f6a0000300800 */
[----:B------:R3:W-:Y:S01]  /*39f40*/  @P1 STG.E.U16 desc[UR16][R10.64], R18 ;  /* 0x000000120a001986 */ /* 0x0007e2000c101510 */
[----:B--2---:R-:W-:-:S03]  /*39f50*/  PRMT R21, R90, 0x7610, R21 ;  /* 0x000076105a157816 */ /* 0x004fc60000000015 */
[----:B------:R-:W2:Y:S01]  /*39f60*/  LDL.S16 R90, [R1+0x3e0] ;  /* 0x0003e000015a7983 */ /* 0x000ea20000100600 */
[----:B---3--:R-:W-:-:S03]  /*39f70*/  PRMT R18, R89, 0x7610, R18 ;  /* 0x0000761059127816 */ /* 0x008fc60000000012 */
[----:B------:R-:W3:Y:S01]  /*39f80*/  LDL.LU.S16 R89, [R1+0x3e2] ;  /* 0x0003e20001597983 */ /* 0x000ee20000300600 */
[----:B------:R-:W-:Y:S02]  /*39f90*/  ISETP.LT.AND P5, PT, R74, UR21, !P4 ;  /* 0x000000154a007c0c */ /* 0x000fe4000e7a1270 */
[----:B------:R-:W-:Y:S01]  /*39fa0*/  ISETP.LT.AND P6, PT, R73, UR13, !P4 ;  /* 0x0000000d49007c0c */ /* 0x000fe2000e7c1270 */
[----:B------:R-:W-:Y:S01]  /*39fb0*/  VIADD R0, R93, 0x7e ;  /* 0x0000007e5d007836 */ /* 0x000fe20000000000 */
[----:B------:R-:W-:Y:S02]  /*39fc0*/  ISETP.LT.AND P4, PT, R92, UR18, !P4 ;  /* 0x000000125c007c0c */ /* 0x000fe4000e781270 */
[----:B----4-:R-:W-:Y:S01]  /*39fd0*/  F2FP.F16.F32.PACK_AB R63, R63, R71 ;  /* 0x000000473f3f723e */ /* 0x010fe200000000ff */
[----:B------:R-:W-:Y:S01]  /*39fe0*/  IMAD.WIDE R12, R19, 0x2, R2 ;  /* 0x00000002130c7825 */ /* 0x000fe200078e0202 */
[----:B------:R-:W-:Y:S01]  /*39ff0*/  ISETP.GE.AND P0, PT, R0, UR15, PT ;  /* 0x0000000f00007c0c */ /* 0x000fe2000bf06270 */
[----:B------:R-:W4:Y:S01]  /*3a000*/  LDL.LU R76, [R1+0xf4] ;  /* 0x0000f400014c7983 */ /* 0x000f220000300800 */
[----:B------:R-:W-:Y:S01]  /*3a010*/  PRMT R0, R63, 0x7632, R0 ;  /* 0x000076323f007816 */ /* 0x000fe20000000000 */
[----:B------:R-:W-:Y:S01]  /*3a020*/  IMAD.WIDE R14, R19, 0x2, R6 ;  /* 0x00000002130e7825 */ /* 0x000fe200078e0206 */
[----:B------:R-:W-:-:S03]  /*3a030*/  PRMT R16, R91, 0x7610, R16 ;  /* 0x000076105b107816 */ /* 0x000fc60000000010 */
[C---:B------:R-:W-:Y:S01]  /*3a040*/  IMAD.WIDE R10, R19.reuse, 0x2, R4 ;  /* 0x00000002130a7825 */ /* 0x040fe200078e0204 */
[----:B------:R0:W-:Y:S01]  /*3a050*/  @P5 STG.E.U16 desc[UR16][R12.64], R21 ;  /* 0x000000150c005986 */ /* 0x0001e2000c101510 */
[----:B------:R-:W-:Y:S01]  /*3a060*/  ISETP.LT.AND P5, PT, R66, UR14, !P3 ;  /* 0x0000000e42007c0c */ /* 0x000fe2000dfa1270 */
[----:B------:R-:W1:Y:S02]  /*3a070*/  LDCU UR13, c[0x0][0x398] ;  /* 0x00007300ff0d77ac */ /* 0x000e640008000800 */
[----:B------:R1:W-:Y:S01]  /*3a080*/  @P6 STG.E.U16 desc[UR16][R14.64], R63 ;  /* 0x0000003f0e006986 */ /* 0x0003e2000c101510 */
[----:B------:R-:W-:Y:S01]  /*3a090*/  VIADD R17, R19, UR7 ;  /* 0x0000000713117c36 */ /* 0x000fe20008000000 */
[----:B------:R-:W2:Y:S02]  /*3a0a0*/  LDCU UR14, c[0x0][0x398] ;  /* 0x00007300ff0e77ac */ /* 0x000ea40008000800 */
[----:B------:R1:W-:Y:S01]  /*3a0b0*/  @P4 STG.E.U16 desc[UR16][R10.64], R0 ;  /* 0x000000000a004986 */ /* 0x0003e2000c101510 */
[----:B------:R-:W-:Y:S01]  /*3a0c0*/  ISETP.LT.AND P4, PT, R73, UR4, !P3 ;  /* 0x0000000449007c0c */ /* 0x000fe2000df81270 */
[----:B------:R-:W5:Y:S01]  /*3a0d0*/  LDCU UR4, c[0x0][0x398] ;  /* 0x00007300ff0477ac */ /* 0x000f620008000800 */
[----:B------:R-:W-:Y:S01]  /*3a0e0*/  ISETP.LT.AND P6, PT, R74, UR22, !P3 ;  /* 0x000000164a007c0c */ /* 0x000fe2000dfc1270 */
[----:B------:R-:W4:Y:S01]  /*3a0f0*/  LDL.S16 R75, [R1+0x3e4] ;  /* 0x0003e400014b7983 */ /* 0x000f220000100600 */
[----:B------:R-:W-:Y:S01]  /*3a100*/  ISETP.LT.AND P3, PT, R92, UR5, !P3 ;  /* 0x000000055c007c0c */ /* 0x000fe2000df61270 */
[----:B0-----:R-:W-:Y:S01]  /*3a110*/  IMAD.WIDE R12, R17, 0x2, R8 ;  /* 0x00000002110c7825 */ /* 0x001fe200078e0208 */
[----:B------:R-:W0:Y:S01]  /*3a120*/  LDCU UR15, c[0x0][0x398] ;  /* 0x00007300ff0f77ac */ /* 0x000e220008000800 */
[----:B------:R-:W4:Y:S02]  /*3a130*/  LDL.LU R72, [R1+0xf8] ;  /* 0x0000f80001487983 */ /* 0x000f240000300800 */
[----:B------:R-:W-:Y:S01]  /*3a140*/  VIADD R93, R93, 0x7f ;  /* 0x0000007f5d5d7836 */ /* 0x000fe20000000000 */
[----:B------:R-:W0:Y:S01]  /*3a150*/  LDCU UR5, c[0x0][0x398] ;  /* 0x00007300ff0577ac */ /* 0x000e220008000800 */
[C---:B-1----:R-:W-:Y:S01]  /*3a160*/  IMAD.WIDE R14, R17.reuse, 0x2, R2 ;  /* 0x00000002110e7825 */ /* 0x042fe200078e0202 */
[----:B------:R1:W-:Y:S03]  /*3a170*/  @P5 STG.E.U16 desc[UR16][R12.64], R16 ;  /* 0x000000100c005986 */ /* 0x0003e6000c101510 */
[----:B------:R-:W-:Y:S01]  /*3a180*/  IMAD.WIDE R10, R17, 0x2, R6 ;  /* 0x00000002110a7825 */ /* 0x000fe200078e0206 */
[----:B------:R-:W-:Y:S01]  /*3a190*/  ISETP.GE.AND P1, PT, R93, UR19, PT ;  /* 0x000000135d007c0c */ /* 0x000fe2000bf26270 */
[----:B------:R-:W-:Y:S01]  /*3a1a0*/  @P6 STG.E.U16 desc[UR16][R14.64], R18 ;  /* 0x000000120e006986 */ /* 0x000fe2000c101510 */
[----:B------:R-:W-:-:S03]  /*3a1b0*/  ISETP.LT.AND P5, PT, R66, UR11, !P2 ;  /* 0x0000000b42007c0c */ /* 0x000fc6000d7a1270 */
[----:B------:R-:W4:Y:S01]  /*3a1c0*/  LDL.LU.S16 R71, [R1+0x3e6] ;  /* 0x0003e60001477983 */ /* 0x000f220000300600 */
[----:B-1----:R-:W-:Y:S01]  /*3a1d0*/  IMAD.WIDE R12, R17, 0x2, R4 ;  /* 0x00000002110c7825 */ /* 0x002fe200078e0204 */
[----:B-----5:R-:W-:-:S04]  /*3a1e0*/  F2FP.F16.F32.PACK_AB R64, R64, R70 ;  /* 0x000000464040723e */ /* 0x020fc800000000ff */
[----:B------:R-:W-:Y:S01]  /*3a1f0*/  PRMT R0, R64, 0x7632, R0 ;  /* 0x0000763240007816 */ /* 0x000fe20000000000 */
[----:B------:R3:W-:Y:S01]  /*3a200*/  @P4 STG.E.U16 desc[UR16][R10.64], R64 ;  /* 0x000000400a004986 */ /* 0x0007e2000c101510 */
[----:B------:R-:W-:Y:S02]  /*3a210*/  ISETP.LT.AND P4, PT, R66, UR4, !P1 ;  /* 0x0000000442007c0c */ /* 0x000fe4000cf81270 */
[----:B--2---:R-:W-:Y:S01]  /*3a220*/  PRMT R20, R90, 0x7610, R20 ;  /* 0x000076105a147816 */ /* 0x004fe20000000014 */
[----:B------:R1:W-:Y:S01]  /*3a230*/  @P3 STG.E.U16 desc[UR16][R12.64], R0 ;  /* 0x000000000c003986 */ /* 0x0003e2000c101510 */
[----:B------:R-:W-:Y:S01]  /*3a240*/  ISETP.LT.AND P3, PT, R66, UR12, !P0 ;  /* 0x0000000c42007c0c */ /* 0x000fe2000c761270 */
[----:B------:R-:W-:Y:S01]  /*3a250*/  VIADD R19, R17, UR7 ;  /* 0x0000000711137c36 */ /* 0x000fe20008000000 */
[----:B------:R-:W-:Y:S01]  /*3a260*/  ISETP.LT.AND P6, PT, R74, UR8, !P2 ;  /* 0x000000084a007c0c */ /* 0x000fe2000d7c1270 */
[----:B------:R-:W2:Y:S01]  /*3a270*/  LDL.LU R66, [R1+0xfec] ;  /* 0x000fec0001427983 */ /* 0x000ea20000300800 */
[----:B------:R-:W5:Y:S03]  /*3a280*/  LDCU UR8, c[0x0][0x398] ;  /* 0x00007300ff0877ac */ /* 0x000f660008000800 */
[----:B------:R-:W2:Y:S01]  /*3a290*/  LDL.S16 R91, [R1+0x3e8] ;  /* 0x0003e800015b7983 */ /* 0x000ea20000100600 */
[----:B------:R-:W0:Y:S01]  /*3a2a0*/  LDCU UR4, c[0x0][0x398] ;  /* 0x00007300ff0477ac */ /* 0x000e220008000800 */
[----:B---3--:R-:W-:-:S02]  /*3a2b0*/  PRMT R11, R89, 0x7610, R11 ;  /* 0x00007610590b7816 */ /* 0x008fc4000000000b */
[----:B------:R-:W3:Y:S04]  /*3a2c0*/  LDL.LU.S16 R70, [R1+0x3ea] ;  /* 0x0003ea0001467983 */ /* 0x000ee80000300600 */
[----:B------:R-:W3:Y:S04]  /*3a2d0*/  LDL.S16 R90, [R1+0xfc] ;  /* 0x0000fc00015a7983 */ /* 0x000ee80000100600 */
[----:B------:R-:W3:Y:S01]  /*3a2e0*/  LDL.LU.S16 R89, [R1+0xfe] ;  /* 0x0000fe0001597983 */ /* 0x000ee20000300600 */
[----:B------:R-:W-:-:S05]  /*3a2f0*/  IMAD.WIDE R14, R19, 0x2, R8 ;  /* 0x00000002130e7825 */ /* 0x000fca00078e0208 */
[----:B------:R0:W-:Y:S01]  /*3a300*/  @P5 STG.E.U16 desc[UR16][R14.64], R20 ;  /* 0x000000140e005986 */ /* 0x0001e2000c101510 */
[----:B------:R-:W-:Y:S01]  /*3a310*/  ISETP.LT.AND P5, PT, R73, UR9, !P2 ;  /* 0x0000000949007c0c */ /* 0x000fe2000d7a1270 */
[----:B------:R-:W-:Y:S01]  /*3a320*/  IMAD.WIDE R16, R19, 0x2, R2 ;  /* 0x0000000213107825 */ /* 0x000fe200078e0202 */
[----:B------:R-:W-:Y:S02]  /*3a330*/  ISETP.LT.AND P2, PT, R92, UR10, !P2 ;  /* 0x0000000a5c007c0c */ /* 0x000fe4000d741270 */
[----:B----4-:R-:W-:Y:S01]  /*3a340*/  F2FP.F16.F32.PACK_AB R65, R65, R76 ;  /* 0x0000004c4141723e */ /* 0x010fe200000000ff */
[C---:B------:R-:W-:Y:S01]  /*3a350*/  VIADD R21, R19.reuse, UR7 ;  /* 0x0000000713157c36 */ /* 0x040fe20008000000 */
[----:B------:R4:W-:Y:S01]  /*3a360*/  @P6 STG.E.U16 desc[UR16][R16.64], R11 ;  /* 0x0000000b10006986 */ /* 0x0009e2000c101510 */
[----:B-1----:R-:W-:Y:S01]  /*3a370*/  IMAD.WIDE R12, R19, 0x2, R4 ;  /* 0x00000002130c7825 */ /* 0x002fe200078e0204 */
[----:B------:R-:W-:-:S03]  /*3a380*/  PRMT R0, R65, 0x7632, R0 ;  /* 0x0000763241007816 */ /* 0x000fc60000000000 */
[----:B0-----:R-:W-:Y:S01]  /*3a390*/  IMAD.WIDE R14, R21, 0x2, R8 ;  /* 0x00000002150e7825 */ /* 0x001fe200078e0208 */
[----:B------:R-:W-:-:S03]  /*3a3a0*/  PRMT R18, R75, 0x7610, R18 ;  /* 0x000076104b127816 */ /* 0x000fc60000000012 */
[----:B----4-:R-:W-:-:S05]  /*3a3b0*/  IMAD.WIDE R10, R19, 0x2, R6 ;  /* 0x00000002130a7825 */ /* 0x010fca00078e0206 */
[----:B------:R0:W-:Y:S01]  /*3a3c0*/  @P5 STG.E.U16 desc[UR16][R10.64], R65 ;  /* 0x000000410a005986 */ /* 0x0001e2000c101510 */
[----:B------:R-:W-:-:S03]  /*3a3d0*/  ISETP.LT.AND P5, PT, R74, UR13, !P0 ;  /* 0x0000000d4a007c0c */ /* 0x000fc6000c7a1270 */
[----:B------:R1:W-:Y:S04]  /*3a3e0*/  @P2 STG.E.U16 desc[UR16][R12.64], R0 ;  /* 0x000000000c002986 */ /* 0x0003e8000c101510 */
[----:B------:R4:W-:Y:S01]  /*3a3f0*/  @P3 STG.E.U16 desc[UR16][R14.64], R18 ;  /* 0x000000120e003986 */ /* 0x0009e2000c101510 */
[----:B------:R-:W-:Y:S02]  /*3a400*/  ISETP.LT.AND P3, PT, R73, UR14, !P0 ;  /* 0x0000000e49007c0c */ /* 0x000fe4000c761270 */
[----:B------:R-:W-:Y:S01]  /*3a410*/  ISETP.LT.AND P0, PT, R92, UR15, !P0 ;  /* 0x0000000f5c007c0c */ /* 0x000fe2000c701270 */
[----:B0-----:R-:W-:Y:S01]  /*3a420*/  IMAD.WIDE R10, R21, 0x2, R2 ;  /* 0x00000002150a7825 */ /* 0x001fe200078e0202 */
[----:B------:R-:W-:Y:S02]  /*3a430*/  ISETP.LT.AND P6, PT, R74, UR5, !P1 ;  /* 0x000000054a007c0c */ /* 0x000fe4000cfc1270 */
[----:B-----5:R-:W-:Y:S01]  /*3a440*/  ISETP.LT.AND P2, PT, R73, UR8, !P1 ;  /* 0x0000000849007c0c */ /* 0x020fe2000cf41270 */
[----:B-1----:R-:W-:Y:S01]  /*3a450*/  IMAD.WIDE R12, R21, 0x2, R6 ;  /* 0x00000002150c7825 */ /* 0x002fe200078e0206 */
[----:B------:R-:W-:-:S02]  /*3a460*/  PRMT R16, R71, 0x7610, R16 ;  /* 0x0000761047107816 */ /* 0x000fc40000000010 */
[----:B------:R-:W-:Y:S01]  /*3a470*/  ISETP.LT.AND P1, PT, R92, UR4, !P1 ;  /* 0x000000045c007c0c */ /* 0x000fe2000cf21270 */
[C---:B------:R-:W-:Y:S02]  /*3a480*/  VIADD R17, R21.reuse, UR7 ;  /* 0x0000000715117c36 */ /* 0x040fe40008000000 */
[----:B----4-:R-:W-:Y:S01]  /*3a490*/  IMAD.WIDE R14, R21, 0x2, R4 ;  /* 0x00000002150e7825 */ /* 0x010fe200078e0204 */
[----:B------:R0:W-:Y:S03]  /*3a4a0*/  @P5 STG.E.U16 desc[UR16][R10.64], R16 ;  /* 0x000000100a005986 */ /* 0x0001e6000c101510 */
[----:B------:R-:W-:-:S04]  /*3a4b0*/  IMAD.WIDE R8, R17, 0x2, R8 ;  /* 0x0000000211087825 */ /* 0x000fc800078e0208 */
[----:B------:R-:W-:-:S04]  /*3a4c0*/  IMAD.WIDE R2, R17, 0x2, R2 ;  /* 0x0000000211027825 */ /* 0x000fc800078e0202 */
[----:B------:R-:W-:-:S04]  /*3a4d0*/  IMAD.WIDE R6, R17, 0x2, R6 ;  /* 0x0000000211067825 */ /* 0x000fc800078e0206 */
[----:B------:R-:W-:Y:S01]  /*3a4e0*/  IMAD.WIDE R4, R17, 0x2, R4 ;  /* 0x0000000211047825 */ /* 0x000fe200078e0204 */
[----:B--2---:R-:W-:-:S04]  /*3a4f0*/  F2FP.F16.F32.PACK_AB R66, R66, R72 ;  /* 0x000000484242723e */ /* 0x004fc800000000ff */
[----:B------:R-:W-:Y:S01]  /*3a500*/  PRMT R0, R66, 0x7632, R0 ;  /* 0x0000763242007816 */ /* 0x000fe20000000000 */
[----:B------:R1:W-:Y:S01]  /*3a510*/  @P3 STG.E.U16 desc[UR16][R12.64], R66 ;  /* 0x000000420c003986 */ /* 0x0003e2000c101510 */
[----:B0-----:R-:W-:-:S03]  /*3a520*/  PRMT R11, R91, 0x7610, R11 ;  /* 0x000076105b0b7816 */ /* 0x001fc6000000000b */
[----:B------:R0:W-:Y:S01]  /*3a530*/  @P0 STG.E.U16 desc[UR16][R14.64], R0 ;  /* 0x000000000e000986 */ /* 0x0001e2000c101510 */
[----:B---3--:R-:W-:-:S03]  /*3a540*/  PRMT R17, R90, 0x7610, R17 ;  /* 0x000076105a117816 */ /* 0x008fc60000000011 */
[----:B------:R0:W-:Y:S01]  /*3a550*/  @P4 STG.E.U16 desc[UR16][R8.64], R11 ;  /* 0x0000000b08004986 */ /* 0x0001e2000c101510 */
[----:B-1----:R-:W-:Y:S02]  /*3a560*/  PRMT R13, R70, 0x7610, R13 ;  /* 0x00007610460d7816 */ /* 0x002fe4000000000d */
[----:B------:R-:W-:-:S03]  /*3a570*/  PRMT R18, R89, 0x7610, R18 ;  /* 0x0000761059127816 */ /* 0x000fc60000000012 */
[----:B------:R0:W-:Y:S04]  /*3a580*/  @P6 STG.E.U16 desc[UR16][R2.64], R13 ;  /* 0x0000000d02006986 */ /* 0x0001e8000c101510 */
[----:B------:R0:W-:Y:S04]  /*3a590*/  @P2 STG.E.U16 desc[UR16][R6.64], R17 ;  /* 0x0000001106002986 */ /* 0x0001e8000c101510 */
[----:B------:R0:W-:Y:S01]  /*3a5a0*/  @P1 STG.E.U16 desc[UR16][R4.64], R18 ;  /* 0x0000001204001986 */ /* 0x0001e2000c101510 */
[----:B------:R-:W-:Y:S06]  /*3a5b0*/  BAR.SYNC.DEFER_BLOCKING 0x0 ;  /* 0x0000000000007b1d */ /* 0x000fec0000010000 */
[----:B------:R-:W-:Y:S05]  /*3a5c0*/  BRA.U UP0, `(.L_x_13) ;  /* 0x0000000100a07547 */ /* 0x000fea000b800000 */
[----:B------:R-:W1:Y:S01]  /*3a5d0*/  S2UR UR5, SR_CgaCtaId ;  /* 0x00000000000579c3 */ /* 0x000e620000008800 */
[----:B------:R-:W-:Y:S01]  /*3a5e0*/  NOP ;  /* 0x0000000000007918 */ /* 0x000fe20000000000 */
[----:B------:R-:W-:Y:S01]  /*3a5f0*/  UMOV UR4, 0x50 ;  /* 0x0000005000047882 */ /* 0x000fe20000000000 */
[----:B0-----:R-:W-:Y:S02]  /*3a600*/  IMAD.U32 R0, RZ, RZ, UR6 ;  /* 0x00000006ff007e24 */ /* 0x001fe4000f8e00ff */
[----:B------:R-:W-:Y:S02]  /*3a610*/  IMAD.MOV.U32 R3, RZ, RZ, 0xffff ;  /* 0x0000ffffff037424 */ /* 0x000fe400078e00ff */
[----:B------:R-:W-:Y:S01]  /*3a620*/  IMAD.MOV.U32 R7, RZ, RZ, 0x1 ;  /* 0x00000001ff077424 */ /* 0x000fe200078e00ff */
[----:B------:R-:W-:-:S04]  /*3a630*/  LOP3.LUT R0, R0, 0xffff, RZ, 0xc0, !PT ;  /* 0x0000ffff00007812 */ /* 0x000fc800078ec0ff */
[----:B------:R-:W-:-:S05]  /*3a640*/  SHF.R.U32.HI R0, RZ, 0x5, R0 ;  /* 0x00000005ff007819 */ /* 0x000fca0000011600 */
[----:B------:R-:W-:Y:S01]  /*3a650*/  VIADD R2, R0, 0x10 ;  /* 0x0000001000027836 */ /* 0x000fe20000000000 */
[----:B------:R-:W-:Y:S01]  /*3a660*/  SHF.L.U32 R0, R3, R0, RZ ;  /* 0x0000000003007219 */ /* 0x000fe200000006ff */
[----:B-1----:R-:W-:-:S03]  /*3a670*/  ULEA UR7, UR5, UR4, 0x18 ;  /* 0x0000000405077291 */ /* 0x002fc6000f8ec0ff */
[----:B------:R-:W-:-:S04]  /*3a680*/  SHF.L.U32 R3, R7, R2, RZ ;  /* 0x0000000207037219 */ /* 0x000fc800000006ff */
[----:B------:R-:W-:Y:S02]  /*3a690*/  LOP3.LUT R0, R3, R0, RZ, 0xfc, !PT ;  /* 0x0000000003007212 */ /* 0x000fe400078efcff */
[----:B------:R-:W0:Y:S02]  /*3a6a0*/  LDS R5, [UR7] ;  /* 0x00000007ff057984 */ /* 0x000e240008000800 */
[C---:B------:R-:W-:Y:S02]  /*3a6b0*/  LOP3.LUT R2, R0.reuse, 0xffff, RZ, 0xc0, !PT ;  /* 0x0000ffff00027812 */ /* 0x040fe400078ec0ff */
[----:B0-----:R-:W-:-:S04]  /*3a6c0*/  LOP3.LUT R3, R0, 0xffff, R5, 0x80, !PT ;  /* 0x0000ffff00037812 */ /* 0x001fc800078e8005 */
[----:B------:R-:W-:-:S13]  /*3a6d0*/  ISETP.NE.AND P0, PT, R3, R2, PT ;  /* 0x000000020300720c */ /* 0x000fda0003f05270 */
[----:B------:R-:W-:Y:S05]  /*3a6e0*/  @P0 BRA `(.L_x_14) ;  /* 0x0000000000500947 */ /* 0x000fea0003800000 */
[----:B------:R-:W-:Y:S02]  /*3a6f0*/  SHF.R.U32.HI R5, RZ, 0x10, R5 ;  /* 0x00000010ff057819 */ /* 0x000fe40000011605 */
[----:B------:R-:W-:-:S04]  /*3a700*/  SHF.R.U32.HI R2, RZ, 0x10, R0 ;  /* 0x00000010ff027819 */ /* 0x000fc80000011600 */
[----:B------:R-:W-:-:S04]  /*3a710*/  LOP3.LUT R5, R5, R2, RZ, 0xc0, !PT ;  /* 0x0000000205057212 */ /* 0x000fc800078ec0ff */
[----:B------:R-:W-:-:S13]  /*3a720*/  ISETP.NE.AND P0, PT, R5, R2, PT ;  /* 0x000000020500720c */ /* 0x000fda0003f05270 */
[----:B------:R-:W-:Y:S05]  /*3a730*/  @P0 BRA `(.L_x_15) ;  /* 0x0000000000300947 */ /* 0x000fea0003800000 */
[----:B------:R-:W-:Y:S01]  /*3a740*/  R2UR UR4, R0 ;  /* 0x00000000000472ca */ /* 0x000fe200000e0000 */
[----:B------:R-:W-:Y:S01]  /*3a750*/  VOTEU.ANY UR5, UPT, PT ;  /* 0x0000000000057886 */ /* 0x000fe200038e0100 */
[----:B------:R-:W0:Y:S01]  /*3a760*/  S2R R0, SR_LANEID ;  /* 0x0000000000007919 */ /* 0x000e220000000000 */
[----:B------:R-:W-:-:S10]  /*3a770*/  UFLO.U32 UR5, UR5 ;  /* 0x00000005000572bd */ /* 0x000fd400080e0000 */
[----:B------:R-:W-:-:S06]  /*3a780*/  ULOP3.LUT UR4, URZ, UR4, URZ, 0x33, !UPT ;  /* 0x00000004ff047292 */ /* 0x000fcc000f8e33ff */
[----:B------:R-:W-:-:S04]  /*3a790*/  IMAD.U32 R2, RZ, RZ, UR4 ;  /* 0x00000004ff027e24 */ /* 0x000fc8000f8e00ff */
[----:B------:R-:W1:Y:S02]  /*3a7a0*/  REDUX UR6, R2 ;  /* 0x00000000020673c4 */ /* 0x000e640000000000 */
[----:B------:R2:W-:Y:S01]  /*3a7b0*/  UTCATOMSWS.AND URZ, UR4 ;  /* 0x0000000400ff79e3 */ /* 0x0005e20008000000 */
[----:B0-----:R-:W-:Y:S01]  /*3a7c0*/  ISETP.EQ.U32.AND P0, PT, R0, UR5, PT ;  /* 0x0000000500007c0c */ /* 0x001fe2000bf02070 */
[----:B-1----:R-:W-:-:S12]  /*3a7d0*/  IMAD.U32 R0, RZ, RZ, UR6 ;  /* 0x00000006ff007e24 */ /* 0x002fd8000f8e00ff */
[----:B------:R2:W-:Y:S01]  /*3a7e0*/  @P0 ATOMS.AND RZ, [UR7], R0 ;  /* 0x00000000ffff098c */ /* 0x0005e2000a800007 */
[----:B------:R-:W-:Y:S05]  /*3a7f0*/  BRA `(.L_x_13) ;  /* 0x0000000000147947 */ /* 0x000fea0003800000 */
.L_x_15:
[----:B------:R-:W-:-:S07]  /*3a800*/  MOV R2, 0x3a820 ;  /* 0x0003a82000027802 */ /* 0x000fce0000000f00 */
[----:B------:R-:W-:Y:S05]  /*3a810*/  CALL.REL.NOINC `($__internal_0_$__cuda_sm10x_tcgen05_guardrail_trap_col_being_dealloced_not_returned_by_alloc) ;  /* 0x00000000002c7944 */ /* 0x000fea0003c00000 */
[----:B------:R-:W-:Y:S05]  /*3a820*/  BRA `(.L_x_13) ;  /* 0x0000000000087947 */ /* 0x000fea0003800000 */
.L_x_14:
[----:B------:R-:W-:-:S07]  /*3a830*/  MOV R2, 0x3a850 ;  /* 0x0003a85000027802 */ /* 0x000fce0000000f00 */
[----:B------:R-:W-:Y:S05]  /*3a840*/  CALL.REL.NOINC `($__internal_2_$__cuda_sm10x_tcgen05_guardrail_trap_unallocated_columns_being_dealloced) ;  /* 0x0000000000387944 */ /* 0x000fea0003c00000 */
.L_x_13:
[----:B------:R-:W-:Y:S01]  /*3a850*/  NOP ;  /* 0x0000000000007918 */ /* 0x000fe20000000000 */
[----:B--2---:R-:W-:Y:S05]  /*3a860*/  EXIT ;  /* 0x000000000000794d */ /* 0x004fea0003800000 */
.L_x_8:
[----:B------:R-:W0:Y:S02]  /*3a870*/  SYNCS.PHASECHK.TRANS64.TRYWAIT P0, [UR8], R4 ;  /* 0x00000004ff0075a7 */ /* 0x000e240008001108 */
[----:B0-----:R-:W-:Y:S05]  /*3a880*/  @!P0 BRA `(.L_x_8) ;  /* 0xfffffffc00f88947 */ /* 0x001fea000383ffff */
[----:B------:R-:W-:Y:S05]  /*3a890*/  BRA `(.L_x_16) ;  /* 0xfffffdc000247947 */ /* 0x000fea000383ffff */
.L_x_12:
[----:B------:R-:W1:Y:S02]  /*3a8a0*/  SYNCS.PHASECHK.TRANS64.TRYWAIT P0, [UR8], R0 ;  /* 0x00000000ff0075a7 */ /* 0x000e640008001108 */
[----:B-1----:R-:W-:Y:S05]  /*3a8b0*/  @!P0 BRA `(.L_x_12) ;  /* 0xfffffffc00f88947 */ /* 0x002fea000383ffff */
[----:B------:R-:W-:Y:S05]  /*3a8c0*/  BRA `(.L_x_11) ;  /* 0xfffffed400b47947 */ /* 0x000fea000383ffff */
        .weak           $__internal_0_$__cuda_sm10x_tcgen05_guardrail_trap_col_being_dealloced_not_returned_by_alloc
        .type           $__internal_0_$__cuda_sm10x_tcgen05_guardrail_trap_col_being_dealloced_not_returned_by_alloc,@function
        .size           $__internal_0_$__cuda_sm10x_tcgen05_guardrail_trap_col_being_dealloced_not_returned_by_alloc,($__internal_1_$__cuda_sm10x_tcgen05_guardrail_trap_phase_invalid_during_alloc - $__internal_0_$__cuda_sm10x_tcgen05_guardrail_trap_col_being_dealloced_not_returned_by_alloc)
$__internal_0_$__cuda_sm10x_tcgen05_guardrail_trap_col_being_dealloced_not_returned_by_alloc:
[----:B------:R-:W-:Y:S05]  /*3a8d0*/  BPT.TRAP 0x1 ;  /* 0x000000040000795c */ /* 0x000fea0000300000 */
[----:B------:R-:W-:-:S04]  /*3a8e0*/  IMAD.MOV.U32 R3, RZ, RZ, 0x0 ;  /* 0x00000000ff037424 */ /* 0x000fc800078e00ff */
[----:B------:R-:W-:Y:S05]  /*3a8f0*/  RET.REL.NODEC R2 `(matmul_kernel) ;  /* 0xfffffc5402c07950 */ /* 0x000fea0003c3ffff */
        .weak           $__internal_1_$__cuda_sm10x_tcgen05_guardrail_trap_phase_invalid_during_alloc
        .type           $__internal_1_$__cuda_sm10x_tcgen05_guardrail_trap_phase_invalid_during_alloc,@function
        .size           $__internal_1_$__cuda_sm10x_tcgen05_guardrail_trap_phase_invalid_during_alloc,($__internal_2_$__cuda_sm10x_tcgen05_guardrail_trap_unallocated_columns_being_dealloced - $__internal_1_$__cuda_sm10x_tcgen05_guardrail_trap_phase_invalid_during_alloc)
$__internal_1_$__cuda_sm10x_tcgen05_guardrail_trap_phase_invalid_during_alloc:
[----:B------:R-:W-:Y:S05]  /*3a900*/  BPT.TRAP 0x1 ;  /* 0x000000040000795c */ /* 0x000fea0000300000 */
[----:B------:R-:W-:-:S04]  /*3a910*/  IMAD.MOV.U32 R3, RZ, RZ, 0x0 ;  /* 0x00000000ff037424 */ /* 0x000fc800078e00ff */
[----:B------:R-:W-:Y:S05]  /*3a920*/  RET.REL.NODEC R2 `(matmul_kernel) ;  /* 0xfffffc5402b47950 */ /* 0x000fea0003c3ffff */
        .weak           $__internal_2_$__cuda_sm10x_tcgen05_guardrail_trap_unallocated_columns_being_dealloced
        .type           $__internal_2_$__cuda_sm10x_tcgen05_guardrail_trap_unallocated_columns_being_dealloced,@function
        .size           $__internal_2_$__cuda_sm10x_tcgen05_guardrail_trap_unallocated_columns_being_dealloced,(.L_x_20 - $__internal_2_$__cuda_sm10x_tcgen05_guardrail_trap_unallocated_columns_being_dealloced)
$__internal_2_$__cuda_sm10x_tcgen05_guardrail_trap_unallocated_columns_being_dealloced:
[----:B------:R-:W-:Y:S05]  /*3a930*/  BPT.TRAP 0x1 ;  /* 0x000000040000795c */ /* 0x000fea0000300000 */
[----:B------:R-:W-:-:S04]  /*3a940*/  IMAD.MOV.U32 R3, RZ, RZ, 0x0 ;  /* 0x00000000ff037424 */ /* 0x000fc800078e00ff */
[----:B------:R-:W-:Y:S05]  /*3a950*/  RET.REL.NODEC R2 `(matmul_kernel) ;  /* 0xfffffc5402a87950 */ /* 0x000fea0003c3ffff */
.L_x_17:
[----:B------:R-:W-:-:S00]  /*3a960*/  BRA `(.L_x_17) ;  /* 0xfffffffc00fc7947 */ /* 0x000fc0000383ffff */
[----:B------:R-:W-:-:S00]  /*3a970*/  NOP ;  /* 0x0000000000007918 */ /* 0x000fc00000000000 */
        /* <DEDUP_REMOVED lines=8> */
.L_x_20:


//--------------------- .nv.shared.matmul_kernel  --------------------------
	.section	.nv.shared.matmul_kernel,"aw",@nobits
	.sectionflags	@""
	.align	16
	.zero		1024


//--------------------- .nv.shared.reserved.0     --------------------------
	.section	.nv.shared.reserved.0,"aw",@nobits
	.align	8
	.weak		__nv_reservedSMEM_offset_0_alias
	.size		__nv_reservedSMEM_offset_0_alias, 0, 64
	.other		__nv_reservedSMEM_offset_0_alias,@"STO_CUDA_RESERVED_SHARED STV_DEFAULT"
__nv_reservedSMEM_offset_0_alias:
	.zero		0
.nv.shared.reserved.0:
	.zero		64
	.weak		__nv_reservedSMEM_allocation_phase
	.type		__nv_reservedSMEM_allocation_phase,@object
	.size		__nv_reservedSMEM_allocation_phase,(.L_0 - __nv_reservedSMEM_allocation_phase)
__nv_reservedSMEM_allocation_phase:
	.zero		1
.L_0:
	.zero		7
	.weak		__nv_reservedSMEM_devtool_atexit_pc
	.type		__nv_reservedSMEM_devtool_atexit_pc,@object
	.size		__nv_reservedSMEM_devtool_atexit_pc,(__nv_reservedSMEM_allocation_mask - __nv_reservedSMEM_devtool_atexit_pc)
__nv_reservedSMEM_devtool_atexit_pc:
	.zero		8
	.weak		__nv_reservedSMEM_allocation_mask
	.type		__nv_reservedSMEM_allocation_mask,@object
	.size		__nv_reservedSMEM_allocation_mask,(.L_2 - __nv_reservedSMEM_allocation_mask)
__nv_reservedSMEM_allocation_mask:
	.zero		4
.L_2:


//--------------------- .nv.constant0.matmul_kernel --------------------------
	.section	.nv.constant0.matmul_kernel,"a",@progbits
	.sectionflags	@""
	.align	4
.nv.constant0.matmul_kernel:
	.zero		976


//--------------------- SYMBOLS --------------------------

	.type		.nv.reservedSmem.offset0,@object
	.size		.nv.reservedSmem.offset0,0x4
	.type		.nv.reservedSmem.cap,@object
	.size		.nv.reservedSmem.cap,0x4
